def attn_fwd(
    Q,
    K,
    V,
    Out,
    Lse,
    sm_scale,
    stride_qz,
    stride_qh,
    stride_qm,
    stride_qk,
    stride_kz,
    stride_kh,
    stride_kn,
    stride_kk,
    stride_vz,
    stride_vh,
    stride_vn,
    stride_vk,
    stride_oz,
    stride_oh,
    stride_om,
    stride_ok,
    seqlen_q,
    seqlen_k,
    BLOCK_M: tl.constexpr,
    BLOCK_N: tl.constexpr,
    HEAD_DIM: tl.constexpr,
    CAUSAL: tl.constexpr,
):
    start_m = tl.program_id(0)
    off_hz = tl.program_id(1)
    q_off = off_hz * stride_qh
    k_off = off_hz * stride_kh
    v_off = off_hz * stride_vh
    offs_m = start_m * BLOCK_M + tl.arange(0, BLOCK_M)
    offs_d = tl.arange(0, HEAD_DIM)
    offs_n = tl.arange(0, BLOCK_N)
    q_ptrs = Q + q_off + offs_m[:, None] * stride_qm + offs_d[None, :] * stride_qk
    k_ptrs = K + k_off + offs_d[:, None] * stride_kk + offs_n[None, :] * stride_kn
    v_ptrs = V + v_off + offs_n[:, None] * stride_vn + offs_d[None, :] * stride_vk
    m_i = tl.full([BLOCK_M], float("-inf"), dtype=tl.float32)
    l_i = tl.zeros([BLOCK_M], dtype=tl.float32) + 1.0
    acc = tl.zeros([BLOCK_M, HEAD_DIM], dtype=tl.float32)
    q = tl.load(q_ptrs)
    acc, l_i, m_i = _attn_fwd_inner(
        acc,
        l_i,
        m_i,
        q,
        k_ptrs,
        v_ptrs,
        sm_scale,
        stride_kn,
        stride_vn,
        start_m,
        seqlen_k,
        BLOCK_M,
        BLOCK_N,
        HEAD_DIM,
        CAUSAL,
    )
    acc = acc / l_i[:, None]
    lse = m_i + tl.math.log2(l_i) / 1.4426950408889634
    o_ptrs = (
        Out
        + off_hz * stride_oh
        + offs_m[:, None] * stride_om
        + offs_d[None, :] * stride_ok
    )
    tl.store(o_ptrs, acc.to(Out.dtype.element_ty))
    tl.store(Lse + off_hz * seqlen_q + offs_m, lse)

# config = {"BLOCK_M": 128, "BLOCK_N": 128, "HEAD_DIM": 128, "arch": "sm_80", "causal": false, "dtype": "bf16", "num_stages": 2, "num_warps": 4}
# arch = sm_80


// ===== COMPILED SASS (sm_80) =====

	.target	sm_80

	.elftype	@"ET_EXEC"


//--------------------- .note.nv.tkinfo           --------------------------
	.section	.note.nv.tkinfo,"",@"SHT_NOTE"
	.sectionflags	@"SHF_NOTE_NV_TKINFO"
	.tkinfo
        /*0018*/ 	.word	0x00000002
        /*0030*/ 	.string	""
        /*0030*/ 	.string	"ptxas"
        /*0030*/ 	.string	"Cuda compilation tools, release 13.0, V13.0.88"
        /*0030*/ 	.string	"Build cuda_13.0.r13.0/compiler.36424714_0"
        /*0030*/ 	.string	"-v  -suppress-debug-info  -lineinfo  -arch sm_80 "



//--------------------- .note.nv.cuinfo           --------------------------
	.section	.note.nv.cuinfo,"",@"SHT_NOTE"
	.sectionflags	@"SHF_NOTE_NV_CUINFO"
        /*0018*/ 	.short	0x0002
        /*001a*/ 	.short	0x0050
        /*001c*/ 	.short	0x0082
	.zero		2


//--------------------- .nv.info                  --------------------------
	.section	.nv.info,"",@"SHT_CUDA_INFO"
	.align	4


	//----- nvinfo : EIATTR_REGCOUNT
	.align		4
        /*0000*/ 	.byte	0x04, 0x2f
        /*0002*/ 	.short	(.L_2 - .L_1)
	.align		4
.L_1:
        /*0004*/ 	.word	index@(attn_fwd)
        /*0008*/ 	.word	0x00000020


	//----- nvinfo : EIATTR_FRAME_SIZE
	.align		4
.L_2:
        /*000c*/ 	.byte	0x04, 0x11
        /*000e*/ 	.short	(.L_4 - .L_3)
	.align		4
.L_3:
        /*0010*/ 	.word	index@(attn_fwd)
        /*0014*/ 	.word	0x00003778


	//----- nvinfo : EIATTR_MIN_STACK_SIZE
	.align		4
.L_4:
        /*0018*/ 	.byte	0x04, 0x12
        /*001a*/ 	.short	(.L_6 - .L_5)
	.align		4
.L_5:
        /*001c*/ 	.word	index@(attn_fwd)
        /*0020*/ 	.word	0x00003778
.L_6:


//--------------------- .nv.info.attn_fwd         --------------------------
	.section	.nv.info.attn_fwd,"",@"SHT_CUDA_INFO"
	.sectionflags	@""
	.align	4


	//----- nvinfo : EIATTR_CUDA_API_VERSION
	.align		4
        /*0000*/ 	.byte	0x04, 0x37
        /*0002*/ 	.short	(.L_8 - .L_7)
.L_7:
        /*0004*/ 	.word	0x00000082


	//----- nvinfo : EIATTR_SW2861232_WAR
	.align		4
.L_8:
        /*0008*/ 	.byte	0x01, 0x35
	.zero		2


	//----- nvinfo : EIATTR_PARAM_CBANK
	.align		4
        /*000c*/ 	.byte	0x04, 0x0a
        /*000e*/ 	.short	(.L_10 - .L_9)
	.align		4
.L_9:
        /*0010*/ 	.word	index@(.nv.constant0.attn_fwd)
        /*0014*/ 	.short	0x0160
        /*0016*/ 	.short	0x0088


	//----- nvinfo : EIATTR_CBANK_PARAM_SIZE
	.align		4
.L_10:
        /*0018*/ 	.byte	0x03, 0x19
        /*001a*/ 	.short	0x0088


	//----- nvinfo : EIATTR_KPARAM_INFO
	.align		4
        /*001c*/ 	.byte	0x04, 0x17
        /*001e*/ 	.short	(.L_12 - .L_11)
.L_11:
        /*0020*/ 	.word	0x00000000
        /*0024*/ 	.short	0x0019
        /*0026*/ 	.short	0x0080
        /*0028*/ 	.byte	0x00, 0xf4, 0x21, 0x00


	//----- nvinfo : EIATTR_KPARAM_INFO
	.align		4
.L_12:
        /*002c*/ 	.byte	0x04, 0x17
        /*002e*/ 	.short	(.L_14 - .L_13)
.L_13:
        /*0030*/ 	.word	0x00000000
        /*0034*/ 	.short	0x0018
        /*0036*/ 	.short	0x0078
        /*0038*/ 	.byte	0x00, 0xf4, 0x21, 0x00


	//----- nvinfo : EIATTR_KPARAM_INFO
	.align		4
.L_14:
        /*003c*/ 	.byte	0x04, 0x17
        /*003e*/ 	.short	(.L_16 - .L_15)
.L_15:
        /*0040*/ 	.word	0x00000000
        /*0044*/ 	.short	0x0017
        /*0046*/ 	.short	0x0070
        /*0048*/ 	.byte	0x00, 0xf0, 0x11, 0x00


	//----- nvinfo : EIATTR_KPARAM_INFO
	.align		4
.L_16:
        /*004c*/ 	.byte	0x04, 0x17
        /*004e*/ 	.short	(.L_18 - .L_17)
.L_17:
        /*0050*/ 	.word	0x00000000
        /*0054*/ 	.short	0x0016
        /*0056*/ 	.short	0x006c
        /*0058*/ 	.byte	0x00, 0xf0, 0x11, 0x00


	//----- nvinfo : EIATTR_KPARAM_INFO
	.align		4
.L_18:
        /*005c*/ 	.byte	0x04, 0x17
        /*005e*/ 	.short	(.L_20 - .L_19)
.L_19:
        /*0060*/ 	.word	0x00000000
        /*0064*/ 	.short	0x0015
        /*0066*/ 	.short	0x0068
        /*0068*/ 	.byte	0x00, 0xf0, 0x11, 0x00


	//----- nvinfo : EIATTR_KPARAM_INFO
	.align		4
.L_20:
        /*006c*/ 	.byte	0x04, 0x17
        /*006e*/ 	.short	(.L_22 - .L_21)
.L_21:
        /*0070*/ 	.word	0x00000000
        /*0074*/ 	.short	0x0014
        /*0076*/ 	.short	0x0064
        /*0078*/ 	.byte	0x00, 0xf0, 0x11, 0x00


	//----- nvinfo : EIATTR_KPARAM_INFO
	.align		4
.L_22:
        /*007c*/ 	.byte	0x04, 0x17
        /*007e*/ 	.short	(.L_24 - .L_23)
.L_23:
        /*0080*/ 	.word	0x00000000
        /*0084*/ 	.short	0x0013
        /*0086*/ 	.short	0x0060
        /*0088*/ 	.byte	0x00, 0xf0, 0x11, 0x00


	//----- nvinfo : EIATTR_KPARAM_INFO
	.align		4
.L_24:
        /*008c*/ 	.byte	0x04, 0x17
        /*008e*/ 	.short	(.L_26 - .L_25)
.L_25:
        /*0090*/ 	.word	0x00000000
        /*0094*/ 	.short	0x0012
        /*0096*/ 	.short	0x005c
        /*0098*/ 	.byte	0x00, 0xf0, 0x11, 0x00


	//----- nvinfo : EIATTR_KPARAM_INFO
	.align		4
.L_26:
        /*009c*/ 	.byte	0x04, 0x17
        /*009e*/ 	.short	(.L_28 - .L_27)
.L_27:
        /*00a0*/ 	.word	0x00000000
        /*00a4*/ 	.short	0x0011
        /*00a6*/ 	.short	0x0058
        /*00a8*/ 	.byte	0x00, 0xf0, 0x11, 0x00


	//----- nvinfo : EIATTR_KPARAM_INFO
	.align		4
.L_28:
        /*00ac*/ 	.byte	0x04, 0x17
        /*00ae*/ 	.short	(.L_30 - .L_29)
.L_29:
        /*00b0*/ 	.word	0x00000000
        /*00b4*/ 	.short	0x0010
        /*00b6*/ 	.short	0x0054
        /*00b8*/ 	.byte	0x00, 0xf0, 0x11, 0x00


	//----- nvinfo : EIATTR_KPARAM_INFO
	.align		4
.L_30:
        /*00bc*/ 	.byte	0x04, 0x17
        /*00be*/ 	.short	(.L_32 - .L_31)
.L_31:
        /*00c0*/ 	.word	0x00000000
        /*00c4*/ 	.short	0x000f
        /*00c6*/ 	.short	0x0050
        /*00c8*/ 	.byte	0x00, 0xf0, 0x11, 0x00


	//----- nvinfo : EIATTR_KPARAM_INFO
	.align		4
.L_32:
        /*00cc*/ 	.byte	0x04, 0x17
        /*00ce*/ 	.short	(.L_34 - .L_33)
.L_33:
        /*00d0*/ 	.word	0x00000000
        /*00d4*/ 	.short	0x000e
        /*00d6*/ 	.short	0x004c
        /*00d8*/ 	.byte	0x00, 0xf0, 0x11, 0x00


	//----- nvinfo : EIATTR_KPARAM_INFO
	.align		4
.L_34:
        /*00dc*/ 	.byte	0x04, 0x17
        /*00de*/ 	.short	(.L_36 - .L_35)
.L_35:
        /*00e0*/ 	.word	0x00000000
        /*00e4*/ 	.short	0x000d
        /*00e6*/ 	.short	0x0048
        /*00e8*/ 	.byte	0x00, 0xf0, 0x11, 0x00


	//----- nvinfo : EIATTR_KPARAM_INFO
	.align		4
.L_36:
        /*00ec*/ 	.byte	0x04, 0x17
        /*00ee*/ 	.short	(.L_38 - .L_37)
.L_37:
        /*00f0*/ 	.word	0x00000000
        /*00f4*/ 	.short	0x000c
        /*00f6*/ 	.short	0x0044
        /*00f8*/ 	.byte	0x00, 0xf0, 0x11, 0x00


	//----- nvinfo : EIATTR_KPARAM_INFO
	.align		4
.L_38:
        /*00fc*/ 	.byte	0x04, 0x17
        /*00fe*/ 	.short	(.L_40 - .L_39)
.L_39:
        /*0100*/ 	.word	0x00000000
        /*0104*/ 	.short	0x000b
        /*0106*/ 	.short	0x0040
        /*0108*/ 	.byte	0x00, 0xf0, 0x11, 0x00


	//----- nvinfo : EIATTR_KPARAM_INFO
	.align		4
.L_40:
        /*010c*/ 	.byte	0x04, 0x17
        /*010e*/ 	.short	(.L_42 - .L_41)
.L_41:
        /*0110*/ 	.word	0x00000000
        /*0114*/ 	.short	0x000a
        /*0116*/ 	.short	0x003c
        /*0118*/ 	.byte	0x00, 0xf0, 0x11, 0x00


	//----- nvinfo : EIATTR_KPARAM_INFO
	.align		4
.L_42:
        /*011c*/ 	.byte	0x04, 0x17
        /*011e*/ 	.short	(.L_44 - .L_43)
.L_43:
        /*0120*/ 	.word	0x00000000
        /*0124*/ 	.short	0x0009
        /*0126*/ 	.short	0x0038
        /*0128*/ 	.byte	0x00, 0xf0, 0x11, 0x00


	//----- nvinfo : EIATTR_KPARAM_INFO
	.align		4
.L_44:
        /*012c*/ 	.byte	0x04, 0x17
        /*012e*/ 	.short	(.L_46 - .L_45)
.L_45:
        /*0130*/ 	.word	0x00000000
        /*0134*/ 	.short	0x0008
        /*0136*/ 	.short	0x0034
        /*0138*/ 	.byte	0x00, 0xf0, 0x11, 0x00


	//----- nvinfo : EIATTR_KPARAM_INFO
	.align		4
.L_46:
        /*013c*/ 	.byte	0x04, 0x17
        /*013e*/ 	.short	(.L_48 - .L_47)
.L_47:
        /*0140*/ 	.word	0x00000000
        /*0144*/ 	.short	0x0007
        /*0146*/ 	.short	0x0030
        /*0148*/ 	.byte	0x00, 0xf0, 0x11, 0x00


	//----- nvinfo : EIATTR_KPARAM_INFO
	.align		4
.L_48:
        /*014c*/ 	.byte	0x04, 0x17
        /*014e*/ 	.short	(.L_50 - .L_49)
.L_49:
        /*0150*/ 	.word	0x00000000
        /*0154*/ 	.short	0x0006
        /*0156*/ 	.short	0x002c
        /*0158*/ 	.byte	0x00, 0xf0, 0x11, 0x00


	//----- nvinfo : EIATTR_KPARAM_INFO
	.align		4
.L_50:
        /*015c*/ 	.byte	0x04, 0x17
        /*015e*/ 	.short	(.L_52 - .L_51)
.L_51:
        /*0160*/ 	.word	0x00000000
        /*0164*/ 	.short	0x0005
        /*0166*/ 	.short	0x0028
        /*0168*/ 	.byte	0x00, 0xf0, 0x11, 0x00


	//----- nvinfo : EIATTR_KPARAM_INFO
	.align		4
.L_52:
        /*016c*/ 	.byte	0x04, 0x17
        /*016e*/ 	.short	(.L_54 - .L_53)
.L_53:
        /*0170*/ 	.word	0x00000000
        /*0174*/ 	.short	0x0004
        /*0176*/ 	.short	0x0020
        /*0178*/ 	.byte	0x00, 0xf4, 0x21, 0x00


	//----- nvinfo : EIATTR_KPARAM_INFO
	.align		4
.L_54:
        /*017c*/ 	.byte	0x04, 0x17
        /*017e*/ 	.short	(.L_56 - .L_55)
.L_55:
        /*0180*/ 	.word	0x00000000
        /*0184*/ 	.short	0x0003
        /*0186*/ 	.short	0x0018
        /*0188*/ 	.byte	0x00, 0xf4, 0x21, 0x00


	//----- nvinfo : EIATTR_KPARAM_INFO
	.align		4
.L_56:
        /*018c*/ 	.byte	0x04, 0x17
        /*018e*/ 	.short	(.L_58 - .L_57)
.L_57:
        /*0190*/ 	.word	0x00000000
        /*0194*/ 	.short	0x0002
        /*0196*/ 	.short	0x0010
        /*0198*/ 	.byte	0x00, 0xf4, 0x21, 0x00


	//----- nvinfo : EIATTR_KPARAM_INFO
	.align		4
.L_58:
        /*019c*/ 	.byte	0x04, 0x17
        /*019e*/ 	.short	(.L_60 - .L_59)
.L_59:
        /*01a0*/ 	.word	0x00000000
        /*01a4*/ 	.short	0x0001
        /*01a6*/ 	.short	0x0008
        /*01a8*/ 	.byte	0x00, 0xf4, 0x21, 0x00


	//----- nvinfo : EIATTR_KPARAM_INFO
	.align		4
.L_60:
        /*01ac*/ 	.byte	0x04, 0x17
        /*01ae*/ 	.short	(.L_62 - .L_61)
.L_61:
        /*01b0*/ 	.word	0x00000000
        /*01b4*/ 	.short	0x0000
        /*01b6*/ 	.short	0x0000
        /*01b8*/ 	.byte	0x00, 0xf4, 0x21, 0x00


	//----- nvinfo : EIATTR_MAXREG_COUNT
	.align		4
.L_62:
        /*01bc*/ 	.byte	0x03, 0x1b
        /*01be*/ 	.short	0x00ff


	//----- nvinfo : EIATTR_NUM_BARRIERS
	.align		4
        /*01c0*/ 	.byte	0x02, 0x4c
        /*01c2*/ 	.byte	0x01
	.zero		1


	//----- nvinfo : EIATTR_ANNOTATIONS
	.align		4
        /*01c4*/ 	.byte	0x04, 0x55
        /*01c6*/ 	.short	(.L_64 - .L_63)


	//   ....[0]....
.L_63:
        /*01c8*/ 	.word	0x00000001
        /*01cc*/ 	.byte	0xf0, 0x03, 0x00, 0x00, 0x01, 0x00, 0x00, 0x00, 0x00, 0x04, 0x00, 0x00, 0x01, 0x00, 0x00, 0x00
        /* <DEDUP_REMOVED lines=733> */
        /*2fac*/ 	.byte	0xb0, 0xdc, 0x00, 0x00


	//----- nvinfo : EIATTR_MERCURY_ISA_VERSION
	.align		4
.L_64:
        /*2fb0*/ 	.byte	0x03, 0x5f
        /*2fb2*/ 	.short	0x0000


	//----- nvinfo : EIATTR_COOP_GROUP_MASK_REGIDS
	.align		4
        /*2fb4*/ 	.byte	0x04, 0x29
        /*2fb6*/ 	.short	(.L_66 - .L_65)


	//   ....[0]....
.L_65:
        /*2fb8*/ 	.word	0xffffffff


	//   ....[1]....
        /*2fbc*/ 	.word	0xffffffff


	//   ....[2]....
        /*2fc0*/ 	.word	0xffffffff


	//   ....[3]....
        /*2fc4*/ 	.word	0xffffffff


	//   ....[4]....
        /*2fc8*/ 	.word	0xffffffff


	//   ....[5]....
        /*2fcc*/ 	.word	0xffffffff


	//   ....[6]....
        /*2fd0*/ 	.word	0xffffffff


	//   ....[7]....
        /*2fd4*/ 	.word	0xffffffff


	//   ....[8]....
        /*2fd8*/ 	.word	0xffffffff


	//   ....[9]....
        /*2fdc*/ 	.word	0xffffffff


	//   ....[10]....
        /*2fe0*/ 	.word	0xffffffff


	//   ....[11]....
        /*2fe4*/ 	.word	0xffffffff


	//   ....[12]....
        /*2fe8*/ 	.word	0xffffffff


	//   ....[13]....
        /*2fec*/ 	.word	0xffffffff


	//   ....[14]....
        /*2ff0*/ 	.word	0xffffffff


	//   ....[15]....
        /*2ff4*/ 	.word	0xffffffff


	//----- nvinfo : EIATTR_COOP_GROUP_INSTR_OFFSETS
	.align		4
.L_66:
        /*2ff8*/ 	.byte	0x04, 0x28
        /*2ffa*/ 	.short	(.L_68 - .L_67)


	//   ....[0]....
.L_67:
        /*2ffc*/ 	.word	0x00021c60


	//   ....[1]....
        /*3000*/ 	.word	0x00021c70


	//   ....[2]....
        /*3004*/ 	.word	0x00021f00


	//   ....[3]....
        /*3008*/ 	.word	0x00021f10


	//   ....[4]....
        /*300c*/ 	.word	0x00021f20


	//   ....[5]....
        /*3010*/ 	.word	0x00021f40


	//   ....[6]....
        /*3014*/ 	.word	0x00022dc0


	//   ....[7]....
        /*3018*/ 	.word	0x00022dd0


	//   ....[8]....
        /*301c*/ 	.word	0x000362f0


	//   ....[9]....
        /*3020*/ 	.word	0x00036300


	//   ....[10]....
        /*3024*/ 	.word	0x000368c0


	//   ....[11]....
        /*3028*/ 	.word	0x000368d0


	//   ....[12]....
        /*302c*/ 	.word	0x00037240


	//   ....[13]....
        /*3030*/ 	.word	0x00037250


	//   ....[14]....
        /*3034*/ 	.word	0x00037260


	//   ....[15]....
        /*3038*/ 	.word	0x00037270


	//----- nvinfo : EIATTR_EXIT_INSTR_OFFSETS
	.align		4
.L_68:
        /*303c*/ 	.byte	0x04, 0x1c
        /*303e*/ 	.short	(.L_70 - .L_69)


	//   ....[0]....
.L_69:
        /*3040*/ 	.word	0x00041cb0


	//----- nvinfo : EIATTR_REQNTID
	.align		4
.L_70:
        /*3044*/ 	.byte	0x04, 0x10
        /*3046*/ 	.short	(.L_72 - .L_71)
.L_71:
        /*3048*/ 	.word	0x00000080
        /*304c*/ 	.word	0x00000001
        /*3050*/ 	.word	0x00000001
.L_72:


//--------------------- .nv.callgraph             --------------------------
	.section	.nv.callgraph,"",@"SHT_CUDA_CALLGRAPH"
	.align	4
	.sectionentsize	8
	.align		4
        /*0000*/ 	.word	0x00000000
	.align		4
        /*0004*/ 	.word	0xffffffff
	.align		4
        /*0008*/ 	.word	0x00000000
	.align		4
        /*000c*/ 	.word	0xfffffffe
	.align		4
        /*0010*/ 	.word	0x00000000
	.align		4
        /*0014*/ 	.word	0xfffffffd
	.align		4
        /*0018*/ 	.word	0x00000000
	.align		4
        /*001c*/ 	.word	0xfffffffc


//--------------------- .nv.rel.action            --------------------------
	.section	.nv.rel.action,"",@"SHT_CUDA_RELOCINFO"
	.align	8
	.sectionentsize	8
        /*0000*/ 	.byte	0x73, 0x00, 0x00, 0x00, 0x00, 0x00, 0x00, 0x00, 0x00, 0x00, 0x00, 0x11, 0x25, 0x00, 0x05, 0x36


//--------------------- .nv.constant4             --------------------------
	.section	.nv.constant4,"a",@progbits
	.align	8
	.align		8
.nv.constant4:
        /*0000*/ 	.dword	_$_str


//--------------------- .nv.constant0.attn_fwd    --------------------------
	.section	.nv.constant0.attn_fwd,"a",@progbits
	.sectionflags	@""
	.align	4
.nv.constant0.attn_fwd:
	.zero		488


//--------------------- .text.attn_fwd            --------------------------
	.section	.text.attn_fwd,"ax",@progbits
	.sectioninfo	@"SHI_REGISTERS=32"
	.align	128
        .global         attn_fwd
        .type           attn_fwd,@function
        .size           attn_fwd,(.L_x_4 - attn_fwd)
        .other          attn_fwd,@"STO_CUDA_ENTRY STV_DEFAULT"
attn_fwd:
.text.attn_fwd:
[----:B------:R-:W-:Y:S02]  /*0000*/  MOV R1, c[0x0][0x28] ;  /* 0x00000a0000017a02 */ /* 0x000fe40000000f00 */
[----:B------:R-:W0:Y:S01]  /*0010*/  S2R R3, SR_TID.X ;  /* 0x0000000000037919 */ /* 0x000e220000002100 */
[----:B------:R-:W-:Y:S01]  /*0020*/  ULDC.64 UR4, c[0x0][0x118] ;  /* 0x0000460000047ab9 */ /* 0x000fe20000000a00 */
[----:B------:R-:W-:Y:S02]  /*0030*/  IADD3 R1, R1, -0x3778, RZ ;  /* 0xffffc88801017810 */ /* 0x000fe40007ffe0ff */
[----:B------:R-:W1:Y:S04]  /*0040*/  S2R R0, SR_CTAID.X ;  /* 0x0000000000007919 */ /* 0x000e680000002500 */
[----:B------:R-:W2:Y:S01]  /*0050*/  S2R R2, SR_CTAID.Y ;  /* 0x0000000000027919 */ /* 0x000ea20000002600 */
[----:B0-----:R-:W-:-:S04]  /*0060*/  LOP3.LUT R3, R3, 0x7f, RZ, 0xc0, !PT ;  /* 0x0000007f03037812 */ /* 0x001fc800078ec0ff */
[----:B-1----:R-:W-:Y:S01]  /*0070*/  LEA R0, R0, R3, 0x7 ;  /* 0x0000000300007211 */ /* 0x002fe200078e38ff */
[----:B--2---:R-:W-:-:S04]  /*0080*/  IMAD R2, R2, c[0x0][0x190], RZ ;  /* 0x0000640002027a24 */ /* 0x004fc800078e02ff */
[----:B------:R-:W-:Y:S01]  /*0090*/  IMAD R5, R0, c[0x0][0x194], RZ ;  /* 0x0000650000057a24 */ /* 0x000fe200078e02ff */
[----:B------:R-:W-:Y:S01]  /*00a0*/  MOV R0, c[0x0][0x198] ;  /* 0x0000660000007a02 */ /* 0x000fe20000000f00 */
[C---:B------:R-:W-:Y:S01]  /*00b0*/  IMAD.HI R4, R2.reuse, 0x2, RZ ;  /* 0x0000000202047827 */ /* 0x040fe200078e02ff */
[----:B------:R-:W-:Y:S02]  /*00c0*/  SHF.L.U32 R3, R2, 0x1, RZ ;  /* 0x0000000102037819 */ /* 0x000fe400000006ff */
[C---:B------:R-:W-:Y:S01]  /*00d0*/  SHF.L.U32 R7, R0.reuse, 0x3, RZ ;  /* 0x0000000300077819 */ /* 0x040fe200000006ff */
[C---:B------:R-:W-:Y:S01]  /*00e0*/  IMAD.SHL.U32 R6, R5.reuse, 0x2, RZ ;  /* 0x0000000205067824 */ /* 0x040fe200078e00ff */
[----:B------:R-:W-:Y:S01]  /*00f0*/  SHF.L.U32 R9, R0, 0x4, RZ ;  /* 0x0000000400097819 */ /* 0x000fe200000006ff */
[----:B------:R-:W-:-:S03]  /*0100*/  IMAD.HI R5, R5, 0x2, RZ ;  /* 0x0000000205057827 */ /* 0x000fc600078e02ff */
[----:B------:R-:W-:-:S04]  /*0110*/  IADD3 R2, P0, P1, R6, c[0x0][0x160], R3 ;  /* 0x0000580006027a10 */ /* 0x000fc8000791e003 */
[----:B------:R-:W-:Y:S01]  /*0120*/  IADD3.X R3, R5, c[0x0][0x164], R4, P0, P1 ;  /* 0x0000590005037a10 */ /* 0x000fe200007e2404 */
[C---:B------:R-:W-:Y:S01]  /*0130*/  IMAD.SHL.U32 R5, R0.reuse, 0x20, RZ ;  /* 0x0000002000057824 */ /* 0x040fe200078e00ff */
[CC--:B------:R-:W-:Y:S02]  /*0140*/  LEA R6, P0, R0.reuse, R2.reuse, 0x4 ;  /* 0x0000000200067211 */ /* 0x0c0fe400078020ff */
[----:B------:R-:W-:Y:S02]  /*0150*/  LEA R14, P1, R0, R2, 0x5 ;  /* 0x00000002000e7211 */ /* 0x000fe400078228ff */
[-C--:B------:R-:W-:Y:S02]  /*0160*/  LEA.HI.X.SX32 R7, R7, R3.reuse, 0x1, P0 ;  /* 0x0000000307077211 */ /* 0x080fe400000f0eff */
[----:B------:R-:W-:-:S03]  /*0170*/  LEA.HI.X.SX32 R15, R9, R3, 0x1, P1 ;  /* 0x00000003090f7211 */ /* 0x000fc600008f0eff */
[----:B------:R0:W2:Y:S04]  /*0180*/  LDG.E.U16 R20, [R6.64] ;  /* 0x0000000406147981 */ /* 0x0000a8000c1e1500 */
[----:B0-----:R0:W3:Y:S01]  /*0190*/  LDG.E.U16 R6, [R14.64] ;  /* 0x000000040e067981 */ /* 0x0010e2000c1e1500 */
[CC--:B------:R-:W-:Y:S01]  /*01a0*/  LEA R12, P0, R0.reuse, R2.reuse, 0x6 ;  /* 0x00000002000c7211 */ /* 0x0c0fe200078030ff */
[C---:B------:R-:W-:Y:S01]  /*01b0*/  IMAD R17, R0.reuse, 0x12, RZ ;  /* 0x0000001200117824 */ /* 0x040fe200078e02ff */
[C---:B------:R-:W-:Y:S01]  /*01c0*/  SHF.L.U32 R11, R0.reuse, 0x6, RZ ;  /* 0x00000006000b7819 */ /* 0x040fe200000006ff */
[C---:B------:R-:W-:Y:S01]  /*01d0*/  IMAD R21, R0.reuse, 0x24, RZ ;  /* 0x0000002400157824 */ /* 0x040fe200078e02ff */
[----:B------:R-:W-:Y:S01]  /*01e0*/  LEA.HI.X.SX32 R13, R5, R3, 0x1, P0 ;  /* 0x00000003050d7211 */ /* 0x000fe200000f0eff */
[C---:B------:R-:W-:Y:S01]  /*01f0*/  IMAD R9, R0.reuse, 0x9, RZ ;  /* 0x0000000900097824 */ /* 0x040fe200078e02ff */
[-C--:B------:R-:W-:Y:S01]  /*0200*/  IADD3 R18, P0, R17, R2.reuse, RZ ;  /* 0x0000000211127210 */ /* 0x080fe20007f1e0ff */
[----:B------:R-:W-:Y:S01]  /*0210*/  IMAD R5, R0, 0x48, RZ ;  /* 0x0000004800057824 */ /* 0x000fe200078e02ff */
[----:B------:R-:W-:-:S02]  /*0220*/  IADD3 R8, P1, R21, R2, RZ ;  /* 0x0000000215087210 */ /* 0x000fc40007f3e0ff */
[CC--:B------:R-:W-:Y:S01]  /*0230*/  LEA R10, P2, R0.reuse, R2.reuse, 0x7 ;  /* 0x00000002000a7211 */ /* 0x0c0fe200078438ff */
[C---:B------:R-:W-:Y:S01]  /*0240*/  IMAD R7, R0.reuse, 0xa, RZ ;  /* 0x0000000a00077824 */ /* 0x040fe200078e02ff */
[-C--:B------:R-:W-:Y:S01]  /*0250*/  LEA.HI.X.SX32 R19, R9, R3.reuse, 0x1, P0 ;  /* 0x0000000309137211 */ /* 0x080fe200000f0eff */
[----:B------:R1:W4:Y:S01]  /*0260*/  LDG.E.U16 R25, [R12.64] ;  /* 0x000000040c197981 */ /* 0x000322000c1e1500 */
[-C--:B------:R-:W-:Y:S01]  /*0270*/  LEA.HI.X.SX32 R9, R17, R3.reuse, 0x1, P1 ;  /* 0x0000000311097211 */ /* 0x080fe200008f0eff */
[----:B------:R-:W-:Y:S01]  /*0280*/  IMAD R17, R0, 0x90, RZ ;  /* 0x0000009000117824 */ /* 0x000fe200078e02ff */
[-C--:B------:R-:W-:Y:S01]  /*0290*/  LEA.HI.X.SX32 R11, R11, R3.reuse, 0x1, P2 ;  /* 0x000000030b0b7211 */ /* 0x080fe200010f0eff */
[----:B------:R5:W4:Y:S01]  /*02a0*/  LDG.E.U16 R23, [R18.64] ;  /* 0x0000000412177981 */ /* 0x000b22000c1e1500 */
[-C--:B0-----:R-:W-:Y:S02]  /*02b0*/  IADD3 R14, P2, R5, R2.reuse, RZ ;  /* 0x00000002050e7210 */ /* 0x081fe40007f5e0ff */
[----:B------:R-:W-:Y:S01]  /*02c0*/  IADD3 R4, P1, R17, R2, RZ ;  /* 0x0000000211047210 */ /* 0x000fe20007f3e0ff */
[----:B------:R0:W4:Y:S01]  /*02d0*/  LDG.E.U16 R24, [R10.64] ;  /* 0x000000040a187981 */ /* 0x000122000c1e1500 */
[----:B------:R-:W-:-:S02]  /*02e0*/  LEA.HI.X.SX32 R15, R21, R3, 0x1, P2 ;  /* 0x00000003150f7211 */ /* 0x000fc400010f0eff */
[-C--:B------:R-:W-:Y:S01]  /*02f0*/  LEA.HI.X.SX32 R5, R5, R3.reuse, 0x1, P1 ;  /* 0x0000000305057211 */ /* 0x080fe200008f0eff */
[C---:B------:R-:W-:Y:S01]  /*0300*/  IMAD R21, R0.reuse, 0x5, RZ ;  /* 0x0000000500157824 */ /* 0x040fe200078e02ff */
[----:B------:R5:W4:Y:S04]  /*0310*/  LDG.E.U16 R22, [R8.64] ;  /* 0x0000000408167981 */ /* 0x000b28000c1e1500 */
[----:B------:R5:W4:Y:S01]  /*0320*/  LDG.E.U16 R16, [R14.64] ;  /* 0x000000040e107981 */ /* 0x000b22000c1e1500 */
[----:B0-----:R-:W-:Y:S01]  /*0330*/  IADD3 R10, P0, R7, R2, RZ ;  /* 0x00000002070a7210 */ /* 0x001fe20007f1e0ff */
[C---:B------:R-:W-:Y:S02]  /*0340*/  IMAD R17, R0.reuse, 0x14, RZ ;  /* 0x0000001400117824 */ /* 0x040fe400078e02ff */
[----:B-1----:R-:W-:Y:S01]  /*0350*/  IMAD R13, R0, 0x28, RZ ;  /* 0x00000028000d7824 */ /* 0x002fe200078e02ff */
[----:B-----5:R0:W5:Y:S01]  /*0360*/  LDG.E.U16 R14, [R4.64] ;  /* 0x00000004040e7981 */ /* 0x020162000c1e1500 */
[----:B------:R-:W-:-:S02]  /*0370*/  LEA.HI.X.SX32 R11, R21, R3, 0x1, P0 ;  /* 0x00000003150b7211 */ /* 0x000fc400000f0eff */
[----:B------:R-:W-:Y:S01]  /*0380*/  IADD3 R8, P1, R17, R2, RZ ;  /* 0x0000000211087210 */ /* 0x000fe20007f3e0ff */
[----:B------:R-:W-:-:S03]  /*0390*/  IMAD R12, R0, 0x50, RZ ;  /* 0x00000050000c7824 */ /* 0x000fc600078e02ff */
[----:B------:R-:W-:Y:S02]  /*03a0*/  LEA.HI.X.SX32 R9, R7, R3, 0x1, P1 ;  /* 0x0000000307097211 */ /* 0x000fe400008f0eff */
[----:B0-----:R-:W-:-:S03]  /*03b0*/  IADD3 R4, P0, R12, R2, RZ ;  /* 0x000000020c047210 */ /* 0x001fc60007f1e0ff */
[----:B------:R0:W4:Y:S01]  /*03c0*/  LDG.E.U16 R18, [R8.64] ;  /* 0x0000000408127981 */ /* 0x000122000c1e1500 */
[----:B------:R-:W-:-:S05]  /*03d0*/  LEA.HI.X.SX32 R5, R13, R3, 0x1, P0 ;  /* 0x000000030d057211 */ /* 0x000fca00000f0eff */
[----:B------:R-:W4:Y:S04]  /*03e0*/  LDG.E.U16 R28, [R4.64] ;  /* 0x00000004041c7981 */ /* 0x000f28000c1e1500 */
[----:B--2---:R1:W-:Y:S04]  /*03f0*/  STL [R1+0x3a4], R20 ;  /* 0x0003a41401007387 */ /* 0x0043e80000100800 */
[----:B---3--:R2:W-:Y:S04]  /*0400*/  STL [R1+0x398], R6 ;  /* 0x0003980601007387 */ /* 0x0085e80000100800 */
[----:B-1----:R-:W3:Y:S01]  /*0410*/  LDG.E.U16 R20, [R10.64] ;  /* 0x000000040a147981 */ /* 0x002ee2000c1e1500 */
[----:B--2---:R-:W-:-:S04]  /*0420*/  IADD3 R6, P2, R13, R2, RZ ;  /* 0x000000020d067210 */ /* 0x004fc80007f5e0ff */
[----:B------:R-:W-:-:S05]  /*0430*/  LEA.HI.X.SX32 R7, R17, R3, 0x1, P2 ;  /* 0x0000000311077211 */ /* 0x000fca00010f0eff */
[----:B------:R-:W2:Y:S01]  /*0440*/  LDG.E.U16 R19, [R6.64] ;  /* 0x0000000406137981 */ /* 0x000ea2000c1e1500 */
[C---:B0-----:R-:W-:Y:S02]  /*0450*/  IMAD R8, R0.reuse, 0x38, RZ ;  /* 0x0000003800087824 */ /* 0x041fe400078e02ff */
[C---:B------:R-:W-:Y:S02]  /*0460*/  IMAD R9, R0.reuse, 0x70, RZ ;  /* 0x0000007000097824 */ /* 0x040fe400078e02ff */
[C---:B------:R-:W-:Y:S01]  /*0470*/  IMAD R21, R0.reuse, 0x42, RZ ;  /* 0x0000004200157824 */ /* 0x040fe200078e02ff */
[----:B-----5:R-:W-:Y:S04]  /*0480*/  STL [R1+0x37c], R14 ;  /* 0x00037c0e01007387 */ /* 0x020fe80000100800 */
[----:B----4-:R-:W-:Y:S04]  /*0490*/  STL [R1+0x38c], R25 ;  /* 0x00038c1901007387 */ /* 0x010fe80000100800 */
[----:B------:R-:W-:Y:S04]  /*04a0*/  STL [R1+0x380], R24 ;  /* 0x0003801801007387 */ /* 0x000fe80000100800 */
[----:B------:R0:W-:Y:S04]  /*04b0*/  STL [R1+0x3a0], R23 ;  /* 0x0003a01701007387 */ /* 0x0001e80000100800 */
[----:B------:R1:W-:Y:S01]  /*04c0*/  STL [R1+0x394], R22 ;  /* 0x0003941601007387 */ /* 0x0003e20000100800 */
[----:B0-----:R-:W-:-:S03]  /*04d0*/  IMAD R23, R0, 0x62, RZ ;  /* 0x0000006200177824 */ /* 0x001fc600078e02ff */
[----:B------:R-:W-:Y:S01]  /*04e0*/  STL [R1+0x388], R16 ;  /* 0x0003881001007387 */ /* 0x000fe20000100800 */
[----:B-1----:R-:W-:-:S03]  /*04f0*/  IMAD R22, R0, 0x52, RZ ;  /* 0x0000005200167824 */ /* 0x002fc600078e02ff */
[----:B------:R0:W-:Y:S04]  /*0500*/  STL.64 [R1+0x11c0], R8 ;  /* 0x0011c00801007387 */ /* 0x0001e80000100a00 */
[----:B------:R-:W-:Y:S01]  /*0510*/  STL.64 [R1+0x11a0], R22 ;  /* 0x0011a01601007387 */ /* 0x000fe20000100a00 */
[C---:B------:R-:W-:Y:S02]  /*0520*/  IMAD R17, R0.reuse, 0xa0, RZ ;  /* 0x000000a000117824 */ /* 0x040fe400078e02ff */
[----:B------:R-:W-:-:S03]  /*0530*/  IMAD R29, R0, 0x32, RZ ;  /* 0x00000032001d7824 */ /* 0x000fc600078e02ff */
[----:B0-----:R-:W-:-:S04]  /*0540*/  IADD3 R8, P6, R17, R2, RZ ;  /* 0x0000000211087210 */ /* 0x001fc80007fde0ff */
[----:B------:R-:W-:Y:S01]  /*0550*/  LEA.HI.X.SX32 R9, R12, R3, 0x1, P6 ;  /* 0x000000030c097211 */ /* 0x000fe200030f0eff */
[----:B---3--:R0:W-:Y:S02]  /*0560*/  STL [R1+0x3a8], R20 ;  /* 0x0003a81401007387 */ /* 0x0081e40000100800 */
[----:B0-----:R-:W-:-:S05]  /*0570*/  SHF.L.U32 R20, R0, 0x1, RZ ;  /* 0x0000000100147819 */ /* 0x001fca00000006ff */
[----:B------:R-:W-:Y:S04]  /*0580*/  STL.64 [R1+0x11a8], R20 ;  /* 0x0011a81401007387 */ /* 0x000fe80000100a00 */
[----:B------:R0:W-:Y:S04]  /*0590*/  STL [R1+0x39c], R18 ;  /* 0x00039c1201007387 */ /* 0x0001e80000100800 */
[----:B--2---:R1:W-:Y:S01]  /*05a0*/  STL [R1+0x390], R19 ;  /* 0x0003901301007387 */ /* 0x0043e20000100800 */
[C---:B0-----:R-:W-:Y:S02]  /*05b0*/  IMAD R18, R0.reuse, 0x1a, RZ ;  /* 0x0000001a00127824 */ /* 0x041fe400078e02ff */
[----:B-1----:R-:W-:-:S05]  /*05c0*/  IMAD R19, R0, 0x34, RZ ;  /* 0x0000003400137824 */ /* 0x002fca00078e02ff */
[----:B------:R-:W-:Y:S04]  /*05d0*/  STL.64 [R1+0x11b0], R18 ;  /* 0x0011b01201007387 */ /* 0x000fe80000100a00 */
[----:B------:R0:W-:Y:S02]  /*05e0*/  STL [R1+0x384], R28 ;  /* 0x0003841c01007387 */ /* 0x0001e40000100800 */
[----:B0-----:R-:W-:-:S05]  /*05f0*/  IMAD R28, R0, 0x2a, RZ ;  /* 0x0000002a001c7824 */ /* 0x001fca00078e02ff */
[----:B------:R-:W-:Y:S04]  /*0600*/  STL.64 [R1+0x11b8], R28 ;  /* 0x0011b81c01007387 */ /* 0x000fe80000100a00 */
[----:B------:R0:W-:Y:S04]  /*0610*/  STL.64 [R1+0x80], R8 ;  /* 0x0000800801007387 */ /* 0x0001e80000100a00 */
[----:B0-----:R-:W2:Y:S01]  /*0620*/  LDL.LU.64 R8, [R1+0x11c0] ;  /* 0x0011c00001087983 */ /* 0x001ea20000300a00 */
[C---:B------:R-:W-:Y:S02]  /*0630*/  IMAD R5, R0.reuse, 0x30, RZ ;  /* 0x0000003000057824 */ /* 0x040fe400078e02ff */
[----:B------:R-:W-:-:S02]  /*0640*/  IMAD R15, R0, 0xb0, RZ ;  /* 0x000000b0000f7824 */ /* 0x000fc400078e02ff */
[C---:B------:R-:W-:Y:S01]  /*0650*/  IMAD R7, R0.reuse, 0x60, RZ ;  /* 0x0000006000077824 */ /* 0x040fe200078e02ff */
[-C--:B------:R-:W-:Y:S01]  /*0660*/  IADD3 R20, P4, R5, R2.reuse, RZ ;  /* 0x0000000205147210 */ /* 0x080fe20007f9e0ff */
[C---:B------:R-:W-:Y:S01]  /*0670*/  IMAD R13, R0.reuse, 0xc0, RZ ;  /* 0x000000c0000d7824 */ /* 0x040fe200078e02ff */
[----:B------:R-:W-:Y:S01]  /*0680*/  IADD3 R28, P0, R15, R2, RZ ;  /* 0x000000020f1c7210 */ /* 0x000fe20007f1e0ff */
[C---:B------:R-:W-:Y:S01]  /*0690*/  IMAD R29, R0.reuse, 0x58, RZ ;  /* 0x00000058001d7824 */ /* 0x040fe200078e02ff */
[----:B------:R-:W-:Y:S01]  /*06a0*/  MOV R12, R20 ;  /* 0x00000014000c7202 */ /* 0x000fe20000000f00 */
[----:B------:R0:W-:Y:S01]  /*06b0*/  STL [R1+0x1b0], R20 ;  /* 0x0001b01401007387 */ /* 0x0001e20000100800 */
[----:B------:R-:W-:Y:S01]  /*06c0*/  IMAD R15, R0, 0x18, RZ ;  /* 0x00000018000f7824 */ /* 0x000fe200078e02ff */
[----:B------:R-:W-:Y:S01]  /*06d0*/  IADD3 R22, P1, R13, R2, RZ ;  /* 0x000000020d167210 */ /* 0x000fe20007f3e0ff */
[----:B------:R-:W-:Y:S01]  /*06e0*/  IMAD.MOV.U32 R13, RZ, RZ, R21 ;  /* 0x000000ffff0d7224 */ /* 0x000fe200078e0015 */
[----:B------:R-:W-:-:S02]  /*06f0*/  LEA.HI.X.SX32 R29, R29, R3, 0x1, P0 ;  /* 0x000000031d1d7211 */ /* 0x000fc400000f0eff */
[-C--:B0-----:R-:W-:Y:S02]  /*0700*/  IADD3 R20, P6, R7, R2.reuse, RZ ;  /* 0x0000000207147210 */ /* 0x081fe40007fde0ff */
[-C--:B------:R-:W-:Y:S02]  /*0710*/  LEA.HI.X.SX32 R13, R15, R3.reuse, 0x1, P4 ;  /* 0x000000030f0d7211 */ /* 0x080fe400020f0eff */
[-C--:B------:R-:W-:Y:S01]  /*0720*/  LEA.HI.X.SX32 R21, R5, R3.reuse, 0x1, P6 ;  /* 0x0000000305157211 */ /* 0x080fe200030f0eff */
[C---:B------:R-:W-:Y:S01]  /*0730*/  IMAD R6, R0.reuse, 0xd0, RZ ;  /* 0x000000d000067824 */ /* 0x040fe200078e02ff */
[----:B------:R-:W-:Y:S01]  /*0740*/  LEA.HI.X.SX32 R23, R7, R3, 0x1, P1 ;  /* 0x0000000307177211 */ /* 0x000fe200008f0eff */
[----:B------:R0:W-:Y:S01]  /*0750*/  STL.64 [R1+0x58], R28 ;  /* 0x0000581c01007387 */ /* 0x0001e20000100a00 */
[C---:B------:R-:W-:Y:S02]  /*0760*/  IMAD R10, R0.reuse, 0xf0, RZ ;  /* 0x000000f0000a7824 */ /* 0x040fe400078e02ff */
[C---:B------:R-:W-:Y:S01]  /*0770*/  IMAD R4, R0.reuse, 0xe0, RZ ;  /* 0x000000e000047824 */ /* 0x040fe200078e02ff */
[----:B------:R-:W-:Y:S01]  /*0780*/  STL.64 [R1+0x128], R20 ;  /* 0x0001281401007387 */ /* 0x000fe20000100a00 */
[----:B------:R-:W-:Y:S01]  /*0790*/  IMAD R11, R0, 0x68, RZ ;  /* 0x00000068000b7824 */ /* 0x000fe200078e02ff */
[----:B------:R-:W-:-:S02]  /*07a0*/  IADD3 R18, P3, R6, R2, RZ ;  /* 0x0000000206127210 */ /* 0x000fc40007f7e0ff */
[----:B------:R-:W-:Y:S01]  /*07b0*/  STL [R1+0x1b4], R13 ;  /* 0x0001b40d01007387 */ /* 0x000fe20000100800 */
[----:B------:R-:W-:-:S03]  /*07c0*/  IMAD R14, R0, 0x82, RZ ;  /* 0x00000082000e7824 */ /* 0x000fc600078e02ff */
[----:B------:R1:W-:Y:S01]  /*07d0*/  STL.64 [R1+0x30], R22 ;  /* 0x0000301601007387 */ /* 0x0003e20000100a00 */
[----:B------:R-:W-:Y:S01]  /*07e0*/  IMAD R16, R0, 0x92, RZ ;  /* 0x0000009200107824 */ /* 0x000fe200078e02ff */
[-C--:B------:R-:W-:Y:S01]  /*07f0*/  IADD3 R6, P5, R10, R2.reuse, RZ ;  /* 0x000000020a067210 */ /* 0x080fe20007fbe0ff */
[----:B------:R-:W-:Y:S01]  /*0800*/  IMAD R10, R0, 0x78, RZ ;  /* 0x00000078000a7824 */ /* 0x000fe200078e02ff */
[-C--:B------:R-:W-:Y:S01]  /*0810*/  IADD3 R4, P2, R4, R2.reuse, RZ ;  /* 0x0000000204047210 */ /* 0x080fe20007f5e0ff */
[C---:B0-----:R-:W-:Y:S01]  /*0820*/  IMAD R29, R0.reuse, 0x41, RZ ;  /* 0x00000041001d7824 */ /* 0x041fe200078e02ff */
[-C--:B------:R-:W-:Y:S01]  /*0830*/  LEA.HI.X.SX32 R19, R11, R3.reuse, 0x1, P3 ;  /* 0x000000030b137211 */ /* 0x080fe200018f0eff */
[----:B-1----:R-:W-:Y:S01]  /*0840*/  IMAD R22, R0, 0x1c, RZ ;  /* 0x0000001c00167824 */ /* 0x002fe200078e02ff */
[-C--:B------:R-:W-:Y:S01]  /*0850*/  IADD3 R28, P0, R14, R2.reuse, RZ ;  /* 0x000000020e1c7210 */ /* 0x080fe20007f1e0ff */
[----:B------:R-:W-:Y:S01]  /*0860*/  IMAD R15, R0, 0xe2, RZ ;  /* 0x000000e2000f7824 */ /* 0x000fe200078e02ff */
[----:B------:R-:W-:Y:S01]  /*0870*/  IADD3 R14, P4, R16, R2, RZ ;  /* 0x00000002100e7210 */ /* 0x000fe20007f9e0ff */
[----:B------:R-:W-:Y:S01]  /*0880*/  IMAD R16, R0, 0x49, RZ ;  /* 0x0000004900107824 */ /* 0x000fe200078e02ff */
[-C--:B------:R-:W-:Y:S01]  /*0890*/  LEA.HI.X.SX32 R7, R10, R3.reuse, 0x1, P5 ;  /* 0x000000030a077211 */ /* 0x080fe200028f0eff */
[----:B------:R0:W-:Y:S01]  /*08a0*/  STL.64 [R1+0x8], R18 ;  /* 0x0000081201007387 */ /* 0x0001e20000100a00 */
[----:B------:R-:W-:Y:S01]  /*08b0*/  LEA.HI.X.SX32 R29, R29, R3, 0x1, P0 ;  /* 0x000000031d1d7211 */ /* 0x000fe200000f0eff */
[----:B------:R-:W-:-:S02]  /*08c0*/  IMAD R25, R0, 0xa2, RZ ;  /* 0x000000a200197824 */ /* 0x000fc400078e02ff */
[C---:B------:R-:W-:Y:S02]  /*08d0*/  IMAD R27, R0.reuse, 0xb2, RZ ;  /* 0x000000b2001b7824 */ /* 0x040fe400078e02ff */
[C---:B------:R-:W-:Y:S02]  /*08e0*/  IMAD R23, R0.reuse, 0xc2, RZ ;  /* 0x000000c200177824 */ /* 0x040fe400078e02ff */
[----:B0-----:R-:W-:Y:S01]  /*08f0*/  IMAD R19, R0, 0x51, RZ ;  /* 0x0000005100137824 */ /* 0x001fe200078e02ff */
[----:B------:R-:W-:-:S04]  /*0900*/  IADD3 R18, P3, R25, R2, RZ ;  /* 0x0000000219127210 */ /* 0x000fc80007f7e0ff */
[-C--:B------:R-:W-:Y:S02]  /*0910*/  LEA.HI.X.SX32 R19, R19, R3.reuse, 0x1, P3 ;  /* 0x0000000313137211 */ /* 0x080fe400018f0eff */
[-C--:B--2---:R-:W-:Y:S02]  /*0920*/  IADD3 R20, P6, R8, R2.reuse, RZ ;  /* 0x0000000208147210 */ /* 0x084fe40007fde0ff */
[CC--:B------:R-:W-:Y:S02]  /*0930*/  IADD3 R12, P1, R9.reuse, R2.reuse, RZ ;  /* 0x00000002090c7210 */ /* 0x0c0fe40007f3e0ff */
[-C--:B------:R-:W-:Y:S02]  /*0940*/  LEA.HI.X.SX32 R21, R22, R3.reuse, 0x1, P6 ;  /* 0x0000000316157211 */ /* 0x080fe400030f0eff */
[-C--:B------:R-:W-:Y:S02]  /*0950*/  LEA.HI.X.SX32 R13, R8, R3.reuse, 0x1, P1 ;  /* 0x00000003080d7211 */ /* 0x080fe400008f0eff */
[----:B------:R-:W-:Y:S01]  /*0960*/  LEA.HI.X.SX32 R5, R9, R3, 0x1, P2 ;  /* 0x0000000309057211 */ /* 0x000fe200010f0eff */
[----:B------:R0:W-:Y:S01]  /*0970*/  STL.64 [R1+0x190], R20 ;  /* 0x0001901401007387 */ /* 0x0001e20000100a00 */
[----:B------:R-:W-:-:S02]  /*0980*/  IADD3 R8, P5, R15, R2, RZ ;  /* 0x000000020f087210 */ /* 0x000fc40007fbe0ff */
[----:B------:R-:W-:Y:S01]  /*0990*/  LEA.HI.X.SX32 R15, R16, R3, 0x1, P4 ;  /* 0x00000003100f7211 */ /* 0x000fe200020f0eff */
[----:B------:R-:W-:Y:S04]  /*09a0*/  STL.64 [R1+0xf0], R12 ;  /* 0x0000f00c01007387 */ /* 0x000fe80000100a00 */
[----:B------:R-:W-:Y:S04]  /*09b0*/  STL.64 [R1+0x1150], R4 ;  /* 0x0011500401007387 */ /* 0x000fe80000100a00 */
[----:B------:R-:W-:Y:S04]  /*09c0*/  STL.64 [R1+0x1158], R6 ;  /* 0x0011580601007387 */ /* 0x000fe80000100a00 */
[----:B------:R-:W-:Y:S04]  /*09d0*/  STL [R1+0x1198], R7 ;  /* 0x0011980701007387 */ /* 0x000fe80000100800 */
[----:B------:R1:W-:Y:S01]  /*09e0*/  STL.64 [R1+0xc0], R28 ;  /* 0x0000c01c01007387 */ /* 0x0003e20000100a00 */
[----:B0-----:R-:W-:-:S02]  /*09f0*/  IADD3 R20, P6, R27, R2, RZ ;  /* 0x000000021b147210 */ /* 0x001fc40007fde0ff */
[-C--:B------:R-:W-:Y:S01]  /*0a00*/  IADD3 R16, P4, R11, R2.reuse, RZ ;  /* 0x000000020b107210 */ /* 0x080fe20007f9e0ff */
[----:B-1----:R-:W2:Y:S04]  /*0a10*/  LDL.LU.64 R28, [R1+0x11b8] ;  /* 0x0011b800011c7983 */ /* 0x002ea80000300a00 */
[----:B------:R0:W-:Y:S01]  /*0a20*/  STL.64 [R1+0xa0], R14 ;  /* 0x0000a00e01007387 */ /* 0x0001e20000100a00 */
[----:B------:R-:W-:Y:S01]  /*0a30*/  IADD3 R22, P1, R23, R2, RZ ;  /* 0x0000000217167210 */ /* 0x000fe20007f3e0ff */
[C---:B------:R-:W-:Y:S02]  /*0a40*/  IMAD R23, R0.reuse, 0x61, RZ ;  /* 0x0000006100177824 */ /* 0x040fe400078e02ff */
[C---:B0-----:R-:W-:Y:S02]  /*0a50*/  IMAD R14, R0.reuse, 0x84, RZ ;  /* 0x00000084000e7824 */ /* 0x041fe400078e02ff */
[----:B------:R-:W-:-:S03]  /*0a60*/  IMAD R15, R0, 0x59, RZ ;  /* 0x00000059000f7824 */ /* 0x000fc600078e02ff */
[----:B------:R-:W-:Y:S01]  /*0a70*/  IADD3 R6, P3, R14, R2, RZ ;  /* 0x000000020e067210 */ /* 0x000fe20007f7e0ff */
[----:B------:R-:W-:Y:S01]  /*0a80*/  IMAD R14, R0, 0x94, RZ ;  /* 0x00000094000e7824 */ /* 0x000fe200078e02ff */
[-C--:B------:R-:W-:Y:S01]  /*0a90*/  LEA.HI.X.SX32 R21, R15, R3.reuse, 0x1, P6 ;  /* 0x000000030f157211 */ /* 0x080fe200030f0eff */
[----:B------:R0:W-:Y:S01]  /*0aa0*/  STL [R1+0x119c], R16 ;  /* 0x00119c1001007387 */ /* 0x0001e20000100800 */
[----:B------:R-:W-:-:S03]  /*0ab0*/  LEA.HI.X.SX32 R23, R23, R3, 0x1, P1 ;  /* 0x0000000317177211 */ /* 0x000fc600008f0eff */
[----:B------:R1:W-:Y:S01]  /*0ac0*/  STL.64 [R1+0x78], R18 ;  /* 0x0000781201007387 */ /* 0x0003e20000100a00 */
[----:B0-----:R-:W-:-:S03]  /*0ad0*/  IADD3 R16, P6, R14, R2, RZ ;  /* 0x000000020e107210 */ /* 0x001fc60007fde0ff */
[----:B-1----:R-:W3:Y:S04]  /*0ae0*/  LDL.LU.64 R18, [R1+0x11b0] ;  /* 0x0011b00001127983 */ /* 0x002ee80000300a00 */
[----:B------:R0:W-:Y:S04]  /*0af0*/  STL.64 [R1+0x50], R20 ;  /* 0x0000501401007387 */ /* 0x0001e80000100a00 */
[----:B0-----:R-:W4:Y:S04]  /*0b00*/  LDL.LU.64 R20, [R1+0x11a8] ;  /* 0x0011a80001147983 */ /* 0x001f280000300a00 */
[----:B------:R-:W-:Y:S04]  /*0b10*/  STL [R1+0x98], R16 ;  /* 0x0000981001007387 */ /* 0x000fe80000100800 */
[----:B------:R0:W-:Y:S04]  /*0b20*/  STL.64 [R1+0x28], R22 ;  /* 0x0000281601007387 */ /* 0x0001e80000100a00 */
[----:B0-----:R-:W5:Y:S01]  /*0b30*/  LDL.LU.64 R22, [R1+0x11a0] ;  /* 0x0011a00001167983 */ /* 0x001f620000300a00 */
[----:B------:R-:W-:-:S02]  /*0b40*/  IMAD R15, R0, 0xa4, RZ ;  /* 0x000000a4000f7824 */ /* 0x000fc400078e02ff */
[----:B------:R-:W-:-:S03]  /*0b50*/  IMAD R13, R0, 0xd2, RZ ;  /* 0x000000d2000d7824 */ /* 0x000fc600078e02ff */
[-C--:B------:R-:W-:Y:S01]  /*0b60*/  IADD3 R4, P1, R15, R2.reuse, RZ ;  /* 0x000000020f047210 */ /* 0x080fe20007f3e0ff */
[C---:B------:R-:W-:Y:S01]  /*0b70*/  IMAD R15, R0.reuse, 0x71, RZ ;  /* 0x00000071000f7824 */ /* 0x040fe200078e02ff */
[-C--:B------:R-:W-:Y:S01]  /*0b80*/  IADD3 R12, P2, R13, R2.reuse, RZ ;  /* 0x000000020d0c7210 */ /* 0x080fe20007f5e0ff */
[C---:B------:R-:W-:Y:S02]  /*0b90*/  IMAD R14, R0.reuse, 0x69, RZ ;  /* 0x00000069000e7824 */ /* 0x040fe400078e02ff */
[C---:B------:R-:W-:Y:S02]  /*0ba0*/  IMAD R10, R0.reuse, 0xf2, RZ ;  /* 0x000000f2000a7824 */ /* 0x040fe400078e02ff */
[C---:B------:R-:W-:Y:S01]  /*0bb0*/  IMAD R26, R0.reuse, 0x22, RZ ;  /* 0x00000022001a7824 */ /* 0x040fe200078e02ff */
[-C--:B------:R-:W-:Y:S01]  /*0bc0*/  LEA.HI.X.SX32 R9, R15, R3.reuse, 0x1, P5 ;  /* 0x000000030f097211 */ /* 0x080fe200028f0eff */
[----:B------:R-:W-:Y:S01]  /*0bd0*/  IMAD R15, R0, 0x79, RZ ;  /* 0x00000079000f7824 */ /* 0x000fe200078e02ff */
[----:B------:R-:W-:Y:S01]  /*0be0*/  LEA.HI.X.SX32 R13, R14, R3, 0x1, P2 ;  /* 0x000000030e0d7211 */ /* 0x000fe200010f0eff */
[----:B------:R0:W-:Y:S01]  /*0bf0*/  STL [R1+0x70], R4 ;  /* 0x0000700401007387 */ /* 0x0001e20000100800 */
[----:B------:R-:W-:Y:S01]  /*0c00*/  IADD3 R10, P0, R10, R2, RZ ;  /* 0x000000020a0a7210 */ /* 0x000fe20007f1e0ff */
[----:B------:R-:W-:-:S02]  /*0c10*/  IMAD R16, R0, 0x11, RZ ;  /* 0x0000001100107824 */ /* 0x000fc400078e02ff */
[----:B------:R-:W-:Y:S01]  /*0c20*/  STL.64 [R1+0x1188], R26 ;  /* 0x0011881a01007387 */ /* 0x000fe20000100a00 */
[-C--:B------:R-:W-:Y:S01]  /*0c30*/  LEA.HI.X.SX32 R11, R15, R3.reuse, 0x1, P0 ;  /* 0x000000030f0b7211 */ /* 0x080fe200000f0eff */
[----:B------:R-:W-:Y:S01]  /*0c40*/  IMAD R17, R0, 0x19, RZ ;  /* 0x0000001900117824 */ /* 0x000fe200078e02ff */
[-C--:B0-----:R-:W-:Y:S01]  /*0c50*/  IADD3 R4, P2, R26, R2.reuse, RZ ;  /* 0x000000021a047210 */ /* 0x081fe20007f5e0ff */
[----:B------:R-:W-:Y:S03]  /*0c60*/  STL.64 [R1], R12 ;  /* 0x0000000c01007387 */ /* 0x000fe60000100a00 */
[----:B------:R-:W-:Y:S01]  /*0c70*/  LEA.HI.X.SX32 R5, R16, R3, 0x1, P2 ;  /* 0x0000000310057211 */ /* 0x000fe200010f0eff */
[----:B------:R0:W-:Y:S01]  /*0c80*/  STL.64 [R1+0x1128], R8 ;  /* 0x0011280801007387 */ /* 0x0001e20000100a00 */
[C---:B------:R-:W-:Y:S02]  /*0c90*/  IMAD R16, R0.reuse, 0x21, RZ ;  /* 0x0000002100107824 */ /* 0x040fe400078e02ff */
[----:B------:R-:W-:Y:S01]  /*0ca0*/  IMAD R24, R0, 0x72, RZ ;  /* 0x0000007200187824 */ /* 0x000fe200078e02ff */
[----:B0-----:R0:W3:Y:S01]  /*0cb0*/  LDL.64 R8, [R1+0x98] ;  /* 0x0000980001087983 */ /* 0x0010e20000100a00 */
[----:B--2---:R-:W-:-:S03]  /*0cc0*/  IADD3 R12, P5, R29, R2, RZ ;  /* 0x000000021d0c7210 */ /* 0x004fc60007fbe0ff */
[----:B------:R-:W-:Y:S01]  /*0cd0*/  STL.64 [R1+0x1190], R28 ;  /* 0x0011901c01007387 */ /* 0x000fe20000100a00 */
[----:B------:R-:W-:-:S03]  /*0ce0*/  LEA.HI.X.SX32 R13, R17, R3, 0x1, P5 ;  /* 0x00000003110d7211 */ /* 0x000fc600028f0eff */
[----:B------:R0:W2:Y:S01]  /*0cf0*/  LDL.64 R26, [R1+0x70] ;  /* 0x00007000011a7983 */ /* 0x0000a20000100a00 */
[----:B------:R-:W-:-:S03]  /*0d00*/  IMAD R17, R0, 0x29, RZ ;  /* 0x0000002900117824 */ /* 0x000fc600078e02ff */
[----:B------:R-:W-:Y:S04]  /*0d10*/  STL.64 [R1+0x1130], R10 ;  /* 0x0011300a01007387 */ /* 0x000fe80000100a00 */
[----:B------:R5:W-:Y:S04]  /*0d20*/  STL.64 [R1+0x1d0], R4 ;  /* 0x0001d00401007387 */ /* 0x000be80000100a00 */
[----:B------:R1:W-:Y:S01]  /*0d30*/  STL.64 [R1+0x1a8], R12 ;  /* 0x0001a80c01007387 */ /* 0x0003e20000100a00 */
[----:B----4-:R-:W-:-:S04]  /*0d40*/  IADD3 R14, P0, R21, R2, RZ ;  /* 0x00000002150e7210 */ /* 0x010fc80007f1e0ff */
[----:B------:R-:W-:Y:S01]  /*0d50*/  LEA.HI.X.SX32 R15, R16, R3, 0x1, P0 ;  /* 0x00000003100f7211 */ /* 0x000fe200000f0eff */
[----:B------:R-:W-:-:S04]  /*0d60*/  IMAD R16, R0, 0x31, RZ ;  /* 0x0000003100107824 */ /* 0x000fc800078e02ff */
[----:B------:R4:W-:Y:S01]  /*0d70*/  STL.64 [R1+0x178], R14 ;  /* 0x0001780e01007387 */ /* 0x0009e20000100a00 */
[-C--:B-----5:R-:W-:Y:S02]  /*0d80*/  IADD3 R4, P2, R22, R2.reuse, RZ ;  /* 0x0000000216047210 */ /* 0x0a0fe40007f5e0ff */
[-C--:B-1----:R-:W-:Y:S02]  /*0d90*/  IADD3 R12, P5, R23, R2.reuse, RZ ;  /* 0x00000002170c7210 */ /* 0x082fe40007fbe0ff */
[-C--:B------:R-:W-:Y:S01]  /*0da0*/  LEA.HI.X.SX32 R5, R17, R3.reuse, 0x1, P2 ;  /* 0x0000000311057211 */ /* 0x080fe200010f0eff */
[----:B------:R-:W-:Y:S01]  /*0db0*/  IMAD R17, R0, 0x39, RZ ;  /* 0x0000003900117824 */ /* 0x000fe200078e02ff */
[-C--:B----4-:R-:W-:Y:S02]  /*0dc0*/  IADD3 R14, P0, R24, R2.reuse, RZ ;  /* 0x00000002180e7210 */ /* 0x090fe40007f1e0ff */
[-C--:B------:R-:W-:Y:S02]  /*0dd0*/  LEA.HI.X.SX32 R13, R16, R3.reuse, 0x1, P5 ;  /* 0x00000003100d7211 */ /* 0x080fe400028f0eff */
[----:B------:R-:W-:Y:S01]  /*0de0*/  LEA.HI.X.SX32 R15, R17, R3, 0x1, P0 ;  /* 0x00000003110f7211 */ /* 0x000fe200000f0eff */
[----:B------:R1:W-:Y:S04]  /*0df0*/  STL.64 [R1+0x150], R4 ;  /* 0x0001500401007387 */ /* 0x0003e80000100a00 */
[----:B------:R4:W-:Y:S01]  /*0e00*/  STL.64 [R1+0x120], R12 ;  /* 0x0001200c01007387 */ /* 0x0009e20000100a00 */
[----:B---3--:R-:W-:-:S03]  /*0e10*/  IADD3 R16, P0, R19, R2, RZ ;  /* 0x0000000213107210 */ /* 0x008fc60007f1e0ff */
[----:B------:R3:W-:Y:S01]  /*0e20*/  STL.64 [R1+0xe8], R14 ;  /* 0x0000e80e01007387 */ /* 0x0007e20000100a00 */
[-C--:B-1----:R-:W-:Y:S02]  /*0e30*/  IADD3 R4, P2, R20, R2.reuse, RZ ;  /* 0x0000000214047210 */ /* 0x082fe40007f5e0ff */
[----:B----4-:R-:W-:Y:S01]  /*0e40*/  IADD3 R12, P5, R18, R2, RZ ;  /* 0x00000002120c7210 */ /* 0x010fe20007fbe0ff */
[C---:B---3--:R-:W-:Y:S01]  /*0e50*/  IMAD R15, R0.reuse, 0xd, RZ ;  /* 0x0000000d000f7824 */ /* 0x048fe200078e02ff */
[-C--:B------:R-:W-:Y:S02]  /*0e60*/  LEA.HI.X.SX32 R5, R0, R3.reuse, 0x1, P2 ;  /* 0x0000000300057211 */ /* 0x080fe400010f0eff */
[-C--:B------:R-:W-:Y:S02]  /*0e70*/  LEA.HI.X.SX32 R17, R18, R3.reuse, 0x1, P0 ;  /* 0x0000000312117211 */ /* 0x080fe400000f0eff */
[----:B------:R-:W-:Y:S01]  /*0e80*/  LEA.HI.X.SX32 R13, R15, R3, 0x1, P5 ;  /* 0x000000030f0d7211 */ /* 0x000fe200028f0eff */
[----:B------:R-:W-:Y:S04]  /*0e90*/  STL.64 [R1+0x228], R4 ;  /* 0x0002280401007387 */ /* 0x000fe80000100a00 */
[----:B------:R-:W-:Y:S04]  /*0ea0*/  STL.64 [R1+0x1e8], R12 ;  /* 0x0001e80c01007387 */ /* 0x000fe80000100a00 */
[----:B------:R1:W-:Y:S04]  /*0eb0*/  STL.64 [R1+0x1a0], R16 ;  /* 0x0001a01001007387 */ /* 0x0003e80000100a00 */
[----:B-1----:R-:W3:Y:S01]  /*0ec0*/  LDL.LU R16, [R1+0x119c] ;  /* 0x00119c0001107983 */ /* 0x002ee20000300800 */
[----:B------:R-:W-:-:S02]  /*0ed0*/  IMAD R14, R0, 0xb4, RZ ;  /* 0x000000b4000e7824 */ /* 0x000fc400078e02ff */
[----:B------:R-:W-:-:S03]  /*0ee0*/  IMAD R12, R0, 0xc4, RZ ;  /* 0x000000c4000c7824 */ /* 0x000fc600078e02ff */
[-C--:B------:R-:W-:Y:S02]  /*0ef0*/  IADD3 R4, P2, R14, R2.reuse, RZ ;  /* 0x000000020e047210 */ /* 0x080fe40007f5e0ff */
[-C--:B------:R-:W-:Y:S02]  /*0f00*/  LEA R14, P5, R0, R2.reuse, 0x2 ;  /* 0x00000002000e7211 */ /* 0x080fe400078a10ff */
[-C--:B------:R-:W-:Y:S02]  /*0f10*/  LEA.HI.X.SX32 R17, R19, R3.reuse, 0x1, P4 ;  /* 0x0000000313117211 */ /* 0x080fe400020f0eff */
[----:B------:R-:W-:Y:S02]  /*0f20*/  IADD3 R28, P0, R12, R2, RZ ;  /* 0x000000020c1c7210 */ /* 0x000fe40007f1e0ff */
[-C--:B------:R-:W-:Y:S02]  /*0f30*/  LEA.HI.X.SX32 R15, R20, R3.reuse, 0x1, P5 ;  /* 0x00000003140f7211 */ /* 0x080fe400028f0eff */
[----:B------:R-:W-:Y:S01]  /*0f40*/  LEA.HI.X.SX32 R7, R21, R3, 0x1, P3 ;  /* 0x0000000315077211 */ /* 0x000fe200018f0eff */
[----:B------:R-:W-:Y:S01]  /*0f50*/  IMAD R9, R0, 0x4a, RZ ;  /* 0x0000004a00097824 */ /* 0x000fe200078e02ff */
[----:B------:R-:W-:-:S04]  /*0f60*/  MOV R20, R28 ;  /* 0x0000001c00147202 */ /* 0x000fc80000000f00 */
[----:B------:R-:W-:Y:S02]  /*0f70*/  LEA.HI.X.SX32 R9, R9, R3, 0x1, P6 ;  /* 0x0000000309097211 */ /* 0x000fe400030f0eff */
[----:B------:R-:W-:Y:S02]  /*0f80*/  MOV R21, R29 ;  /* 0x0000001d00157202 */ /* 0x000fe40000000f00 */
[----:B--2---:R-:W-:Y:S01]  /*0f90*/  LEA.HI.X.SX32 R27, R22, R3, 0x1, P1 ;  /* 0x00000003161b7211 */ /* 0x004fe200008f0eff */
[----:B---3--:R-:W-:Y:S04]  /*0fa0*/  STL.64 [R1+0x108], R16 ;  /* 0x0001081001007387 */ /* 0x008fe80000100a00 */
[----:B------:R-:W-:Y:S04]  /*0fb0*/  STL [R1+0x20], R28 ;  /* 0x0000201c01007387 */ /* 0x000fe80000100800 */
[----:B------:R-:W-:Y:S04]  /*0fc0*/  STL.64 [R1+0x220], R14 ;  /* 0x0002200e01007387 */ /* 0x000fe80000100a00 */
[----:B------:R1:W-:Y:S04]  /*0fd0*/  STL.64 [R1+0xb8], R6 ;  /* 0x0000b80601007387 */ /* 0x0003e80000100a00 */
[----:B-1----:R-:W2:Y:S04]  /*0fe0*/  LDL.LU R7, [R1+0x1198] ;  /* 0x0011980001077983 */ /* 0x002ea80000300800 */
[----:B------:R-:W3:Y:S04]  /*0ff0*/  LDL.LU.64 R28, [R1+0x1190] ;  /* 0x00119000011c7983 */ /* 0x000ee80000300a00 */
[----:B------:R-:W-:Y:S04]  /*1000*/  STL [R1+0x9c], R9 ;  /* 0x00009c0901007387 */ /* 0x000fe80000100800 */
[----:B------:R1:W-:Y:S04]  /*1010*/  STL [R1+0x74], R27 ;  /* 0x0000741b01007387 */ /* 0x0003e80000100800 */
[----:B-1----:R-:W4:Y:S01]  /*1020*/  LDL.LU.64 R26, [R1+0x1188] ;  /* 0x00118800011a7983 */ /* 0x002f220000300a00 */
[----:B------:R-:W-:-:S02]  /*1030*/  IMAD R8, R0, 0x96, RZ ;  /* 0x0000009600087824 */ /* 0x000fc400078e02ff */
[C---:B------:R-:W-:Y:S02]  /*1040*/  IMAD R6, R0.reuse, 0x86, RZ ;  /* 0x0000008600067824 */ /* 0x040fe400078e02ff */
[----:B------:R-:W-:Y:S01]  /*1050*/  IMAD R9, R0, 0x5a, RZ ;  /* 0x0000005a00097824 */ /* 0x000fe200078e02ff */
[-C--:B------:R-:W-:Y:S01]  /*1060*/  IADD3 R10, P1, R8, R2.reuse, RZ ;  /* 0x00000002080a7210 */ /* 0x080fe20007f3e0ff */
[----:B------:R-:W-:Y:S01]  /*1070*/  IMAD R8, R0, 0xa6, RZ ;  /* 0x000000a600087824 */ /* 0x000fe200078e02ff */
[-C--:B------:R-:W-:Y:S02]  /*1080*/  IADD3 R6, P6, R6, R2.reuse, RZ ;  /* 0x0000000206067210 */ /* 0x080fe40007fde0ff */
[----:B------:R-:W-:Y:S02]  /*1090*/  LEA.HI.X.SX32 R5, R9, R3, 0x1, P2 ;  /* 0x0000000309057211 */ /* 0x000fe400010f0eff */
[----:B------:R-:W-:Y:S01]  /*10a0*/  IADD3 R8, P2, R8, R2, RZ ;  /* 0x0000000208087210 */ /* 0x000fe20007f5e0ff */
[----:B------:R-:W-:Y:S01]  /*10b0*/  STL [R1+0xb0], R6 ;  /* 0x0000b00601007387 */ /* 0x000fe20000100800 */
[----:B------:R-:W-:-:S02]  /*10c0*/  IMAD R13, R0, 0xd4, RZ ;  /* 0x000000d4000d7824 */ /* 0x000fc400078e02ff */
[----:B------:R-:W-:Y:S01]  /*10d0*/  IMAD R17, R0, 0xe4, RZ ;  /* 0x000000e400117824 */ /* 0x000fe200078e02ff */
[----:B------:R1:W-:Y:S04]  /*10e0*/  STL [R1+0x1180], R9 ;  /* 0x0011800901007387 */ /* 0x0003e80000100800 */
[----:B------:R5:W-:Y:S01]  /*10f0*/  STL.64 [R1+0x48], R4 ;  /* 0x0000480401007387 */ /* 0x000be20000100a00 */
[----:B------:R-:W-:-:S03]  /*1100*/  IADD3 R12, P4, R13, R2, RZ ;  /* 0x000000020d0c7210 */ /* 0x000fc60007f9e0ff */
[----:B------:R-:W-:Y:S01]  /*1110*/  STL [R1+0x90], R10 ;  /* 0x0000900a01007387 */ /* 0x000fe20000100800 */
[----:B-1----:R-:W-:-:S03]  /*1120*/  IMAD.MOV.U32 R9, RZ, RZ, R11 ;  /* 0x000000ffff097224 */ /* 0x002fc600078e000b */
[----:B------:R1:W-:Y:S01]  /*1130*/  STL [R1+0x68], R8 ;  /* 0x0000680801007387 */ /* 0x0003e20000100800 */
[C---:B-----5:R-:W-:Y:S01]  /*1140*/  IMAD R4, R0.reuse, 0xb6, RZ ;  /* 0x000000b600047824 */ /* 0x060fe200078e02ff */
[----:B------:R-:W-:Y:S01]  /*1150*/  IADD3 R14, P5, R17, R2, RZ ;  /* 0x00000002110e7210 */ /* 0x000fe20007fbe0ff */
[C---:B------:R-:W-:Y:S01]  /*1160*/  IMAD R5, R0.reuse, 0x6a, RZ ;  /* 0x0000006a00057824 */ /* 0x040fe200078e02ff */
[-C--:B------:R-:W-:Y:S01]  /*1170*/  LEA.HI.X.SX32 R21, R23, R3.reuse, 0x1, P0 ;  /* 0x0000000317157211 */ /* 0x080fe200000f0eff */
[----:B------:R-:W-:Y:S01]  /*1180*/  IMAD R17, R0, 0xf4, RZ ;  /* 0x000000f400117824 */ /* 0x000fe200078e02ff */
[----:B-1----:R-:W-:Y:S02]  /*1190*/  MOV R8, R10 ;  /* 0x0000000a00087202 */ /* 0x002fe40000000f00 */
[-C--:B------:R-:W-:Y:S01]  /*11a0*/  IADD3 R18, P0, R4, R2.reuse, RZ ;  /* 0x0000000204127210 */ /* 0x080fe20007f1e0ff */
[----:B------:R-:W-:Y:S01]  /*11b0*/  IMAD R10, R0, 0x7a, RZ ;  /* 0x0000007a000a7824 */ /* 0x000fe200078e02ff */
[----:B------:R-:W-:Y:S01]  /*11c0*/  LEA.HI.X.SX32 R13, R5, R3, 0x1, P4 ;  /* 0x00000003050d7211 */ /* 0x000fe200020f0eff */
[----:B------:R1:W-:Y:S01]  /*11d0*/  STL [R1+0x1184], R8 ;  /* 0x0011840801007387 */ /* 0x0003e20000100800 */
[----:B------:R-:W-:-:S03]  /*11e0*/  IADD3 R16, P3, R17, R2, RZ ;  /* 0x0000000211107210 */ /* 0x000fc60007f7e0ff */
[----:B------:R-:W-:Y:S01]  /*11f0*/  STL [R1+0x24], R21 ;  /* 0x0000241501007387 */ /* 0x000fe20000100800 */
[----:B------:R-:W-:-:S03]  /*1200*/  LEA.HI.X.SX32 R15, R24, R3, 0x1, P5 ;  /* 0x00000003180f7211 */ /* 0x000fc600028f0eff */
[----:B------:R5:W-:Y:S01]  /*1210*/  STL [R1+0x40], R18 ;  /* 0x0000401201007387 */ /* 0x000be20000100800 */
[----:B------:R-:W-:-:S03]  /*1220*/  IMAD R11, R0, 0x15, RZ ;  /* 0x00000015000b7824 */ /* 0x000fc600078e02ff */
[----:B------:R0:W-:Y:S01]  /*1230*/  STL [R1+0x117c], R5 ;  /* 0x00117c0501007387 */ /* 0x0001e20000100800 */
[----:B-1----:R-:W-:Y:S02]  /*1240*/  MOV R8, R6 ;  /* 0x0000000600087202 */ /* 0x002fe40000000f00 */
[----:B------:R-:W-:Y:S01]  /*1250*/  LEA.HI.X.SX32 R17, R10, R3, 0x1, P3 ;  /* 0x000000030a117211 */ /* 0x000fe200018f0eff */
[C---:B-----5:R-:W-:Y:S01]  /*1260*/  IMAD R18, R0.reuse, 0x64, RZ ;  /* 0x0000006400127824 */ /* 0x060fe200078e02ff */
[----:B0-----:R0:W5:Y:S04]  /*1270*/  LDL.64 R4, [R1+0x68] ;  /* 0x0000680001047983 */ /* 0x0011680000100a00 */
[----:B------:R-:W-:Y:S04]  /*1280*/  STL.64 [R1+0x10e0], R12 ;  /* 0x0010e00c01007387 */ /* 0x000fe80000100a00 */
[----:B------:R-:W-:Y:S04]  /*1290*/  STL [R1+0x1160], R13 ;  /* 0x0011600d01007387 */ /* 0x000fe80000100800 */
[----:B------:R1:W-:Y:S04]  /*12a0*/  STL.64 [R1+0x10e8], R14 ;  /* 0x0010e80e01007387 */ /* 0x0003e80000100a00 */
[----:B------:R-:W-:Y:S01]  /*12b0*/  STL.64 [R1+0x10f0], R16 ;  /* 0x0010f01001007387 */ /* 0x000fe20000100a00 */
[C---:B-1----:R-:W-:Y:S01]  /*12c0*/  IMAD R15, R0.reuse, 0x74, RZ ;  /* 0x00000074000f7824 */ /* 0x042fe200078e02ff */
[----:B--2---:R-:W-:Y:S01]  /*12d0*/  MOV R9, R7 ;  /* 0x0000000700097202 */ /* 0x004fe20000000f00 */
[----:B------:R-:W-:-:S05]  /*12e0*/  IMAD R7, R0, 0x44, RZ ;  /* 0x0000004400077824 */ /* 0x000fca00078e02ff */
[-C--:B------:R-:W-:Y:S01]  /*12f0*/  IADD3 R20, P4, R7, R2.reuse, RZ ;  /* 0x0000000207147210 */ /* 0x080fe20007f9e0ff */
[----:B------:R-:W-:Y:S01]  /*1300*/  IMAD R7, R0, 0x54, RZ ;  /* 0x0000005400077824 */ /* 0x000fe200078e02ff */
[----:B---3--:R-:W-:-:S04]  /*1310*/  IADD3 R12, P5, R28, R2, RZ ;  /* 0x000000021c0c7210 */ /* 0x008fc80007fbe0ff */
[-C--:B------:R-:W-:Y:S02]  /*1320*/  IADD3 R6, P3, R7, R2.reuse, RZ ;  /* 0x0000000207067210 */ /* 0x080fe40007f7e0ff */
[-C--:B------:R-:W-:Y:S02]  /*1330*/  LEA.HI.X.SX32 R13, R11, R3.reuse, 0x1, P5 ;  /* 0x000000030b0d7211 */ /* 0x080fe400028f0eff */
[-C--:B------:R-:W-:Y:S02]  /*1340*/  LEA.HI.X.SX32 R7, R28, R3.reuse, 0x1, P3 ;  /* 0x000000031c077211 */ /* 0x080fe400018f0eff */
[----:B----4-:R-:W-:Y:S02]  /*1350*/  LEA.HI.X.SX32 R21, R26, R3, 0x1, P4 ;  /* 0x000000031a157211 */ /* 0x010fe400020f0eff */
[----:B------:R-:W-:-:S03]  /*1360*/  IADD3 R18, P4, R18, R2, RZ ;  /* 0x0000000212127210 */ /* 0x000fc60007f9e0ff */
[----:B------:R1:W-:Y:S01]  /*1370*/  STL.64 [R1+0x170], R20 ;  /* 0x0001701401007387 */ /* 0x0003e20000100a00 */
[----:B------:R-:W-:-:S03]  /*1380*/  LEA.HI.X.SX32 R19, R29, R3, 0x1, P4 ;  /* 0x000000031d137211 */ /* 0x000fc600020f0eff */
[----:B------:R-:W-:Y:S04]  /*1390*/  STL.64 [R1+0x1c0], R12 ;  /* 0x0001c00c01007387 */ /* 0x000fe80000100a00 */
[----:B------:R2:W-:Y:S04]  /*13a0*/  STL.64 [R1+0x148], R6 ;  /* 0x0001480601007387 */ /* 0x0005e80000100a00 */
[----:B------:R0:W3:Y:S01]  /*13b0*/  LDL.64 R28, [R1+0x40] ;  /* 0x00004000011c7983 */ /* 0x0000e20000100a00 */
[----:B-1----:R-:W-:-:S03]  /*13c0*/  IADD3 R20, P5, R15, R2, RZ ;  /* 0x000000020f147210 */ /* 0x002fc60007fbe0ff */
[----:B------:R1:W-:Y:S01]  /*13d0*/  STL.64 [R1+0x118], R18 ;  /* 0x0001181201007387 */ /* 0x0003e20000100a00 */
[C---:B--2---:R-:W-:Y:S02]  /*13e0*/  IMAD R6, R0.reuse, 0xd6, RZ ;  /* 0x000000d600067824 */ /* 0x044fe400078e02ff */
[----:B------:R-:W-:-:S03]  /*13f0*/  IMAD R7, R0, 0x3a, RZ ;  /* 0x0000003a00077824 */ /* 0x000fc600078e02ff */
[----:B-1----:R-:W-:Y:S01]  /*1400*/  IADD3 R18, P4, R6, R2, RZ ;  /* 0x0000000206127210 */ /* 0x002fe20007f9e0ff */
[----:B------:R-:W-:Y:S01]  /*1410*/  IMAD R6, R0, 0x43, RZ ;  /* 0x0000004300067824 */ /* 0x000fe200078e02ff */
[-C--:B------:R-:W-:Y:S01]  /*1420*/  LEA.HI.X.SX32 R21, R7, R3.reuse, 0x1, P5 ;  /* 0x0000000307157211 */ /* 0x080fe200028f0eff */
[----:B------:R-:W-:Y:S03]  /*1430*/  STL [R1+0x1170], R7 ;  /* 0x0011700701007387 */ /* 0x000fe60000100800 */
[----:B------:R-:W-:Y:S01]  /*1440*/  LEA.HI.X.SX32 R9, R6, R3, 0x1, P6 ;  /* 0x0000000306097211 */ /* 0x000fe200030f0eff */
[----:B------:R1:W-:Y:S04]  /*1450*/  STL.64 [R1+0xe0], R20 ;  /* 0x0000e01401007387 */ /* 0x0003e80000100a00 */
[----:B------:R2:W-:Y:S04]  /*1460*/  STL [R1+0xb4], R9 ;  /* 0x0000b40901007387 */ /* 0x0005e80000100800 */
[----:B------:R0:W4:Y:S01]  /*1470*/  LDL.LU R8, [R1+0x1184] ;  /* 0x0011840001087983 */ /* 0x0001220000300800 */
[----:B------:R-:W-:-:S05]  /*1480*/  IMAD R11, R0, 0xc6, RZ ;  /* 0x000000c6000b7824 */ /* 0x000fca00078e02ff */
[----:B------:R-:W-:Y:S01]  /*1490*/  IADD3 R12, P3, R11, R2, RZ ;  /* 0x000000020b0c7210 */ /* 0x000fe20007f7e0ff */
[----:B------:R-:W-:-:S05]  /*14a0*/  IMAD R11, R0, 0xe6, RZ ;  /* 0x000000e6000b7824 */ /* 0x000fca00078e02ff */
[----:B-1----:R-:W-:Y:S01]  /*14b0*/  IADD3 R20, P5, R11, R2, RZ ;  /* 0x000000020b147210 */ /* 0x002fe20007fbe0ff */
[----:B------:R-:W-:-:S05]  /*14c0*/  IMAD R11, R0, 0x4b, RZ ;  /* 0x0000004b000b7824 */ /* 0x000fca00078e02ff */
[----:B--2---:R-:W-:-:S05]  /*14d0*/  LEA.HI.X.SX32 R9, R11, R3, 0x1, P1 ;  /* 0x000000030b097211 */ /* 0x004fca00008f0eff */
[----:B------:R1:W-:Y:S04]  /*14e0*/  STL [R1+0x94], R9 ;  /* 0x0000940901007387 */ /* 0x0003e80000100800 */
[----:B-1----:R-:W2:Y:S01]  /*14f0*/  LDL.LU R9, [R1+0x1180] ;  /* 0x0011800001097983 */ /* 0x002ea20000300800 */
[C---:B------:R-:W-:Y:S02]  /*1500*/  IMAD R6, R0.reuse, 0x18, RZ ;  /* 0x0000001800067824 */ /* 0x040fe400078e02ff */
[C---:B------:R-:W-:Y:S02]  /*1510*/  IMAD R11, R0.reuse, 0x53, RZ ;  /* 0x00000053000b7824 */ /* 0x040fe400078e02ff */
[----:B-----5:R-:W-:Y:S01]  /*1520*/  IMAD R4, R0, 0x5b, RZ ;  /* 0x0000005b00047824 */ /* 0x020fe200078e02ff */
[----:B------:R-:W-:Y:S01]  /*1530*/  IADD3 R6, P1, R6, R2, RZ ;  /* 0x0000000206067210 */ /* 0x000fe20007f3e0ff */
[C---:B------:R-:W-:Y:S01]  /*1540*/  IMAD R25, R0.reuse, 0x63, RZ ;  /* 0x0000006300197824 */ /* 0x040fe200078e02ff */
[----:B------:R-:W-:Y:S01]  /*1550*/  LEA.HI.X.SX32 R5, R11, R3, 0x1, P2 ;  /* 0x000000030b057211 */ /* 0x000fe200010f0eff */
[----:B------:R-:W-:-:S02]  /*1560*/  IMAD R22, R0, 0xf6, RZ ;  /* 0x000000f600167824 */ /* 0x000fc400078e02ff */
[----:B------:R-:W-:Y:S01]  /*1570*/  STL [R1+0x1178], R6 ;  /* 0x0011780601007387 */ /* 0x000fe20000100800 */
[-C--:B------:R-:W-:Y:S01]  /*1580*/  LEA.HI.X.SX32 R13, R25, R3.reuse, 0x1, P3 ;  /* 0x00000003190d7211 */ /* 0x080fe200018f0eff */
[----:B------:R-:W-:Y:S02]  /*1590*/  IMAD R25, R0, 0x6b, RZ ;  /* 0x0000006b00197824 */ /* 0x000fe400078e02ff */
[----:B------:R1:W-:Y:S01]  /*15a0*/  STL [R1+0x6c], R5 ;  /* 0x00006c0501007387 */ /* 0x0003e20000100800 */
[----:B------:R-:W-:Y:S01]  /*15b0*/  IADD3 R22, P6, R22, R2, RZ ;  /* 0x0000000216167210 */ /* 0x000fe20007fde0ff */
[C---:B------:R-:W-:Y:S01]  /*15c0*/  IMAD R27, R0.reuse, 0x73, RZ ;  /* 0x00000073001b7824 */ /* 0x040fe200078e02ff */
[-C--:B------:R-:W-:Y:S01]  /*15d0*/  LEA.HI.X.SX32 R19, R25, R3.reuse, 0x1, P4 ;  /* 0x0000000319137211 */ /* 0x080fe200020f0eff */
[C---:B------:R-:W-:Y:S01]  /*15e0*/  IMAD R25, R0.reuse, 0x16, RZ ;  /* 0x0000001600197824 */ /* 0x040fe200078e02ff */
[----:B-1----:R-:W5:Y:S02]  /*15f0*/  LDL.LU R5, [R1+0x117c] ;  /* 0x00117c0001057983 */ /* 0x002f640000300800 */
[----:B------:R-:W-:Y:S01]  /*1600*/  LEA.HI.X.SX32 R21, R27, R3, 0x1, P5 ;  /* 0x000000031b157211 */ /* 0x000fe200028f0eff */
[----:B------:R-:W-:-:S02]  /*1610*/  IMAD R11, R0, 0x3, RZ ;  /* 0x00000003000b7824 */ /* 0x000fc400078e02ff */
[----:B------:R-:W-:Y:S01]  /*1620*/  IMAD R14, R0, 0xc, RZ ;  /* 0x0000000c000e7824 */ /* 0x000fe200078e02ff */
[----:B---3--:R-:W-:Y:S01]  /*1630*/  LEA.HI.X.SX32 R29, R4, R3, 0x1, P0 ;  /* 0x00000003041d7211 */ /* 0x008fe200000f0eff */
[----:B------:R-:W-:-:S05]  /*1640*/  IMAD R4, R0, 0x88, RZ ;  /* 0x0000008800047824 */ /* 0x000fca00078e02ff */
[----:B------:R-:W-:Y:S01]  /*1650*/  IADD3 R26, P3, R4, R2, RZ ;  /* 0x00000002041a7210 */ /* 0x000fe20007f7e0ff */
[C---:B------:R-:W-:Y:S02]  /*1660*/  IMAD R4, R0.reuse, 0x7b, RZ ;  /* 0x0000007b00047824 */ /* 0x040fe400078e02ff */
[----:B------:R-:W-:-:S03]  /*1670*/  IMAD R28, R0, 0x26, RZ ;  /* 0x00000026001c7824 */ /* 0x000fc600078e02ff */
[----:B------:R-:W-:Y:S01]  /*1680*/  LEA.HI.X.SX32 R23, R4, R3, 0x1, P6 ;  /* 0x0000000304177211 */ /* 0x000fe200030f0eff */
[C---:B------:R-:W-:Y:S02]  /*1690*/  IMAD R4, R0.reuse, 0xb, RZ ;  /* 0x0000000b00047824 */ /* 0x040fe400078e02ff */
[----:B----4-:R-:W-:-:S05]  /*16a0*/  IMAD R8, R0, 0x58, RZ ;  /* 0x0000005800087824 */ /* 0x010fca00078e02ff */
[----:B------:R-:W-:Y:S01]  /*16b0*/  IADD3 R24, P2, R8, R2, RZ ;  /* 0x0000000208187210 */ /* 0x000fe20007f5e0ff */
[----:B------:R-:W-:-:S04]  /*16c0*/  IMAD R8, R0, 0x78, RZ ;  /* 0x0000007800087824 */ /* 0x000fc800078e02ff */
[----:B------:R-:W-:Y:S01]  /*16d0*/  STL [R1+0x138], R24 ;  /* 0x0001381801007387 */ /* 0x000fe20000100800 */
[----:B------:R-:W-:-:S03]  /*16e0*/  IADD3 R16, P0, R8, R2, RZ ;  /* 0x0000000208107210 */ /* 0x000fc60007f1e0ff */
[----:B------:R-:W-:Y:S04]  /*16f0*/  STL [R1+0x44], R29 ;  /* 0x0000441d01007387 */ /* 0x000fe80000100800 */
[----:B------:R1:W-:Y:S04]  /*1700*/  STL.64 [R1+0x18], R12 ;  /* 0x0000180c01007387 */ /* 0x0003e80000100a00 */
[----:B------:R-:W-:Y:S04]  /*1710*/  STL [R1+0xd0], R16 ;  /* 0x0000d01001007387 */ /* 0x000fe80000100800 */
[----:B------:R3:W-:Y:S01]  /*1720*/  STL [R1+0xa8], R26 ;  /* 0x0000a81a01007387 */ /* 0x0007e20000100800 */
[----:B-1----:R-:W-:-:S03]  /*1730*/  IMAD R13, R0, 0x6, RZ ;  /* 0x00000006000d7824 */ /* 0x002fc600078e02ff */
[----:B------:R1:W-:Y:S02]  /*1740*/  STL.64 [R1+0x10f8], R18 ;  /* 0x0010f81201007387 */ /* 0x0003e40000100a00 */
[-C--:B------:R-:W-:Y:S02]  /*1750*/  IADD3 R6, P4, R13, R2.reuse, RZ ;  /* 0x000000020d067210 */ /* 0x080fe40007f9e0ff */
[----:B---3--:R-:W-:Y:S01]  /*1760*/  IADD3 R26, P5, R25, R2, RZ ;  /* 0x00000002191a7210 */ /* 0x008fe20007fbe0ff */
[----:B------:R3:W-:Y:S03]  /*1770*/  STL.64 [R1+0x1100], R20 ;  /* 0x0011001401007387 */ /* 0x0007e60000100a00 */
[----:B------:R-:W-:Y:S01]  /*1780*/  LEA.HI.X.SX32 R27, R4, R3, 0x1, P5 ;  /* 0x00000003041b7211 */ /* 0x000fe200028f0eff */
[----:B------:R4:W-:Y:S01]  /*1790*/  STL [R1+0x218], R6 ;  /* 0x0002180601007387 */ /* 0x0009e20000100800 */
[C---:B------:R-:W-:Y:S01]  /*17a0*/  IMAD R4, R0.reuse, 0x13, RZ ;  /* 0x0000001300047824 */ /* 0x040fe200078e02ff */
[----:B-1----:R-:W-:Y:S01]  /*17b0*/  MOV R18, R16 ;  /* 0x0000001000127202 */ /* 0x002fe20000000f00 */
[----:B------:R-:W-:Y:S01]  /*17c0*/  IMAD R16, R0, 0x36, RZ ;  /* 0x0000003600107824 */ /* 0x000fe200078e02ff */
[----:B---3--:R-:W-:-:S02]  /*17d0*/  MOV R20, R6 ;  /* 0x0000000600147202 */ /* 0x008fc40000000f00 */
[----:B------:R-:W-:Y:S02]  /*17e0*/  MOV R21, R7 ;  /* 0x0000000700157202 */ /* 0x000fe40000000f00 */
[----:B----4-:R-:W-:Y:S02]  /*17f0*/  IADD3 R6, P6, R28, R2, RZ ;  /* 0x000000021c067210 */ /* 0x010fe40007fde0ff */
[-C--:B------:R-:W-:Y:S01]  /*1800*/  LEA.HI.X.SX32 R21, R11, R3.reuse, 0x1, P4 ;  /* 0x000000030b157211 */ /* 0x080fe200020f0eff */
[----:B------:R-:W-:Y:S01]  /*1810*/  STL.64 [R1+0x1108], R22 ;  /* 0x0011081601007387 */ /* 0x000fe20000100a00 */
[----:B------:R-:W-:Y:S01]  /*1820*/  IMAD R8, R0, 0x46, RZ ;  /* 0x0000004600087824 */ /* 0x000fe200078e02ff */
[----:B------:R-:W-:Y:S01]  /*1830*/  LEA.HI.X.SX32 R7, R4, R3, 0x1, P6 ;  /* 0x0000000304077211 */ /* 0x000fe200030f0eff */
[----:B------:R-:W-:Y:S01]  /*1840*/  IMAD.MOV.U32 R19, RZ, RZ, R17 ;  /* 0x000000ffff137224 */ /* 0x000fe200078e0011 */
[----:B------:R1:W-:Y:S01]  /*1850*/  STL [R1+0x1174], R28 ;  /* 0x0011741c01007387 */ /* 0x0003e20000100800 */
[----:B------:R-:W-:Y:S01]  /*1860*/  MOV R20, R18 ;  /* 0x0000001200147202 */ /* 0x000fe20000000f00 */
[----:B------:R-:W-:Y:S01]  /*1870*/  IMAD R4, R0, 0x1b, RZ ;  /* 0x0000001b00047824 */ /* 0x000fe200078e02ff */
[----:B------:R-:W-:Y:S01]  /*1880*/  IADD3 R18, P4, R16, R2, RZ ;  /* 0x0000000210127210 */ /* 0x000fe20007f9e0ff */
[----:B------:R3:W-:Y:S01]  /*1890*/  STL [R1+0x21c], R21 ;  /* 0x00021c1501007387 */ /* 0x0007e20000100800 */
[----:B------:R-:W-:-:S02]  /*18a0*/  IMAD R11, R0, 0x56, RZ ;  /* 0x00000056000b7824 */ /* 0x000fc400078e02ff */
[----:B------:R-:W-:Y:S01]  /*18b0*/  IMAD R12, R0, 0x23, RZ ;  /* 0x00000023000c7824 */ /* 0x000fe200078e02ff */
[----:B-1----:R0:W4:Y:S04]  /*18c0*/  LDL.64 R28, [R1+0xa8] ;  /* 0x0000a800011c7983 */ /* 0x0021280000100a00 */
[----:B------:R1:W-:Y:S01]  /*18d0*/  STL.64 [R1+0x1f8], R26 ;  /* 0x0001f81a01007387 */ /* 0x0003e20000100a00 */
[----:B---3--:R-:W-:Y:S01]  /*18e0*/  IMAD.MOV.U32 R21, RZ, RZ, R19 ;  /* 0x000000ffff157224 */ /* 0x008fe200078e0013 */
[----:B------:R-:W-:Y:S02]  /*18f0*/  LEA.HI.X.SX32 R19, R4, R3, 0x1, P4 ;  /* 0x0000000304137211 */ /* 0x000fe400020f0eff */
[----:B--2---:R2:W-:Y:S01]  /*1900*/  STL.64 [R1+0x1168], R8 ;  /* 0x0011680801007387 */ /* 0x0045e20000100a00 */
[----:B------:R-:W-:Y:S01]  /*1910*/  IMAD R4, R0, 0x2b, RZ ;  /* 0x0000002b00047824 */ /* 0x000fe200078e02ff */
[----:B-1----:R-:W-:-:S02]  /*1920*/  IADD3 R26, P5, R8, R2, RZ ;  /* 0x00000002081a7210 */ /* 0x002fc40007fbe0ff */
[----:B--2---:R0:W2:Y:S04]  /*1930*/  LDL.64 R8, [R1+0x138] ;  /* 0x0001380001087983 */ /* 0x0040a80000100a00 */
[----:B------:R1:W-:Y:S01]  /*1940*/  STL.64 [R1+0x1c8], R6 ;  /* 0x0001c80601007387 */ /* 0x0003e20000100a00 */
[----:B------:R-:W-:Y:S01]  /*1950*/  IMAD R23, R0, 0x66, RZ ;  /* 0x0000006600177824 */ /* 0x000fe200078e02ff */
[----:B------:R-:W-:Y:S01]  /*1960*/  LEA.HI.X.SX32 R27, R12, R3, 0x1, P5 ;  /* 0x000000030c1b7211 */ /* 0x000fe200028f0eff */
[C---:B------:R-:W-:Y:S01]  /*1970*/  IMAD R17, R0.reuse, 0x33, RZ ;  /* 0x0000003300117824 */ /* 0x040fe200078e02ff */
[----:B------:R3:W-:Y:S01]  /*1980*/  STL.64 [R1+0x198], R18 ;  /* 0x0001981201007387 */ /* 0x0007e20000100a00 */
[----:B-1----:R-:W-:Y:S01]  /*1990*/  IADD3 R6, P6, R11, R2, RZ ;  /* 0x000000020b067210 */ /* 0x002fe20007fde0ff */
[----:B------:R-:W-:-:S03]  /*19a0*/  IMAD R11, R0, 0x76, RZ ;  /* 0x00000076000b7824 */ /* 0x000fc600078e02ff */
[-C--:B------:R-:W-:Y:S01]  /*19b0*/  LEA.HI.X.SX32 R7, R4, R3.reuse, 0x1, P6 ;  /* 0x0000000304077211 */ /* 0x080fe200030f0eff */
[----:B------:R1:W-:Y:S01]  /*19c0*/  STL.64 [R1+0x168], R26 ;  /* 0x0001681a01007387 */ /* 0x0003e20000100a00 */
[-C--:B---3--:R-:W-:Y:S01]  /*19d0*/  IADD3 R18, P4, R23, R2.reuse, RZ ;  /* 0x0000000217127210 */ /* 0x088fe20007f9e0ff */
[----:B------:R-:W-:Y:S02]  /*19e0*/  IMAD R4, R0, 0x3b, RZ ;  /* 0x0000003b00047824 */ /* 0x000fe400078e02ff */
[----:B------:R3:W-:Y:S01]  /*19f0*/  STL.64 [R1+0x140], R6 ;  /* 0x0001400601007387 */ /* 0x0007e20000100a00 */
[----:B------:R-:W-:Y:S02]  /*1a00*/  LEA.HI.X.SX32 R19, R17, R3, 0x1, P4 ;  /* 0x0000000311137211 */ /* 0x000fe400020f0eff */
[-C--:B-1----:R-:W-:Y:S02]  /*1a10*/  IADD3 R26, P5, R11, R2.reuse, RZ ;  /* 0x000000020b1a7210 */ /* 0x082fe40007fbe0ff */
[----:B---3--:R-:W-:-:S02]  /*1a20*/  IADD3 R6, P6, R14, R2, RZ ;  /* 0x000000020e067210 */ /* 0x008fc40007fde0ff */
[-C--:B------:R-:W-:Y:S02]  /*1a30*/  LEA.HI.X.SX32 R27, R4, R3.reuse, 0x1, P5 ;  /* 0x00000003041b7211 */ /* 0x080fe400028f0eff */
[-C--:B------:R-:W-:Y:S01]  /*1a40*/  LEA.HI.X.SX32 R7, R13, R3.reuse, 0x1, P6 ;  /* 0x000000030d077211 */ /* 0x080fe200030f0eff */
[----:B------:R-:W-:Y:S04]  /*1a50*/  STL.64 [R1+0x110], R18 ;  /* 0x0001101201007387 */ /* 0x000fe80000100a00 */
[----:B------:R-:W-:Y:S04]  /*1a60*/  STL.64 [R1+0xd8], R26 ;  /* 0x0000d81a01007387 */ /* 0x000fe80000100a00 */
[----:B------:R1:W-:Y:S04]  /*1a70*/  STL.64 [R1+0x208], R6 ;  /* 0x0002080601007387 */ /* 0x0003e80000100a00 */
[----:B-1----:R-:W3:Y:S01]  /*1a80*/  LDL.LU R6, [R1+0x1178] ;  /* 0x0011780001067983 */ /* 0x002ee20000300800 */
[----:B------:R-:W-:Y:S01]  /*1a90*/  IMAD R24, R0, 0x2c, RZ ;  /* 0x0000002c00187824 */ /* 0x000fe200078e02ff */
[----:B------:R-:W-:-:S04]  /*1aa0*/  LEA.HI.X.SX32 R7, R14, R3, 0x1, P1 ;  /* 0x000000030e077211 */ /* 0x000fc800008f0eff */
[----:B------:R-:W-:-:S04]  /*1ab0*/  IADD3 R26, P5, R24, R2, RZ ;  /* 0x00000002181a7210 */ /* 0x000fc80007fbe0ff */
[----:B------:R-:W-:Y:S01]  /*1ac0*/  LEA.HI.X.SX32 R27, R25, R3, 0x1, P5 ;  /* 0x00000003191b7211 */ /* 0x000fe200028f0eff */
[----:B------:R-:W-:-:S05]  /*1ad0*/  IMAD R14, R0, 0x3c, RZ ;  /* 0x0000003c000e7824 */ /* 0x000fca00078e02ff */
[-C--:B------:R-:W-:Y:S02]  /*1ae0*/  LEA.HI.X.SX32 R21, R14, R3.reuse, 0x1, P0 ;  /* 0x000000030e157211 */ /* 0x080fe400000f0eff */
[----:B--2---:R-:W-:Y:S02]  /*1af0*/  LEA.HI.X.SX32 R9, R24, R3, 0x1, P2 ;  /* 0x0000000318097211 */ /* 0x004fe400010f0eff */
[C---:B------:R-:W-:Y:S01]  /*1b00*/  SHF.L.U32 R24, R0.reuse, 0x2, RZ ;  /* 0x0000000200187819 */ /* 0x040fe200000006ff */
[----:B---3--:R-:W-:Y:S04]  /*1b10*/  STL.64 [R1+0x1f0], R6 ;  /* 0x0001f00601007387 */ /* 0x008fe80000100a00 */
[----:B------:R1:W-:Y:S04]  /*1b20*/  STL.64 [R1+0x1b8], R26 ;  /* 0x0001b81a01007387 */ /* 0x0003e80000100a00 */
[----:B------:R-:W-:Y:S01]  /*1b30*/  STL [R1+0x13c], R9 ;  /* 0x00013c0901007387 */ /* 0x000fe20000100800 */
[----:B-1----:R-:W-:-:S04]  /*1b40*/  LEA R26, P5, R0, R2, 0x3 ;  /* 0x00000002001a7211 */ /* 0x002fc800078a18ff */
[----:B------:R-:W-:Y:S01]  /*1b50*/  LEA.HI.X.SX32 R27, R24, R3, 0x1, P5 ;  /* 0x00000003181b7211 */ /* 0x000fe200028f0eff */
[----:B------:R-:W-:Y:S04]  /*1b60*/  STL [R1+0xd4], R21 ;  /* 0x0000d41501007387 */ /* 0x000fe80000100800 */
[----:B------:R1:W-:Y:S02]  /*1b70*/  STL.64 [R1+0x210], R26 ;  /* 0x0002101a01007387 */ /* 0x0003e40000100a00 */
[----:B-1----:R-:W-:-:S05]  /*1b80*/  IMAD R26, R0, 0x44, RZ ;  /* 0x00000044001a7824 */ /* 0x002fca00078e02ff */
[----:B----4-:R-:W-:-:S05]  /*1b90*/  LEA.HI.X.SX32 R29, R26, R3, 0x1, P3 ;  /* 0x000000031a1d7211 */ /* 0x010fca00018f0eff */
[----:B------:R-:W-:Y:S04]  /*1ba0*/  STL [R1+0xac], R29 ;  /* 0x0000ac1d01007387 */ /* 0x000fe80000100800 */
[----:B------:R-:W2:Y:S01]  /*1bb0*/  LDL.LU R28, [R1+0x1174] ;  /* 0x00117400011c7983 */ /* 0x000ea20000300800 */
[C---:B------:R-:W-:Y:S02]  /*1bc0*/  IMAD R4, R0.reuse, 0xb8, RZ ;  /* 0x000000b800047824 */ /* 0x040fe400078e02ff */
[----:B------:R-:W-:-:S03]  /*1bd0*/  IMAD R12, R0, 0x98, RZ ;  /* 0x00000098000c7824 */ /* 0x000fc600078e02ff */
[-C--:B------:R-:W-:Y:S01]  /*1be0*/  IADD3 R6, P1, R4, R2.reuse, RZ ;  /* 0x0000000204067210 */ /* 0x080fe20007f3e0ff */
[----:B------:R-:W-:Y:S01]  /*1bf0*/  IMAD R4, R0, 0x4c, RZ ;  /* 0x0000004c00047824 */ /* 0x000fe200078e02ff */
[----:B------:R-:W-:-:S04]  /*1c00*/  IADD3 R18, P4, R12, R2, RZ ;  /* 0x000000020c127210 */ /* 0x000fc80007f9e0ff */
[C---:B------:R-:W-:Y:S02]  /*1c10*/  LEA.HI.X.SX32 R19, R4.reuse, R3, 0x1, P4 ;  /* 0x0000000304137211 */ /* 0x040fe400020f0eff */
[----:B------:R-:W-:Y:S01]  /*1c20*/  IADD3 R20, P0, R4, R2, RZ ;  /* 0x0000000204147210 */ /* 0x000fe20007f1e0ff */
[C---:B------:R-:W-:Y:S02]  /*1c30*/  IMAD R17, R0.reuse, 0xf8, RZ ;  /* 0x000000f800117824 */ /* 0x040fe400078e02ff */
[C---:B------:R-:W-:Y:S01]  /*1c40*/  IMAD R12, R0.reuse, 0xa8, RZ ;  /* 0x000000a8000c7824 */ /* 0x040fe200078e02ff */
[----:B------:R1:W-:Y:S01]  /*1c50*/  STL.64 [R1+0x88], R18 ;  /* 0x0000881201007387 */ /* 0x0003e20000100a00 */
[----:B------:R-:W-:-:S03]  /*1c60*/  IMAD R25, R0, 0xc8, RZ ;  /* 0x000000c800197824 */ /* 0x000fc600078e02ff */
[-C--:B------:R-:W-:Y:S01]  /*1c70*/  IADD3 R12, P6, R12, R2.reuse, RZ ;  /* 0x000000020c0c7210 */ /* 0x080fe20007fde0ff */
[C---:B-1----:R-:W-:Y:S02]  /*1c80*/  IMAD R18, R0.reuse, 0x1c, RZ ;  /* 0x0000001c00127824 */ /* 0x042fe400078e02ff */
[----:B------:R-:W-:Y:S01]  /*1c90*/  IMAD R19, R0, 0x54, RZ ;  /* 0x0000005400137824 */ /* 0x000fe200078e02ff */
[----:B------:R-:W-:-:S04]  /*1ca0*/  IADD3 R8, P2, R25, R2, RZ ;  /* 0x0000000219087210 */ /* 0x000fc80007f5e0ff */
[-C--:B------:R-:W-:Y:S01]  /*1cb0*/  LEA.HI.X.SX32 R13, R19, R3.reuse, 0x1, P6 ;  /* 0x00000003130d7211 */ /* 0x080fe200030f0eff */
[----:B------:R-:W-:Y:S01]  /*1cc0*/  IMAD R4, R0, 0x6c, RZ ;  /* 0x0000006c00047824 */ /* 0x000fe200078e02ff */
[-C--:B--2---:R-:W-:Y:S02]  /*1cd0*/  LEA.HI.X.SX32 R21, R28, R3.reuse, 0x1, P0 ;  /* 0x000000031c157211 */ /* 0x084fe400000f0eff */
[-C--:B------:R-:W-:Y:S01]  /*1ce0*/  IADD3 R28, P0, R17, R2.reuse, RZ ;  /* 0x00000002111c7210 */ /* 0x080fe20007f1e0ff */
[----:B------:R-:W-:Y:S02]  /*1cf0*/  IMAD R17, R0, 0x5c, RZ ;  /* 0x0000005c00117824 */ /* 0x000fe400078e02ff */
[----:B------:R1:W-:Y:S03]  /*1d00*/  STL.64 [R1+0x158], R20 ;  /* 0x0001581401007387 */ /* 0x0003e60000100a00 */
[----:B------:R-:W-:Y:S01]  /*1d10*/  LEA.HI.X.SX32 R7, R17, R3, 0x1, P1 ;  /* 0x0000000311077211 */ /* 0x000fe200008f0eff */
[----:B------:R2:W-:Y:S01]  /*1d20*/  STL.64 [R1+0x60], R12 ;  /* 0x0000600c01007387 */ /* 0x0005e20000100a00 */
[----:B-1----:R-:W-:Y:S01]  /*1d30*/  IADD3 R20, P4, R18, R2, RZ ;  /* 0x0000000212147210 */ /* 0x002fe20007f9e0ff */
[----:B------:R-:W-:-:S02]  /*1d40*/  IMAD R18, R0, 0x64, RZ ;  /* 0x0000006400127824 */ /* 0x000fc400078e02ff */
[----:B------:R1:W-:Y:S03]  /*1d50*/  STL.64 [R1+0x38], R6 ;  /* 0x0000380601007387 */ /* 0x0003e60000100a00 */
[-C--:B------:R-:W-:Y:S02]  /*1d60*/  LEA.HI.X.SX32 R9, R18, R3.reuse, 0x1, P2 ;  /* 0x0000000312097211 */ /* 0x080fe400010f0eff */
[----:B--2---:R-:W-:Y:S01]  /*1d70*/  IADD3 R12, P6, R4, R2, RZ ;  /* 0x00000002040c7210 */ /* 0x004fe20007fde0ff */
[----:B-1----:R-:W2:Y:S04]  /*1d80*/  LDL.LU R7, [R1+0x1170] ;  /* 0x0011700001077983 */ /* 0x002ea80000300800 */
[----:B------:R1:W-:Y:S01]  /*1d90*/  STL.64 [R1+0x10], R8 ;  /* 0x0000100801007387 */ /* 0x0003e20000100a00 */
[----:B------:R-:W-:-:S03]  /*1da0*/  LEA.HI.X.SX32 R13, R16, R3, 0x1, P6 ;  /* 0x00000003100d7211 */ /* 0x000fc600030f0eff */
[----:B-1----:R-:W3:Y:S04]  /*1db0*/  LDL.LU.64 R8, [R1+0x1168] ;  /* 0x0011680001087983 */ /* 0x002ee80000300a00 */
[----:B------:R1:W-:Y:S04]  /*1dc0*/  STL.64 [R1+0xf8], R12 ;  /* 0x0000f80c01007387 */ /* 0x0003e80000100a00 */
[----:B-1----:R-:W4:Y:S01]  /*1dd0*/  LDL.LU R13, [R1+0x1160] ;  /* 0x00116000010d7983 */ /* 0x002f220000300800 */
[C---:B------:R-:W-:Y:S02]  /*1de0*/  IMAD R25, R0.reuse, 0xd8, RZ ;  /* 0x000000d800197824 */ /* 0x040fe400078e02ff */
[----:B------:R-:W-:-:S03]  /*1df0*/  IMAD R27, R0, 0xe8, RZ ;  /* 0x000000e8001b7824 */ /* 0x000fc600078e02ff */
[-C--:B------:R-:W-:Y:S02]  /*1e00*/  IADD3 R24, P5, R25, R2.reuse, RZ ;  /* 0x0000000219187210 */ /* 0x080fe40007fbe0ff */
[----:B------:R-:W-:Y:S02]  /*1e10*/  IADD3 R26, P3, R27, R2, RZ ;  /* 0x000000021b1a7210 */ /* 0x000fe40007f7e0ff */
[-C--:B------:R-:W-:Y:S02]  /*1e20*/  LEA.HI.X.SX32 R25, R4, R3.reuse, 0x1, P5 ;  /* 0x0000000304197211 */ /* 0x080fe400028f0eff */
[----:B------:R-:W-:Y:S01]  /*1e30*/  LEA.HI.X.SX32 R27, R15, R3, 0x1, P3 ;  /* 0x000000030f1b7211 */ /* 0x000fe200018f0eff */
[C---:B------:R-:W-:Y:S02]  /*1e40*/  IMAD R16, R0.reuse, 0xe, RZ ;  /* 0x0000000e00107824 */ /* 0x040fe400078e02ff */
[----:B------:R1:W-:Y:S01]  /*1e50*/  STL.64 [R1+0x10a8], R24 ;  /* 0x0010a81801007387 */ /* 0x0003e20000100a00 */
[----:B------:R-:W-:-:S02]  /*1e60*/  IMAD R15, R0, 0x7, RZ ;  /* 0x00000007000f7824 */ /* 0x000fc400078e02ff */
[----:B------:R-:W-:Y:S01]  /*1e70*/  LEA.HI.X.SX32 R21, R16, R3, 0x1, P4 ;  /* 0x0000000310157211 */ /* 0x000fe200020f0eff */
[----:B------:R-:W-:-:S05]  /*1e80*/  IMAD R19, R0, 0x4a, RZ ;  /* 0x0000004a00137824 */ /* 0x000fca00078e02ff */
[-C--:B------:R-:W-:Y:S01]  /*1e90*/  IADD3 R18, P2, R19, R2.reuse, RZ ;  /* 0x0000000213127210 */ /* 0x080fe20007f5e0ff */
[----:B------:R-:W-:Y:S01]  /*1ea0*/  IMAD R22, R0, 0x35, RZ ;  /* 0x0000003500167824 */ /* 0x000fe200078e02ff */
[----:B-----5:R-:W-:-:S04]  /*1eb0*/  IADD3 R4, P5, R5, R2, RZ ;  /* 0x0000000205047210 */ /* 0x020fc80007fbe0ff */
[----:B------:R-:W-:Y:S01]  /*1ec0*/  LEA.HI.X.SX32 R5, R22, R3, 0x1, P5 ;  /* 0x0000000316057211 */ /* 0x000fe200028f0eff */
[C---:B-1----:R-:W-:Y:S02]  /*1ed0*/  IMAD R25, R0.reuse, 0xba, RZ ;  /* 0x000000ba00197824 */ /* 0x042fe400078e02ff */
[C---:B------:R-:W-:Y:S01]  /*1ee0*/  IMAD R22, R0.reuse, 0x75, RZ ;  /* 0x0000007500167824 */ /* 0x040fe200078e02ff */
[----:B---3--:R-:W-:Y:S01]  /*1ef0*/  IADD3 R12, P6, R9, R2, RZ ;  /* 0x00000002090c7210 */ /* 0x008fe20007fde0ff */
[----:B------:R-:W-:-:S04]  /*1f00*/  IMAD R9, R0, 0x7c, RZ ;  /* 0x0000007c00097824 */ /* 0x000fc800078e02ff */
[----:B------:R-:W-:Y:S04]  /*1f10*/  STL [R1+0x130], R12 ;  /* 0x0001300c01007387 */ /* 0x000fe80000100800 */
[----:B------:R1:W-:Y:S01]  /*1f20*/  STL.64 [R1+0x10b0], R26 ;  /* 0x0010b01a01007387 */ /* 0x0003e20000100a00 */
[----:B------:R-:W-:Y:S02]  /*1f30*/  LEA.HI.X.SX32 R29, R9, R3, 0x1, P0 ;  /* 0x00000003091d7211 */ /* 0x000fe400000f0eff */
[----:B-1----:R-:W-:Y:S02]  /*1f40*/  MOV R26, R12 ;  /* 0x0000000c001a7202 */ /* 0x002fe40000000f00 */
[----:B------:R-:W-:Y:S02]  /*1f50*/  IADD3 R12, P3, R16, R2, RZ ;  /* 0x00000002100c7210 */ /* 0x000fe40007f7e0ff */
[----:B----4-:R-:W-:-:S02]  /*1f60*/  MOV R27, R13 ;  /* 0x0000000d001b7202 */ /* 0x010fc40000000f00 */
[----:B------:R-:W-:Y:S01]  /*1f70*/  LEA.HI.X.SX32 R13, R15, R3, 0x1, P3 ;  /* 0x000000030f0d7211 */ /* 0x000fe200018f0eff */
[----:B------:R1:W-:Y:S01]  /*1f80*/  STL.64 [R1+0x10b8], R28 ;  /* 0x0010b81c01007387 */ /* 0x0003e20000100a00 */
[----:B--2---:R-:W-:-:S03]  /*1f90*/  IADD3 R6, P1, R7, R2, RZ ;  /* 0x0000000207067210 */ /* 0x004fc60007f3e0ff */
[----:B------:R-:W-:Y:S01]  /*1fa0*/  STL.64 [R1+0x1e0], R20 ;  /* 0x0001e01401007387 */ /* 0x000fe20000100a00 */
[----:B------:R-:W-:-:S03]  /*1fb0*/  IMAD R16, R0, 0x25, RZ ;  /* 0x0000002500107824 */ /* 0x000fc600078e02ff */
[----:B------:R2:W-:Y:S01]  /*1fc0*/  STL.64 [R1+0x200], R12 ;  /* 0x0002000c01007387 */ /* 0x0005e20000100a00 */
[-C--:B-1----:R-:W-:Y:S01]  /*1fd0*/  IADD3 R28, P0, R10, R2.reuse, RZ ;  /* 0x000000020a1c7210 */ /* 0x082fe20007f1e0ff */
[----:B------:R-:W-:Y:S01]  /*1fe0*/  IMAD R10, R0, 0x8a, RZ ;  /* 0x0000008a000a7824 */ /* 0x000fe200078e02ff */
[-C--:B------:R-:W-:Y:S01]  /*1ff0*/  LEA.HI.X.SX32 R19, R16, R3.reuse, 0x1, P2 ;  /* 0x0000000310137211 */ /* 0x080fe200010f0eff */
[----:B--2---:R-:W-:Y:S01]  /*2000*/  IMAD R12, R0, 0x1d, RZ ;  /* 0x0000001d000c7824 */ /* 0x004fe200078e02ff */
[-C--:B------:R-:W-:Y:S01]  /*2010*/  IADD3 R20, P4, R14, R2.reuse, RZ ;  /* 0x000000020e147210 */ /* 0x080fe20007f9e0ff */
[----:B------:R-:W-:Y:S01]  /*2020*/  IMAD R16, R0, 0x2d, RZ ;  /* 0x0000002d00107824 */ /* 0x000fe200078e02ff */
[----:B------:R-:W-:Y:S02]  /*2030*/  IADD3 R14, P3, R10, R2, RZ ;  /* 0x000000020a0e7210 */ /* 0x000fe40007f7e0ff */
[-C--:B------:R-:W-:Y:S01]  /*2040*/  LEA.HI.X.SX32 R7, R12, R3.reuse, 0x1, P1 ;  /* 0x000000030c077211 */ /* 0x080fe200008f0eff */
[----:B------:R-:W-:Y:S01]  /*2050*/  IMAD R10, R0, 0xaa, RZ ;  /* 0x000000aa000a7824 */ /* 0x000fe200078e02ff */
[----:B------:R-:W-:-:S03]  /*2060*/  LEA.HI.X.SX32 R27, R16, R3, 0x1, P6 ;  /* 0x00000003101b7211 */ /* 0x000fc600030f0eff */
[----:B------:R1:W-:Y:S01]  /*2070*/  STL.64 [R1+0x188], R6 ;  /* 0x0001880601007387 */ /* 0x0003e20000100a00 */
[----:B------:R-:W-:-:S03]  /*2080*/  IMAD R16, R0, 0x3d, RZ ;  /* 0x0000003d00107824 */ /* 0x000fc600078e02ff */
[----:B-1----:R-:W2:Y:S04]  /*2090*/  LDL.LU.64 R6, [R1+0x1158] ;  /* 0x0011580001067983 */ /* 0x002ea80000300a00 */
[----:B------:R1:W-:Y:S01]  /*20a0*/  STL.64 [R1+0x160], R18 ;  /* 0x0001601201007387 */ /* 0x0003e20000100a00 */
[----:B------:R-:W-:-:S03]  /*20b0*/  LEA.HI.X.SX32 R29, R16, R3, 0x1, P0 ;  /* 0x00000003101d7211 */ /* 0x000fc600000f0eff */
[----:B------:R-:W-:Y:S01]  /*20c0*/  STL [R1+0x134], R27 ;  /* 0x0001341b01007387 */ /* 0x000fe20000100800 */
[-C--:B-1----:R-:W-:Y:S01]  /*20d0*/  IADD3 R18, P2, R10, R2.reuse, RZ ;  /* 0x000000020a127210 */ /* 0x082fe20007f5e0ff */
[----:B------:R-:W-:Y:S02]  /*20e0*/  IMAD R10, R0, 0x1e, RZ ;  /* 0x0000001e000a7824 */ /* 0x000fe400078e02ff */
[----:B------:R1:W-:Y:S03]  /*20f0*/  STL.64 [R1+0x100], R4 ;  /* 0x0001000401007387 */ /* 0x0003e60000100a00 */
[C---:B------:R-:W-:Y:S02]  /*2100*/  LEA.HI.X.SX32 R21, R10.reuse, R3, 0x1, P4 ;  /* 0x000000030a157211 */ /* 0x040fe400020f0eff */
[----:B------:R-:W-:Y:S01]  /*2110*/  IADD3 R26, P5, R10, R2, RZ ;  /* 0x000000020a1a7210 */ /* 0x000fe20007fbe0ff */
[----:B-1----:R-:W3:Y:S04]  /*2120*/  LDL.LU.64 R4, [R1+0x1150] ;  /* 0x0011500001047983 */ /* 0x002ee80000300a00 */
[----:B------:R-:W-:Y:S04]  /*2130*/  STL.64 [R1+0xc8], R28 ;  /* 0x0000c81c01007387 */ /* 0x000fe80000100a00 */
[----:B------:R1:W-:Y:S01]  /*2140*/  STL.64 [R1+0x180], R20 ;  /* 0x0001801401007387 */ /* 0x0003e20000100a00 */
[----:B------:R-:W-:-:S02]  /*2150*/  IMAD R10, R0, 0x45, RZ ;  /* 0x00000045000a7824 */ /* 0x000fc400078e02ff */
[C---:B------:R-:W-:Y:S02]  /*2160*/  IMAD R13, R0.reuse, 0x9a, RZ ;  /* 0x0000009a000d7824 */ /* 0x040fe400078e02ff */
[C---:B-1----:R-:W-:Y:S02]  /*2170*/  IMAD R20, R0.reuse, 0xf, RZ ;  /* 0x0000000f00147824 */ /* 0x042fe400078e02ff */
[----:B------:R-:W-:-:S03]  /*2180*/  IMAD R21, R0, 0xfe, RZ ;  /* 0x000000fe00157824 */ /* 0x000fc600078e02ff */
[-C--:B------:R-:W-:Y:S02]  /*2190*/  LEA.HI.X.SX32 R27, R20, R3.reuse, 0x1, P5 ;  /* 0x00000003141b7211 */ /* 0x080fe400028f0eff */
[-C--:B------:R-:W-:Y:S01]  /*21a0*/  IADD3 R28, P4, R9, R2.reuse, RZ ;  /* 0x00000002091c7210 */ /* 0x080fe20007f9e0ff */
[----:B------:R-:W-:Y:S01]  /*21b0*/  IMAD R9, R0, 0xca, RZ ;  /* 0x000000ca00097824 */ /* 0x000fe200078e02ff */
[----:B------:R-:W-:Y:S01]  /*21c0*/  LEA.HI.X.SX32 R15, R10, R3, 0x1, P3 ;  /* 0x000000030a0f7211 */ /* 0x000fe200018f0eff */
[----:B------:R1:W-:Y:S01]  /*21d0*/  STL.64 [R1+0x1d8], R26 ;  /* 0x0001d81a01007387 */ /* 0x0003e20000100a00 */
[----:B------:R-:W-:-:S03]  /*21e0*/  IADD3 R12, P1, R13, R2, RZ ;  /* 0x000000020d0c7210 */ /* 0x000fc60007f3e0ff */
[----:B------:R4:W-:Y:S01]  /*21f0*/  STL.64 [R1+0x230], R14 ;  /* 0x0002300e01007387 */ /* 0x0009e20000100a00 */
[-C--:B-1----:R-:W-:Y:S01]  /*2200*/  IADD3 R26, P5, R21, R2.reuse, RZ ;  /* 0x00000002151a7210 */ /* 0x082fe20007fbe0ff */
[C---:B------:R-:W-:Y:S01]  /*2210*/  IMAD R21, R0.reuse, 0x4d, RZ ;  /* 0x0000004d00157824 */ /* 0x040fe200078e02ff */
[----:B----4-:R-:W-:Y:S01]  /*2220*/  IADD3 R14, P3, R9, R2, RZ ;  /* 0x00000002090e7210 */ /* 0x010fe20007f7e0ff */
[----:B------:R-:W-:-:S03]  /*2230*/  IMAD R9, R0, 0x55, RZ ;  /* 0x0000005500097824 */ /* 0x000fc600078e02ff */
[-C--:B------:R-:W-:Y:S01]  /*2240*/  LEA.HI.X.SX32 R13, R21, R3.reuse, 0x1, P1 ;  /* 0x00000003150d7211 */ /* 0x080fe200008f0eff */
[C---:B------:R-:W-:Y:S01]  /*2250*/  IMAD R21, R0.reuse, 0x5d, RZ ;  /* 0x0000005d00157824 */ /* 0x040fe200078e02ff */
[-C--:B------:R-:W-:Y:S02]  /*2260*/  IADD3 R24, P6, R25, R2.reuse, RZ ;  /* 0x0000000219187210 */ /* 0x080fe40007fde0ff */
[-C--:B------:R-:W-:Y:S01]  /*2270*/  LEA.HI.X.SX32 R19, R9, R3.reuse, 0x1, P2 ;  /* 0x0000000309137211 */ /* 0x080fe200010f0eff */
[C---:B------:R-:W-:Y:S01]  /*2280*/  IMAD R9, R0.reuse, 0xea, RZ ;  /* 0x000000ea00097824 */ /* 0x040fe200078e02ff */
[----:B------:R-:W-:Y:S01]  /*2290*/  LEA.HI.X.SX32 R25, R21, R3, 0x1, P6 ;  /* 0x0000000315197211 */ /* 0x000fe200030f0eff */
[C---:B------:R-:W-:Y:S01]  /*22a0*/  IMAD R10, R0.reuse, 0xda, RZ ;  /* 0x000000da000a7824 */ /* 0x040fe200078e02ff */
[----:B------:R-:W-:Y:S01]  /*22b0*/  IADD3 R16, P0, R17, R2, RZ ;  /* 0x0000000211107210 */ /* 0x000fe20007f1e0ff */
[C---:B------:R-:W-:Y:S01]  /*22c0*/  IMAD R20, R0.reuse, 0x2e, RZ ;  /* 0x0000002e00147824 */ /* 0x040fe200078e02ff */
[----:B------:R1:W-:Y:S01]  /*22d0*/  STL.64 [R1+0x238], R12 ;  /* 0x0002380c01007387 */ /* 0x0003e20000100a00 */
[----:B------:R-:W-:-:S03]  /*22e0*/  IMAD R21, R0, 0x17, RZ ;  /* 0x0000001700157824 */ /* 0x000fc600078e02ff */
[----:B------:R4:W-:Y:S01]  /*22f0*/  STL.64 [R1+0x240], R18 ;  /* 0x0002401201007387 */ /* 0x0009e20000100a00 */
[----:B------:R-:W-:-:S03]  /*2300*/  LEA.HI.X.SX32 R17, R20, R3, 0x1, P0 ;  /* 0x0000000314117211 */ /* 0x000fc600000f0eff */
[----:B------:R5:W-:Y:S01]  /*2310*/  STL.64 [R1+0x248], R24 ;  /* 0x0002481801007387 */ /* 0x000be20000100a00 */
[-C--:B-1----:R-:W-:Y:S01]  /*2320*/  IADD3 R12, P1, R10, R2.reuse, RZ ;  /* 0x000000020a0c7210 */ /* 0x082fe20007f3e0ff */
[----:B------:R-:W-:Y:S01]  /*2330*/  IMAD R10, R0, 0x3e, RZ ;  /* 0x0000003e000a7824 */ /* 0x000fe200078e02ff */
[-C--:B----4-:R-:W-:Y:S02]  /*2340*/  IADD3 R18, P2, R20, R2.reuse, RZ ;  /* 0x0000000214127210 */ /* 0x090fe40007f5e0ff */
[-C--:B-----5:R-:W-:Y:S01]  /*2350*/  IADD3 R24, P6, R9, R2.reuse, RZ ;  /* 0x0000000209187210 */ /* 0x0a0fe20007fde0ff */
[----:B------:R-:W-:Y:S01]  /*2360*/  IMAD R9, R0, 0xfa, RZ ;  /* 0x000000fa00097824 */ /* 0x000fe200078e02ff */
[-C--:B------:R-:W-:Y:S01]  /*2370*/  LEA.HI.X.SX32 R19, R21, R3.reuse, 0x1, P2 ;  /* 0x0000000315137211 */ /* 0x080fe200010f0eff */
[----:B------:R1:W-:Y:S01]  /*2380*/  STL.64 [R1+0x250], R16 ;  /* 0x0002501001007387 */ /* 0x0003e20000100a00 */
[----:B------:R-:W-:Y:S02]  /*2390*/  LEA.HI.X.SX32 R29, R10, R3, 0x1, P4 ;  /* 0x000000030a1d7211 */ /* 0x000fe400020f0eff */
[-C--:B------:R-:W-:Y:S01]  /*23a0*/  IADD3 R20, P2, R9, R2.reuse, RZ ;  /* 0x0000000209147210 */ /* 0x080fe20007f5e0ff */
[----:B------:R-:W-:Y:S01]  /*23b0*/  IMAD R9, R0, 0x1f, RZ ;  /* 0x0000001f00097824 */ /* 0x000fe200078e02ff */
[----:B------:R4:W-:Y:S01]  /*23c0*/  STL.64 [R1+0x258], R18 ;  /* 0x0002581201007387 */ /* 0x0009e20000100a00 */
[----:B-1----:R-:W-:Y:S01]  /*23d0*/  IADD3 R16, P0, R10, R2, RZ ;  /* 0x000000020a107210 */ /* 0x002fe20007f1e0ff */
[----:B------:R-:W-:-:S03]  /*23e0*/  IMAD R10, R0, 0x9c, RZ ;  /* 0x0000009c000a7824 */ /* 0x000fc600078e02ff */
[----:B------:R-:W-:Y:S02]  /*23f0*/  LEA.HI.X.SX32 R17, R9, R3, 0x1, P0 ;  /* 0x0000000309117211 */ /* 0x000fe400000f0eff */
[----:B----4-:R-:W-:Y:S01]  /*2400*/  IADD3 R18, P0, R10, R2, RZ ;  /* 0x000000020a127210 */ /* 0x010fe20007f1e0ff */
[C---:B------:R-:W-:Y:S02]  /*2410*/  IMAD R10, R0.reuse, 0x65, RZ ;  /* 0x00000065000a7824 */ /* 0x040fe400078e02ff */
[----:B------:R-:W-:-:S03]  /*2420*/  IMAD R9, R0, 0x7f, RZ ;  /* 0x0000007f00097824 */ /* 0x000fc600078e02ff */
[-C--:B------:R-:W-:Y:S01]  /*2430*/  LEA.HI.X.SX32 R15, R10, R3.reuse, 0x1, P3 ;  /* 0x000000030a0f7211 */ /* 0x080fe200018f0eff */
[C---:B------:R-:W-:Y:S01]  /*2440*/  IMAD R10, R0.reuse, 0x6d, RZ ;  /* 0x0000006d000a7824 */ /* 0x040fe200078e02ff */
[-C--:B------:R-:W-:Y:S01]  /*2450*/  LEA.HI.X.SX32 R27, R9, R3.reuse, 0x1, P5 ;  /* 0x00000003091b7211 */ /* 0x080fe200028f0eff */
[----:B------:R1:W-:Y:S01]  /*2460*/  STL.64 [R1+0x260], R28 ;  /* 0x0002601c01007387 */ /* 0x0003e20000100a00 */
[----:B------:R-:W-:Y:S02]  /*2470*/  IMAD R19, R0, 0x8c, RZ ;  /* 0x0000008c00137824 */ /* 0x000fe400078e02ff */
[-C--:B------:R-:W-:Y:S01]  /*2480*/  LEA.HI.X.SX32 R13, R10, R3.reuse, 0x1, P1 ;  /* 0x000000030a0d7211 */ /* 0x080fe200008f0eff */
[----:B------:R-:W-:Y:S01]  /*2490*/  STL.64 [R1+0x268], R16 ;  /* 0x0002681001007387 */ /* 0x000fe20000100a00 */
[----:B------:R-:W-:Y:S01]  /*24a0*/  IMAD R10, R0, 0x7d, RZ ;  /* 0x0000007d000a7824 */ /* 0x000fe200078e02ff */
[-C--:B------:R-:W-:Y:S02]  /*24b0*/  LEA.HI.X.SX32 R25, R22, R3.reuse, 0x1, P6 ;  /* 0x0000000316197211 */ /* 0x080fe400030f0eff */
[----:B------:R4:W-:Y:S02]  /*24c0*/  STL.64 [R1+0x270], R26 ;  /* 0x0002701a01007387 */ /* 0x0009e40000100a00 */
[----:B------:R-:W-:-:S02]  /*24d0*/  LEA.HI.X.SX32 R21, R10, R3, 0x1, P2 ;  /* 0x000000030a157211 */ /* 0x000fc400010f0eff */
[----:B------:R-:W-:Y:S01]  /*24e0*/  STL.64 [R1+0x278], R14 ;  /* 0x0002780e01007387 */ /* 0x000fe20000100a00 */
[----:B-1----:R-:W-:Y:S01]  /*24f0*/  IADD3 R28, P4, R19, R2, RZ ;  /* 0x00000002131c7210 */ /* 0x002fe20007f9e0ff */
[C---:B------:R-:W-:Y:S02]  /*2500*/  IMAD R10, R0.reuse, 0x27, RZ ;  /* 0x00000027000a7824 */ /* 0x040fe400078e02ff */
[----:B------:R-:W-:Y:S01]  /*2510*/  STL.64 [R1+0x280], R12 ;  /* 0x0002800c01007387 */ /* 0x000fe20000100a00 */
[----:B----4-:R-:W-:-:S03]  /*2520*/  IMAD R26, R0, 0x4e, RZ ;  /* 0x0000004e001a7824 */ /* 0x010fc600078e02ff */
[----:B------:R1:W-:Y:S01]  /*2530*/  STL.64 [R1+0x288], R24 ;  /* 0x0002881801007387 */ /* 0x0003e20000100a00 */
[----:B------:R-:W-:Y:S01]  /*2540*/  IMAD R17, R0, 0xac, RZ ;  /* 0x000000ac00117824 */ /* 0x000fe200078e02ff */
[-C--:B------:R-:W-:Y:S01]  /*2550*/  LEA.HI.X.SX32 R29, R8, R3.reuse, 0x1, P4 ;  /* 0x00000003081d7211 */ /* 0x080fe200020f0eff */
[----:B------:R-:W-:Y:S01]  /*2560*/  IMAD R27, R0, 0x56, RZ ;  /* 0x00000056001b7824 */ /* 0x000fe200078e02ff */
[-C--:B------:R-:W-:Y:S01]  /*2570*/  LEA.HI.X.SX32 R19, R26, R3.reuse, 0x1, P0 ;  /* 0x000000031a137211 */ /* 0x080fe200000f0eff */
[----:B------:R-:W-:Y:S01]  /*2580*/  IMAD R9, R0, 0xbc, RZ ;  /* 0x000000bc00097824 */ /* 0x000fe200078e02ff */
[-C--:B------:R-:W-:Y:S02]  /*2590*/  IADD3 R16, P5, R17, R2.reuse, RZ ;  /* 0x0000000211107210 */ /* 0x080fe40007fbe0ff */
[----:B-1----:R-:W-:Y:S01]  /*25a0*/  IADD3 R24, P6, R26, R2, RZ ;  /* 0x000000021a187210 */ /* 0x002fe20007fde0ff */
[----:B------:R-:W-:Y:S03]  /*25b0*/  STL.64 [R1+0x290], R20 ;  /* 0x0002901401007387 */ /* 0x000fe60000100a00 */
[-C--:B------:R-:W-:Y:S01]  /*25c0*/  LEA.HI.X.SX32 R25, R10, R3.reuse, 0x1, P6 ;  /* 0x000000030a197211 */ /* 0x080fe200030f0eff */
[----:B------:R-:W-:Y:S01]  /*25d0*/  IMAD R10, R0, 0xfc, RZ ;  /* 0x000000fc000a7824 */ /* 0x000fe200078e02ff */
[----:B------:R1:W-:Y:S01]  /*25e0*/  STL.64 [R1+0x298], R28 ;  /* 0x0002981c01007387 */ /* 0x0003e20000100a00 */
[----:B------:R-:W-:-:S03]  /*25f0*/  LEA.HI.X.SX32 R17, R27, R3, 0x1, P5 ;  /* 0x000000031b117211 */ /* 0x000fc600028f0eff */
[----:B------:R-:W-:Y:S01]  /*2600*/  STL.64 [R1+0x2a0], R24 ;  /* 0x0002a01801007387 */ /* 0x000fe20000100a00 */
[----:B------:R-:W-:Y:S01]  /*2610*/  IADD3 R14, P3, R9, R2, RZ ;  /* 0x00000002090e7210 */ /* 0x000fe20007f7e0ff */
[C---:B------:R-:W-:Y:S02]  /*2620*/  IMAD R22, R0.reuse, 0x5e, RZ ;  /* 0x0000005e00167824 */ /* 0x040fe400078e02ff */
[----:B------:R4:W-:Y:S01]  /*2630*/  STL.64 [R1+0x2a8], R18 ;  /* 0x0002a81201007387 */ /* 0x0009e20000100a00 */
[----:B------:R-:W-:-:S03]  /*2640*/  IMAD R9, R0, 0xcc, RZ ;  /* 0x000000cc00097824 */ /* 0x000fc600078e02ff */
[----:B------:R5:W-:Y:S01]  /*2650*/  STL.64 [R1+0x2b0], R16 ;  /* 0x0002b01001007387 */ /* 0x000be20000100a00 */
[----:B------:R-:W-:-:S03]  /*2660*/  LEA.HI.X.SX32 R15, R22, R3, 0x1, P3 ;  /* 0x00000003160f7211 */ /* 0x000fc600018f0eff */
[----:B-1----:R1:W2:Y:S01]  /*2670*/  LDG.E.U16 R29, [R2.64] ;  /* 0x00000004021d7981 */ /* 0x0022a2000c1e1500 */
[-C--:B----4-:R-:W-:Y:S01]  /*2680*/  IADD3 R18, P0, R10, R2.reuse, RZ ;  /* 0x000000020a127210 */ /* 0x090fe20007f1e0ff */
[----:B------:R-:W-:Y:S01]  /*2690*/  IMAD R10, R0, 0x8e, RZ ;  /* 0x0000008e000a7824 */ /* 0x000fe200078e02ff */
[-C--:B------:R-:W-:Y:S01]  /*26a0*/  IADD3 R24, P6, R22, R2.reuse, RZ ;  /* 0x0000000216187210 */ /* 0x080fe20007fde0ff */
[----:B-----5:R-:W-:Y:S01]  /*26b0*/  IMAD R16, R0, 0x2f, RZ ;  /* 0x0000002f00107824 */ /* 0x020fe200078e02ff */
[-C--:B------:R-:W-:Y:S02]  /*26c0*/  IADD3 R12, P1, R9, R2.reuse, RZ ;  /* 0x00000002090c7210 */ /* 0x080fe40007f3e0ff */
[----:B------:R-:W-:Y:S01]  /*26d0*/  IADD3 R26, P5, R10, R2, RZ ;  /* 0x000000020a1a7210 */ /* 0x000fe20007fbe0ff */
[----:B------:R-:W-:Y:S01]  /*26e0*/  IMAD R10, R0, 0xae, RZ ;  /* 0x000000ae000a7824 */ /* 0x000fe200078e02ff */
[-C--:B------:R-:W-:Y:S01]  /*26f0*/  LEA.HI.X.SX32 R25, R16, R3.reuse, 0x1, P6 ;  /* 0x0000000310197211 */ /* 0x080fe200030f0eff */
[----:B------:R-:W-:Y:S01]  /*2700*/  IMAD R9, R0, 0xdc, RZ ;  /* 0x000000dc00097824 */ /* 0x000fe200078e02ff */
[----:B------:R4:W-:Y:S01]  /*2710*/  STL.64 [R1+0x2c0], R14 ;  /* 0x0002c00e01007387 */ /* 0x0009e20000100a00 */
[----:B------:R-:W-:-:S03]  /*2720*/  LEA.HI.X.SX32 R13, R23, R3, 0x1, P1 ;  /* 0x00000003170d7211 */ /* 0x000fc600008f0eff */
[-C--:B------:R-:W-:Y:S01]  /*2730*/  IADD3 R20, P2, R9, R2.reuse, RZ ;  /* 0x0000000209147210 */ /* 0x080fe20007f5e0ff */
[----:B------:R-:W-:Y:S01]  /*2740*/  STL.64 [R1+0x2b8], R24 ;  /* 0x0002b81801007387 */ /* 0x000fe20000100a00 */
[----:B------:R-:W-:Y:S01]  /*2750*/  IMAD R9, R0, 0xec, RZ ;  /* 0x000000ec00097824 */ /* 0x000fe200078e02ff */
[-C--:B----4-:R-:W-:Y:S01]  /*2760*/  IADD3 R14, P3, R10, R2.reuse, RZ ;  /* 0x000000020a0e7210 */ /* 0x090fe20007f7e0ff */
[----:B------:R-:W-:Y:S01]  /*2770*/  IMAD R10, R0, 0x6e, RZ ;  /* 0x0000006e000a7824 */ /* 0x000fe200078e02ff */
[----:B------:R4:W-:Y:S02]  /*2780*/  STL.64 [R1+0x2c8], R12 ;  /* 0x0002c80c01007387 */ /* 0x0009e40000100a00 */
[-C--:B------:R-:W-:Y:S02]  /*2790*/  IADD3 R8, P4, R9, R2.reuse, RZ ;  /* 0x0000000209087210 */ /* 0x080fe40007f9e0ff */
[----:B------:R-:W-:Y:S01]  /*27a0*/  IADD3 R22, P1, R10, R2, RZ ;  /* 0x000000020a167210 */ /* 0x000fe20007f3e0ff */
[----:B------:R-:W-:Y:S01]  /*27b0*/  IMAD R9, R0, 0xce, RZ ;  /* 0x000000ce00097824 */ /* 0x000fe200078e02ff */
[----:B------:R-:W-:Y:S01]  /*27c0*/  LEA.HI.X.SX32 R21, R10, R3, 0x1, P2 ;  /* 0x000000030a157211 */ /* 0x000fe200010f0eff */
[----:B----4-:R-:W-:-:S05]  /*27d0*/  IMAD R13, R0, 0x37, RZ ;  /* 0x00000037000d7824 */ /* 0x010fca00078e02ff */
[-C--:B------:R-:W-:Y:S02]  /*27e0*/  LEA.HI.X.SX32 R23, R13, R3.reuse, 0x1, P1 ;  /* 0x000000030d177211 */ /* 0x080fe400008f0eff */
[----:B------:R-:W-:Y:S02]  /*27f0*/  IADD3 R28, P2, R9, R2, RZ ;  /* 0x00000002091c7210 */ /* 0x000fe40007f5e0ff */
[----:B------:R-:W-:Y:S01]  /*2800*/  LEA.HI.X.SX32 R9, R11, R3, 0x1, P4 ;  /* 0x000000030b097211 */ /* 0x000fe200020f0eff */
[----:B------:R-:W-:Y:S04]  /*2810*/  STL.64 [R1+0x2d0], R22 ;  /* 0x0002d01601007387 */ /* 0x000fe80000100a00 */
[----:B------:R4:W-:Y:S04]  /*2820*/  STL.64 [R1+0x2d8], R20 ;  /* 0x0002d81401007387 */ /* 0x0009e80000100a00 */
[----:B------:R-:W5:Y:S01]  /*2830*/  LDL.LU.64 R10, [R1+0x80] ;  /* 0x00008000010a7983 */ /* 0x000f620000300a00 */
[----:B------:R-:W-:-:S02]  /*2840*/  IMAD R17, R0, 0x9e, RZ ;  /* 0x0000009e00117824 */ /* 0x000fc400078e02ff */
[C---:B------:R-:W-:Y:S02]  /*2850*/  IMAD R15, R0.reuse, 0x7e, RZ ;  /* 0x0000007e000f7824 */ /* 0x040fe400078e02ff */
[C---:B------:R-:W-:Y:S01]  /*2860*/  IMAD R19, R0.reuse, 0x3f, RZ ;  /* 0x0000003f00137824 */ /* 0x040fe200078e02ff */
[-C--:B------:R-:W-:Y:S01]  /*2870*/  IADD3 R16, P6, R17, R2.reuse, RZ ;  /* 0x0000000211107210 */ /* 0x080fe20007fde0ff */
[C---:B------:R-:W-:Y:S01]  /*2880*/  IMAD R17, R0.reuse, 0xde, RZ ;  /* 0x000000de00117824 */ /* 0x040fe200078e02ff */
[-C--:B----4-:R-:W-:Y:S01]  /*2890*/  IADD3 R20, P4, R15, R2.reuse, RZ ;  /* 0x000000020f147210 */ /* 0x090fe20007f9e0ff */
[C---:B------:R-:W-:Y:S02]  /*28a0*/  IMAD R13, R0.reuse, 0xee, RZ ;  /* 0x000000ee000d7824 */ /* 0x040fe400078e02ff */
[C---:B------:R-:W-:Y:S01]  /*28b0*/  IMAD R25, R0.reuse, 0x47, RZ ;  /* 0x0000004700197824 */ /* 0x040fe200078e02ff */
[-C--:B------:R-:W-:Y:S01]  /*28c0*/  LEA.HI.X.SX32 R21, R19, R3.reuse, 0x1, P4 ;  /* 0x0000000313157211 */ /* 0x080fe200020f0eff */
[C---:B------:R-:W-:Y:S01]  /*28d0*/  IMAD R12, R0.reuse, 0xbe, RZ ;  /* 0x000000be000c7824 */ /* 0x040fe200078e02ff */
[-C--:B------:R-:W-:Y:S01]  /*28e0*/  IADD3 R24, P4, R17, R2.reuse, RZ ;  /* 0x0000000211187210 */ /* 0x080fe20007f9e0ff */
[C---:B------:R-:W-:Y:S01]  /*28f0*/  IMAD R17, R0.reuse, 0x4f, RZ ;  /* 0x0000004f00117824 */ /* 0x040fe200078e02ff */
[-C--:B------:R-:W-:Y:S01]  /*2900*/  LEA.HI.X.SX32 R19, R15, R3.reuse, 0x1, P0 ;  /* 0x000000030f137211 */ /* 0x080fe200000f0eff */
[----:B------:R4:W-:Y:S01]  /*2910*/  STL.64 [R1+0x2e0], R8 ;  /* 0x0002e00801007387 */ /* 0x0009e20000100a00 */
[C---:B------:R-:W-:Y:S01]  /*2920*/  IMAD R15, R0.reuse, 0x57, RZ ;  /* 0x00000057000f7824 */ /* 0x040fe200078e02ff */
[----:B------:R-:W-:Y:S01]  /*2930*/  IADD3 R22, P0, R13, R2, RZ ;  /* 0x000000020d167210 */ /* 0x000fe20007f1e0ff */
[----:B------:R-:W-:Y:S01]  /*2940*/  IMAD R13, R0, 0x5f, RZ ;  /* 0x0000005f000d7824 */ /* 0x000fe200078e02ff */
[----:B------:R-:W-:-:S02]  /*2950*/  LEA.HI.X.SX32 R27, R25, R3, 0x1, P5 ;  /* 0x00000003191b7211 */ /* 0x000fc400028f0eff */
[----:B------:R-:W-:Y:S02]  /*2960*/  IADD3 R12, P1, R12, R2, RZ ;  /* 0x000000020c0c7210 */ /* 0x000fe40007f3e0ff */
[-C--:B------:R-:W-:Y:S01]  /*2970*/  LEA.HI.X.SX32 R17, R17, R3.reuse, 0x1, P6 ;  /* 0x0000000311117211 */ /* 0x080fe200030f0eff */
[----:B----4-:R-:W4:Y:S01]  /*2980*/  LDL.LU.64 R8, [R1+0x58] ;  /* 0x0000580001087983 */ /* 0x010f220000300a00 */
[----:B------:R-:W-:-:S03]  /*2990*/  LEA.HI.X.SX32 R15, R15, R3, 0x1, P3 ;  /* 0x000000030f0f7211 */ /* 0x000fc600018f0eff */
[----:B------:R0:W-:Y:S01]  /*29a0*/  STL.64 [R1+0x2f0], R20 ;  /* 0x0002f01401007387 */ /* 0x0001e20000100a00 */
[-C--:B------:R-:W-:Y:S01]  /*29b0*/  LEA.HI.X.SX32 R13, R13, R3.reuse, 0x1, P1 ;  /* 0x000000030d0d7211 */ /* 0x080fe200008f0eff */
[C---:B------:R-:W-:Y:S02]  /*29c0*/  IMAD R23, R0.reuse, 0x67, RZ ;  /* 0x0000006700177824 */ /* 0x040fe400078e02ff */
[----:B-1----:R-:W-:Y:S01]  /*29d0*/  IMAD R2, R0, 0x6f, RZ ;  /* 0x0000006f00027824 */ /* 0x002fe200078e02ff */
[----:B0-----:R-:W3:Y:S04]  /*29e0*/  LDL.LU.64 R20, [R1+0x1b0] ;  /* 0x0001b00001147983 */ /* 0x001ee80000300a00 */
[----:B------:R0:W-:Y:S01]  /*29f0*/  STL.64 [R1+0x2e8], R18 ;  /* 0x0002e81201007387 */ /* 0x0001e20000100a00 */
[----:B------:R-:W-:-:S03]  /*2a00*/  LEA.HI.X.SX32 R25, R2, R3, 0x1, P4 ;  /* 0x0000000302197211 */ /* 0x000fc600020f0eff */
[----:B0-----:R-:W3:Y:S04]  /*2a10*/  LDL.LU.64 R18, [R1+0x128] ;  /* 0x0001280001127983 */ /* 0x001ee80000300a00 */
[----:B------:R0:W-:Y:S04]  /*2a20*/  STL.64 [R1+0x2f8], R26 ;  /* 0x0002f81a01007387 */ /* 0x0001e80000100a00 */
[----:B0-----:R-:W3:Y:S04]  /*2a30*/  LDL.LU.64 R26, [R1+0x30] ;  /* 0x00003000011a7983 */ /* 0x001ee80000300a00 */
[----:B------:R0:W-:Y:S04]  /*2a40*/  STL.64 [R1+0x300], R16 ;  /* 0x0003001001007387 */ /* 0x0001e80000100a00 */
[----:B0-----:R-:W3:Y:S04]  /*2a50*/  LDL.LU.64 R16, [R1+0x8] ;  /* 0x0000080001107983 */ /* 0x001ee80000300a00 */
[----:B------:R0:W-:Y:S04]  /*2a60*/  STL.64 [R1+0x308], R14 ;  /* 0x0003080e01007387 */ /* 0x0001e80000100a00 */
[----:B0-----:R-:W3:Y:S04]  /*2a70*/  LDL.LU.64 R14, [R1+0x190] ;  /* 0x00019000010e7983 */ /* 0x001ee80000300a00 */
[----:B------:R0:W-:Y:S04]  /*2a80*/  STL.64 [R1+0x310], R12 ;  /* 0x0003100c01007387 */ /* 0x0001e80000100a00 */
[----:B0-----:R-:W3:Y:S04]  /*2a90*/  LDL.LU.64 R12, [R1+0xf0] ;  /* 0x0000f000010c7983 */ /* 0x001ee80000300a00 */
[----:B--2---:R0:W-:Y:S02]  /*2aa0*/  STL [R1+0x3ac], R29 ;  /* 0x0003ac1d01007387 */ /* 0x0041e40000100800 */
[----:B0-----:R-:W-:-:S05]  /*2ab0*/  LEA.HI.X.SX32 R29, R23, R3, 0x1, P2 ;  /* 0x00000003171d7211 */ /* 0x001fca00010f0eff */
[----:B------:R3:W-:Y:S04]  /*2ac0*/  STL.64 [R1+0x318], R28 ;  /* 0x0003181c01007387 */ /* 0x0007e80000100a00 */
[----:B------:R-:W-:Y:S04]  /*2ad0*/  STL.64 [R1+0x320], R24 ;  /* 0x0003201801007387 */ /* 0x000fe80000100a00 */
[----:B-----5:R0:W2:Y:S04]  /*2ae0*/  LDG.E.U16 R2, [R10.64] ;  /* 0x000000040a027981 */ /* 0x0200a8000c1e1500 */
[----:B0-----:R-:W5:Y:S01]  /*2af0*/  LDL.LU.64 R10, [R1+0x50] ;  /* 0x00005000010a7983 */ /* 0x001f620000300a00 */
[----:B------:R-:W-:-:S05]  /*2b00*/  IMAD R0, R0, 0x77, RZ ;  /* 0x0000007700007824 */ /* 0x000fca00078e02ff */
[----:B------:R-:W-:-:S05]  /*2b10*/  LEA.HI.X.SX32 R23, R0, R3, 0x1, P0 ;  /* 0x0000000300177211 */ /* 0x000fca00000f0eff */
[----:B------:R-:W-:Y:S04]  /*2b20*/  STL.64 [R1+0x328], R22 ;  /* 0x0003281601007387 */ /* 0x000fe80000100a00 */
[----:B----4-:R0:W4:Y:S04]  /*2b30*/  LDG.E.U16 R3, [R8.64] ;  /* 0x0000000408037981 */ /* 0x010128000c1e1500 */
[----:B---3--:R1:W3:Y:S04]  /*2b40*/  LDG.E.U16 R28, [R20.64] ;  /* 0x00000004141c7981 */ /* 0x0082e8000c1e1500 */
[----:B------:R0:W2:Y:S04]  /*2b50*/  LDG.E.U16 R29, [R18.64] ;  /* 0x00000004121d7981 */ /* 0x0000a8000c1e1500 */
[----:B------:R0:W2:Y:S04]  /*2b60*/  LDG.E.U16 R0, [R26.64] ;  /* 0x000000041a007981 */ /* 0x0000a8000c1e1500 */
[----:B0-----:R0:W2:Y:S04]  /*2b70*/  LDG.E.U16 R27, [R4.64] ;  /* 0x00000004041b7981 */ /* 0x0010a8000c1e1500 */
[----:B------:R-:W2:Y:S04]  /*2b80*/  LDG.E.U16 R17, [R16.64] ;  /* 0x0000000410117981 */ /* 0x000ea8000c1e1500 */
[----:B------:R-:W2:Y:S04]  /*2b90*/  LDG.E.U16 R15, [R14.64] ;  /* 0x000000040e0f7981 */ /* 0x000ea8000c1e1500 */
[----:B------:R0:W2:Y:S04]  /*2ba0*/  LDG.E.U16 R26, [R12.64] ;  /* 0x000000040c1a7981 */ /* 0x0000a8000c1e1500 */
[----:B-----5:R5:W-:Y:S04]  /*2bb0*/  STL.64 [R1+0x1138], R10 ;  /* 0x0011380a01007387 */ /* 0x020be80000100a00 */
[----:B-----5:R-:W5:Y:S04]  /*2bc0*/  LDL.LU.64 R10, [R1+0x78] ;  /* 0x00007800010a7983 */ /* 0x020f680000300a00 */
[----:B-----5:R5:W-:Y:S04]  /*2bd0*/  STL.64 [R1+0x1140], R10 ;  /* 0x0011400a01007387 */ /* 0x020be80000100a00 */
[----:B-----5:R-:W5:Y:S04]  /*2be0*/  LDL.LU.64 R10, [R1+0xa0] ;  /* 0x0000a000010a7983 */ /* 0x020f680000300a00 */
[----:B-----5:R5:W-:Y:S04]  /*2bf0*/  STL.64 [R1+0x1148], R10 ;  /* 0x0011480a01007387 */ /* 0x020be80000100a00 */
[----:B-----5:R-:W5:Y:S04]  /*2c00*/  LDL.LU.64 R10, [R1+0xc0] ;  /* 0x0000c000010a7983 */ /* 0x020f680000300a00 */
[----:B------:R-:W2:Y:S04]  /*2c10*/  LDL.LU.64 R8, [R1+0x28] ;  /* 0x0000280001087983 */ /* 0x000ea80000300a00 */
[----:B------:R-:W2:Y:S04]  /*2c20*/  LDL.LU.64 R24, [R1] ;  /* 0x0000000001187983 */ /* 0x000ea80000300a00 */
[----:B------:R-:W3:Y:S04]  /*2c30*/  LDL.LU.64 R22, [R1+0x150] ;  /* 0x0001500001167983 */ /* 0x000ee80000300a00 */
[----:B--2---:R-:W2:Y:S04]  /*2c40*/  LDG.E.U16 R25, [R24.64] ;  /* 0x0000000418197981 */ /* 0x004ea8000c1e1500 */
[----:B---3--:R3:W-:Y:S04]  /*2c50*/  STL.64 [R1+0x1110], R22 ;  /* 0x0011101601007387 */ /* 0x0087e80000100a00 */
[----:B---3--:R-:W3:Y:S04]  /*2c60*/  LDL.LU.64 R22, [R1+0x178] ;  /* 0x0001780001167983 */ /* 0x008ee80000300a00 */
[----:B---3--:R3:W-:Y:S04]  /*2c70*/  STL.64 [R1+0x1118], R22 ;  /* 0x0011181601007387 */ /* 0x0087e80000100a00 */
[----:B---3--:R-:W3:Y:S04]  /*2c80*/  LDL.LU.64 R22, [R1+0x1a8] ;  /* 0x0001a80001167983 */ /* 0x008ee80000300a00 */
[----:B---3--:R3:W-:Y:S04]  /*2c90*/  STL.64 [R1+0x1120], R22 ;  /* 0x0011201601007387 */ /* 0x0087e80000100a00 */
[----:B---3--:R-:W3:Y:S04]  /*2ca0*/  LDL.LU.64 R22, [R1+0x1d0] ;  /* 0x0001d00001167983 */ /* 0x008ee80000300a00 */
[----:B-1----:R-:W2:Y:S04]  /*2cb0*/  LDL.LU.64 R20, [R1+0x120] ;  /* 0x0001200001147983 */ /* 0x002ea80000300a00 */
[----:B------:R-:W2:Y:S04]  /*2cc0*/  LDL.LU.64 R18, [R1+0xe8] ;  /* 0x0000e80001127983 */ /* 0x000ea80000300a00 */
[----:B----4-:R-:W-:Y:S04]  /*2cd0*/  STL [R1+0x374], R3 ;  /* 0x0003740301007387 */ /* 0x010fe80000100800 */
[----:B------:R1:W-:Y:S04]  /*2ce0*/  STL [R1+0x378], R2 ;  /* 0x0003780201007387 */ /* 0x0003e80000100800 */
[----:B-1----:R-:W4:Y:S04]  /*2cf0*/  LDL.LU.64 R2, [R1+0x220] ;  /* 0x0002200001027983 */ /* 0x002f280000300a00 */
[----:B------:R-:W-:Y:S04]  /*2d00*/  STL [R1+0x36c], R29 ;  /* 0x00036c1d01007387 */ /* 0x000fe80000100800 */
[----:B------:R1:W-:Y:S04]  /*2d10*/  STL [R1+0x370], R28 ;  /* 0x0003701c01007387 */ /* 0x0003e80000100800 */
[----:B-1----:R-:W2:Y:S04]  /*2d20*/  LDL.LU.64 R28, [R1+0xb8] ;  /* 0x0000b800011c7983 */ /* 0x002ea80000300a00 */
[----:B0-----:R-:W2:Y:S04]  /*2d30*/  LDL.LU.64 R4, [R1+0x108] ;  /* 0x0001080001047983 */ /* 0x001ea80000300a00 */
[----:B------:R0:W-:Y:S04]  /*2d40*/  STL [R1+0x368], R0 ;  /* 0x0003680001007387 */ /* 0x0001e80000100800 */
[----:B0-----:R0:W3:Y:S04]  /*2d50*/  LDG.E.U16 R0, [R6.64] ;  /* 0x0000000406007981 */ /* 0x0010e8000c1e1500 */
[----:B0-----:R-:W5:Y:S04]  /*2d60*/  LDL.LU.64 R6, [R1+0x1a0] ;  /* 0x0001a00001067983 */ /* 0x001f680000300a00 */
[----:B------:R0:W-:Y:S04]  /*2d70*/  STL [R1+0x364], R17 ;  /* 0x0003641101007387 */ /* 0x0001e80000100800 */
[----:B0-----:R-:W5:Y:S04]  /*2d80*/  LDL.LU.64 R16, [R1+0x98] ;  /* 0x0000980001107983 */ /* 0x001f680000300a00 */
[----:B------:R0:W-:Y:S04]  /*2d90*/  STL [R1+0x360], R15 ;  /* 0x0003600f01007387 */ /* 0x0001e80000100800 */
[----:B0-----:R-:W5:Y:S04]  /*2da0*/  LDL.LU.64 R14, [R1+0x70] ;  /* 0x00007000010e7983 */ /* 0x001f680000300a00 */
[----:B------:R-:W5:Y:S04]  /*2db0*/  LDL.LU.64 R12, [R1+0x48] ;  /* 0x00004800010c7983 */ /* 0x000f680000300a00 */
[----:B------:R-:W-:Y:S04]  /*2dc0*/  STL [R1+0x358], R27 ;  /* 0x0003581b01007387 */ /* 0x000fe80000100800 */
[----:B------:R0:W-:Y:S04]  /*2dd0*/  STL [R1+0x35c], R26 ;  /* 0x00035c1a01007387 */ /* 0x0001e80000100800 */
[----:B0-----:R-:W5:Y:S04]  /*2de0*/  LDL.LU.64 R26, [R1+0x20] ;  /* 0x00002000011a7983 */ /* 0x001f680000300a00 */
[----:B----4-:R-:W4:Y:S04]  /*2df0*/  LDG.E.U16 R3, [R2.64] ;  /* 0x0000000402037981 */ /* 0x010f28000c1e1500 */
[----:B--2---:R-:W2:Y:S04]  /*2e00*/  LDG.E.U16 R5, [R4.64] ;  /* 0x0000000404057981 */ /* 0x004ea8000c1e1500 */
[----:B---3--:R5:W-:Y:S04]  /*2e10*/  STL [R1+0x354], R0 ;  /* 0x0003540001007387 */ /* 0x008be80000100800 */
[----:B-----5:R0:W3:Y:S04]  /*2e20*/  LDG.E.U16 R0, [R10.64] ;  /* 0x000000040a007981 */ /* 0x0200e8000c1e1500 */
[----:B0-----:R-:W5:Y:S04]  /*2e30*/  LDL.LU.64 R10, [R1+0x1148] ;  /* 0x00114800010a7983 */ /* 0x001f680000300a00 */
        /* <DEDUP_REMOVED lines=10> */
[----:B0-----:R0:W3:Y:S04]  /*2ee0*/  LDG.E.U16 R0, [R8.64] ;  /* 0x0000000408007981 */ /* 0x0010e8000c1e1500 */
[----:B0-----:R-:W2:Y:S04]  /*2ef0*/  LDL.LU.64 R8, [R1+0x1128] ;  /* 0x0011280001087983 */ /* 0x001ea80000300a00 */
[----:B---3--:R2:W-:Y:S04]  /*2f00*/  STL [R1+0x340], R0 ;  /* 0x0003400001007387 */ /* 0x0085e80000100800 */
[----:B--2---:R0:W2:Y:S04]  /*2f10*/  LDG.E.U16 R0, [R8.64] ;  /* 0x0000000408007981 */ /* 0x0040a8000c1e1500 */
[----:B0-----:R-:W3:Y:S04]  /*2f20*/  LDL.LU.64 R8, [R1+0x1e8] ;  /* 0x0001e80001087983 */ /* 0x001ee80000300a00 */
[----:B------:R0:W-:Y:S04]  /*2f30*/  STL [R1+0x33c], R25 ;  /* 0x00033c1901007387 */ /* 0x0001e80000100800 */
[----:B0-----:R-:W3:Y:S04]  /*2f40*/  LDL.LU.64 R24, [R1+0x170] ;  /* 0x0001700001187983 */ /* 0x001ee80000300a00 */
[----:B--2---:R5:W-:Y:S04]  /*2f50*/  STL [R1+0x338], R0 ;  /* 0x0003380001007387 */ /* 0x004be80000100800 */
[----:B-----5:R0:W2:Y:S04]  /*2f60*/  LDG.E.U16 R0, [R10.64] ;  /* 0x000000040a007981 */ /* 0x0200a8000c1e1500 */
[----:B0-----:R-:W5:Y:S04]  /*2f70*/  LDL.LU.64 R10, [R1+0x228] ;  /* 0x00022800010a7983 */ /* 0x001f680000300a00 */
[----:B--2---:R0:W-:Y:S04]  /*2f80*/  STL [R1+0x334], R0 ;  /* 0x0003340001007387 */ /* 0x0041e80000100800 */
[----:B0-----:R0:W2:Y:S04]  /*2f90*/  LDG.E.U16 R0, [R22.64] ;  /* 0x0000000416007981 */ /* 0x0010a8000c1e1500 */
[----:B0-----:R-:W3:Y:S04]  /*2fa0*/  LDL.LU.64 R22, [R1+0x1120] ;  /* 0x0011200001167983 */ /* 0x001ee80000300a00 */
[----:B--2---:R3:W-:Y:S04]  /*2fb0*/  STL [R1+0x330], R0 ;  /* 0x0003300001007387 */ /* 0x0047e80000100800 */
[----:B---3--:R0:W2:Y:S04]  /*2fc0*/  LDG.E.U16 R0, [R22.64] ;  /* 0x0000000416007981 */ /* 0x0080a8000c1e1500 */
        /* <DEDUP_REMOVED lines=8> */
[----:B0-----:R0:W2:Y:S04]  /*3050*/  LDG.E.U16 R0, [R20.64] ;  /* 0x0000000414007981 */ /* 0x0010a8000c1e1500 */
[----:B0-----:R-:W3:Y:S04]  /*3060*/  LDL.LU.64 R20, [R1+0x1100] ;  /* 0x0011000001147983 */ /* 0x001ee80000300a00 */
[----:B--2---:R0:W-:Y:S04]  /*3070*/  STL [R1+0x1b0], R0 ;  /* 0x0001b00001007387 */ /* 0x0041e80000100800 */
[----:B0-----:R0:W2:Y:S04]  /*3080*/  LDG.E.U16 R0, [R18.64] ;  /* 0x0000000412007981 */ /* 0x0010a8000c1e1500 */
[----:B0-----:R-:W3:Y:S04]  /*3090*/  LDL.LU.64 R18, [R1+0x10f8] ;  /* 0x0010f80001127983 */ /* 0x001ee80000300a00 */
[----:B--2---:R5:W-:Y:S04]  /*30a0*/  STL [R1+0x1ac], R0 ;  /* 0x0001ac0001007387 */ /* 0x004be80000100800 */
[----:B-----5:R0:W2:Y:S04]  /*30b0*/  LDG.E.U16 R0, [R10.64] ;  /* 0x000000040a007981 */ /* 0x0200a8000c1e1500 */
[----:B0-----:R0:W5:Y:S04]  /*30c0*/  LDG.E.U16 R11, [R6.64] ;  /* 0x00000004060b7981 */ /* 0x001168000c1e1500 */
[----:B------:R1:W3:Y:S04]  /*30d0*/  LDG.E.U16 R10, [R8.64] ;  /* 0x00000004080a7981 */ /* 0x0002e8000c1e1500 */
[----:B0-----:R-:W4:Y:S04]  /*30e0*/  LDL.LU.64 R6, [R1+0x118] ;  /* 0x0001180001067983 */ /* 0x001f280000300a00 */
[----:B-1----:R-:W4:Y:S04]  /*30f0*/  LDL.LU.64 R8, [R1+0xe0] ;  /* 0x0000e00001087983 */ /* 0x002f280000300a00 */
[----:B--2---:R0:W-:Y:S04]  /*3100*/  STL [R1+0x1a8], R0 ;  /* 0x0001a80001007387 */ /* 0x0041e80000100800 */
[----:B0-----:R0:W2:Y:S04]  /*3110*/  LDG.E.U16 R0, [R28.64] ;  /* 0x000000041c007981 */ /* 0x0010a8000c1e1500 */
[----:B-----5:R-:W-:Y:S04]  /*3120*/  STL [R1+0x190], R11 ;  /* 0x0001900b01007387 */ /* 0x020fe80000100800 */
[----:B---3--:R1:W-:Y:S04]  /*3130*/  STL [R1+0x194], R10 ;  /* 0x0001940a01007387 */ /* 0x0083e80000100800 */
[----:B-1----:R-:W3:Y:S04]  /*3140*/  LDL.LU.64 R10, [R1+0x90] ;  /* 0x00009000010a7983 */ /* 0x002ee80000300a00 */
[----:B------:R1:W-:Y:S04]  /*3150*/  STL [R1+0x17c], R5 ;  /* 0x00017c0501007387 */ /* 0x0003e80000100800 */
[----:B-1----:R-:W5:Y:S04]  /*3160*/  LDL.LU.64 R4, [R1+0x68] ;  /* 0x0000680001047983 */ /* 0x002f680000300a00 */
[----:B----4-:R1:W-:Y:S04]  /*3170*/  STL [R1+0x178], R3 ;  /* 0x0001780301007387 */ /* 0x0103e80000100800 */
[----:B-1----:R-:W4:Y:S04]  /*3180*/  LDL.LU.64 R2, [R1+0x40] ;  /* 0x0000400001027983 */ /* 0x002f280000300a00 */
[----:B0-----:R-:W3:Y:S04]  /*3190*/  LDL.LU.64 R28, [R1+0x18] ;  /* 0x00001800011c7983 */ /* 0x001ee80000300a00 */
[----:B--2---:R0:W-:Y:S04]  /*31a0*/  STL [R1+0x154], R0 ;  /* 0x0001540001007387 */ /* 0x0041e80000100800 */
[----:B0-----:R0:W2:Y:S04]  /*31b0*/  LDG.E.U16 R0, [R16.64] ;  /* 0x0000000410007981 */ /* 0x0010a8000c1e1500 */
[----:B0-----:R-:W3:Y:S04]  /*31c0*/  LDL.LU.64 R16, [R1+0x10f0] ;  /* 0x0010f00001107983 */ /* 0x001ee80000300a00 */
[----:B----4-:R-:W4:Y:S04]  /*31d0*/  LDG.E.U16 R3, [R2.64] ;  /* 0x0000000402037981 */ /* 0x010f28000c1e1500 */
[----:B--2---:R0:W-:Y:S04]  /*31e0*/  STL [R1+0x150], R0 ;  /* 0x0001500001007387 */ /* 0x0041e80000100800 */
[----:B0-----:R0:W2:Y:S04]  /*31f0*/  LDG.E.U16 R0, [R14.64] ;  /* 0x000000040e007981 */ /* 0x0010a8000c1e1500 */
[----:B0-----:R-:W3:Y:S04]  /*3200*/  LDL.LU.64 R14, [R1+0x10e8] ;  /* 0x0010e800010e7983 */ /* 0x001ee80000300a00 */
[----:B--2---:R0:W-:Y:S04]  /*3210*/  STL [R1+0x12c], R0 ;  /* 0x00012c0001007387 */ /* 0x0041e80000100800 */
[----:B0-----:R0:W2:Y:S04]  /*3220*/  LDG.E.U16 R0, [R12.64] ;  /* 0x000000040c007981 */ /* 0x0010a8000c1e1500 */
[----:B0-----:R-:W3:Y:S04]  /*3230*/  LDL.LU.64 R12, [R1+0x10e0] ;  /* 0x0010e000010c7983 */ /* 0x001ee80000300a00 */
[----:B--2---:R0:W-:Y:S04]  /*3240*/  STL [R1+0x128], R0 ;  /* 0x0001280001007387 */ /* 0x0041e80000100800 */
[----:B0-----:R3:W2:Y:S04]  /*3250*/  LDG.E.U16 R0, [R26.64] ;  /* 0x000000041a007981 */ /* 0x0016a8000c1e1500 */
[----:B---3--:R0:W3:Y:S04]  /*3260*/  LDG.E.U16 R26, [R12.64] ;  /* 0x000000040c1a7981 */ /* 0x0080e8000c1e1500 */
[----:B------:R1:W3:Y:S04]  /*3270*/  LDG.E.U16 R27, [R14.64] ;  /* 0x000000040e1b7981 */ /* 0x0002e8000c1e1500 */
[----:B0-----:R-:W3:Y:S04]  /*3280*/  LDL.LU.64 R12, [R1+0xb0] ;  /* 0x0000b000010c7983 */ /* 0x001ee80000300a00 */
[----:B-1----:R-:W3:Y:S04]  /*3290*/  LDL.LU.64 R14, [R1+0x148] ;  /* 0x00014800010e7983 */ /* 0x002ee80000300a00 */
[----:B--2---:R0:W-:Y:S04]  /*32a0*/  STL [R1+0x124], R0 ;  /* 0x0001240001007387 */ /* 0x0041e80000100800 */
[----:B0-----:R0:W2:Y:S04]  /*32b0*/  LDG.E.U16 R0, [R16.64] ;  /* 0x0000000410007981 */ /* 0x0010a8000c1e1500 */
[----:B0-----:R-:W4:Y:S04]  /*32c0*/  LDL.LU.64 R16, [R1+0x1c0] ;  /* 0x0001c00001107983 */ /* 0x001f280000300a00 */
[----:B---3--:R-:W-:Y:S04]  /*32d0*/  STL [R1+0x10c], R27 ;  /* 0x00010c1b01007387 */ /* 0x008fe80000100800 */
[----:B------:R0:W-:Y:S04]  /*32e0*/  STL [R1+0x120], R26 ;  /* 0x0001201a01007387 */ /* 0x0001e80000100800 */
[----:B0-----:R-:W3:Y:S04]  /*32f0*/  LDL.LU.64 R26, [R1+0x218] ;  /* 0x00021800011a7983 */ /* 0x001ee80000300a00 */
[----:B--2---:R0:W-:Y:S04]  /*3300*/  STL [R1+0x108], R0 ;  /* 0x0001080001007387 */ /* 0x0041e80000100800 */
[----:B0-----:R0:W2:Y:S04]  /*3310*/  LDG.E.U16 R0, [R24.64] ;  /* 0x0000000418007981 */ /* 0x0010a8000c1e1500 */
[----:B----4-:R-:W4:Y:S04]  /*3320*/  LDG.E.U16 R17, [R16.64] ;  /* 0x0000000410117981 */ /* 0x010f28000c1e1500 */
[----:B0-----:R-:W3:Y:S04]  /*3330*/  LDL.LU.64 R24, [R1+0x1f8] ;  /* 0x0001f80001187983 */ /* 0x001ee80000300a00 */
[----:B--2---:R0:W-:Y:S04]  /*3340*/  STL [R1+0xf4], R0 ;  /* 0x0000f40001007387 */ /* 0x0041e80000100800 */
[----:B0-----:R0:W2:Y:S04]  /*3350*/  LDG.E.U16 R0, [R14.64] ;  /* 0x000000040e007981 */ /* 0x0010a8000c1e1500 */
[----:B0-----:R-:W2:Y:S04]  /*3360*/  LDL.LU.64 R14, [R1+0x1c8] ;  /* 0x0001c800010e7983 */ /* 0x001ea80000300a00 */
[----:B----4-:R0:W-:Y:S04]  /*3370*/  STL [R1+0xf0], R17 ;  /* 0x0000f01101007387 */ /* 0x0101e80000100800 */
[----:B0-----:R-:W4:Y:S04]  /*3380*/  LDL.LU.64 R16, [R1+0x1f0] ;  /* 0x0001f00001107983 */ /* 0x001f280000300a00 */
[----:B----4-:R0:W-:Y:S04]  /*3390*/  STL.64 [R1+0x10c0], R16 ;  /* 0x0010c01001007387 */ /* 0x0101e80000100a00 */
[----:B0-----:R-:W4:Y:S04]  /*33a0*/  LDL.LU.64 R16, [R1+0x110] ;  /* 0x0001100001107983 */ /* 0x001f280000300a00 */
[----:B----4-:R0:W-:Y:S04]  /*33b0*/  STL.64 [R1+0x10c8], R16 ;  /* 0x0010c81001007387 */ /* 0x0101e80000100a00 */
[----:B0-----:R-:W4:Y:S04]  /*33c0*/  LDL.LU.64 R16, [R1+0x140] ;  /* 0x0001400001107983 */ /* 0x001f280000300a00 */
[----:B----4-:R0:W-:Y:S04]  /*33d0*/  STL.64 [R1+0x10d0], R16 ;  /* 0x0010d01001007387 */ /* 0x0101e80000100a00 */
[----:B0-----:R-:W4:Y:S04]  /*33e0*/  LDL.LU.64 R16, [R1+0x168] ;  /* 0x0001680001107983 */ /* 0x001f280000300a00 */
[----:B----4-:R0:W-:Y:S04]  /*33f0*/  STL.64 [R1+0x10d8], R16 ;  /* 0x0010d81001007387 */ /* 0x0101e80000100a00 */
[----:B0-----:R-:W4:Y:S04]  /*3400*/  LDL.LU.64 R16, [R1+0x198] ;  /* 0x0001980001107983 */ /* 0x001f280000300a00 */
        /* <DEDUP_REMOVED lines=8> */
[----:B0-----:R0:W3:Y:S04]  /*3490*/  LDG.E.U16 R12, [R10.64] ;  /* 0x000000040a0c7981 */ /* 0x0010e8000c1e1500 */
[----:B-----5:R1:W5:Y:S04]  /*34a0*/  LDG.E.U16 R13, [R4.64] ;  /* 0x00000004040d7981 */ /* 0x020368000c1e1500 */
[----:B--2---:R2:W-:Y:S04]  /*34b0*/  STL [R1+0xc4], R0 ;  /* 0x0000c40001007387 */ /* 0x0045e80000100800 */
[----:B--2---:R2:W4:Y:S04]  /*34c0*/  LDG.E.U16 R0, [R28.64] ;  /* 0x000000041c007981 */ /* 0x004528000c1e1500 */
[----:B--2---:R2:W4:Y:S04]  /*34d0*/  LDG.E.U16 R28, [R18.64] ;  /* 0x00000004121c7981 */ /* 0x004528000c1e1500 */
[----:B------:R0:W4:Y:S04]  /*34e0*/  LDG.E.U16 R29, [R20.64] ;  /* 0x00000004141d7981 */ /* 0x000128000c1e1500 */
[----:B--2---:R-:W2:Y:S04]  /*34f0*/  LDL.LU.64 R18, [R1+0x208] ;  /* 0x0002080001127983 */ /* 0x004ea80000300a00 */
[----:B0-----:R-:W2:Y:S04]  /*3500*/  LDL.LU.64 R10, [R1+0xd0] ;  /* 0x0000d000010a7983 */ /* 0x001ea80000300a00 */
[----:B------:R-:W2:Y:S04]  /*3510*/  LDL.LU.64 R20, [R1+0xd8] ;  /* 0x0000d80001147983 */ /* 0x000ea80000300a00 */
[----:B---3--:R0:W-:Y:S04]  /*3520*/  STL [R1+0xc0], R12 ;  /* 0x0000c00c01007387 */ /* 0x0081e80000100800 */
[----:B-1----:R-:W3:Y:S04]  /*3530*/  LDL.LU.64 R4, [R1+0x210] ;  /* 0x0002100001047983 */ /* 0x002ee80000300a00 */
[----:B-----5:R1:W-:Y:S04]  /*3540*/  STL [R1+0xbc], R13 ;  /* 0x0000bc0d01007387 */ /* 0x0203e80000100800 */
[----:B------:R5:W-:Y:S04]  /*3550*/  STL [R1+0xb8], R3 ;  /* 0x0000b80301007387 */ /* 0x000be80000100800 */
[----:B0-----:R0:W3:Y:S04]  /*3560*/  LDG.E.U16 R12, [R22.64] ;  /* 0x00000004160c7981 */ /* 0x0010e8000c1e1500 */
[----:B-1----:R1:W3:Y:S04]  /*3570*/  LDG.E.U16 R13, [R26.64] ;  /* 0x000000041a0d7981 */ /* 0x0022e8000c1e1500 */
[----:B-----5:R-:W5:Y:S04]  /*3580*/  LDL.LU.64 R2, [R1+0xa8] ;  /* 0x0000a80001027983 */ /* 0x020f680000300a00 */
[----:B----4-:R4:W-:Y:S04]  /*3590*/  STL [R1+0xb4], R0 ;  /* 0x0000b40001007387 */ /* 0x0109e80000100800 */
[----:B----4-:R4:W5:Y:S04]  /*35a0*/  LDG.E.U16 R0, [R24.64] ;  /* 0x0000000418007981 */ /* 0x010968000c1e1500 */
[----:B------:R-:W-:Y:S04]  /*35b0*/  STL [R1+0xa4], R29 ;  /* 0x0000a41d01007387 */ /* 0x000fe80000100800 */
[----:B------:R0:W-:Y:S04]  /*35c0*/  STL [R1+0xb0], R28 ;  /* 0x0000b01c01007387 */ /* 0x0001e80000100800 */
[----:B0-----:R-:W5:Y:S04]  /*35d0*/  LDL.LU.64 R28, [R1+0x158] ;  /* 0x00015800011c7983 */ /* 0x001f680000300a00 */
[----:B-1----:R-:W5:Y:S04]  /*35e0*/  LDL.LU.64 R26, [R1+0x88] ;  /* 0x00008800011a7983 */ /* 0x002f680000300a00 */
[----:B----4-:R-:W4:Y:S04]  /*35f0*/  LDL.LU.64 R24, [R1+0x60] ;  /* 0x0000600001187983 */ /* 0x010f280000300a00 */
[----:B------:R-:W4:Y:S04]  /*3600*/  LDL.LU.64 R22, [R1+0x38] ;  /* 0x0000380001167983 */ /* 0x000f280000300a00 */
[----:B--2---:R0:W2:Y:S04]  /*3610*/  LDG.E.U16 R20, [R20.64] ;  /* 0x0000000414147981 */ /* 0x0040a8000c1e1500 */
[----:B---3--:R-:W-:Y:S04]  /*3620*/  STL [R1+0x9c], R13 ;  /* 0x00009c0d01007387 */ /* 0x008fe80000100800 */
[----:B------:R1:W-:Y:S04]  /*3630*/  STL [R1+0xa0], R12 ;  /* 0x0000a00c01007387 */ /* 0x0003e80000100800 */
[----:B0-----:R0:W3:Y:S04]  /*3640*/  LDG.E.U16 R21, [R18.64] ;  /* 0x0000000412157981 */ /* 0x0010e8000c1e1500 */
[----:B-1----:R-:W2:Y:S04]  /*3650*/  LDL.LU.64 R12, [R1+0x10] ;  /* 0x00001000010c7983 */ /* 0x002ea80000300a00 */
[----:B-----5:R1:W-:Y:S04]  /*3660*/  STL [R1+0x98], R0 ;  /* 0x0000980001007387 */ /* 0x0203e80000100800 */
[----:B-1----:R1:W5:Y:S04]  /*3670*/  LDG.E.U16 R0, [R14.64] ;  /* 0x000000040e007981 */ /* 0x002368000c1e1500 */
[----:B-1----:R-:W2:Y:S04]  /*3680*/  LDL.LU.64 R14, [R1+0xf8] ;  /* 0x0000f800010e7983 */ /* 0x002ea80000300a00 */
[----:B----4-:R1:W4:Y:S04]  /*3690*/  LDG.E.U16 R23, [R22.64] ;  /* 0x0000000416177981 */ /* 0x010328000c1e1500 */
[----:B-----5:R5:W-:Y:S04]  /*36a0*/  STL [R1+0x94], R0 ;  /* 0x0000940001007387 */ /* 0x020be80000100800 */
[----:B-----5:R5:W3:Y:S04]  /*36b0*/  LDG.E.U16 R0, [R16.64] ;  /* 0x0000000410007981 */ /* 0x020ae8000c1e1500 */
[----:B--2---:R-:W2:Y:S04]  /*36c0*/  LDG.E.U16 R15, [R14.64] ;  /* 0x000000040e0f7981 */ /* 0x004ea8000c1e1500 */
[----:B-----5:R-:W5:Y:S04]  /*36d0*/  LDL.LU.64 R16, [R1+0x10d8] ;  /* 0x0010d80001107983 */ /* 0x020f680000300a00 */
[----:B---3--:R5:W-:Y:S04]  /*36e0*/  STL [R1+0x90], R0 ;  /* 0x0000900001007387 */ /* 0x008be80000100800 */
[----:B-----5:R3:W5:Y:S04]  /*36f0*/  LDG.E.U16 R0, [R16.64] ;  /* 0x0000000410007981 */ /* 0x020768000c1e1500 */
[----:B---3--:R-:W3:Y:S04]  /*3700*/  LDL.LU.64 R16, [R1+0x10d0] ;  /* 0x0010d00001107983 */ /* 0x008ee80000300a00 */
[----:B-----5:R3:W-:Y:S04]  /*3710*/  STL [R1+0x84], R0 ;  /* 0x0000840001007387 */ /* 0x0207e80000100800 */
[----:B---3--:R3:W5:Y:S04]  /*3720*/  LDG.E.U16 R0, [R16.64] ;  /* 0x0000000410007981 */ /* 0x008768000c1e1500 */
[----:B---3--:R-:W3:Y:S04]  /*3730*/  LDL.LU.64 R16, [R1+0x10c8] ;  /* 0x0010c80001107983 */ /* 0x008ee80000300a00 */
[----:B-----5:R3:W-:Y:S04]  /*3740*/  STL [R1+0x80], R0 ;  /* 0x0000800001007387 */ /* 0x0207e80000100800 */
[----:B---3--:R3:W5:Y:S04]  /*3750*/  LDG.E.U16 R0, [R16.64] ;  /* 0x0000000410007981 */ /* 0x008768000c1e1500 */
[----:B---3--:R-:W3:Y:S04]  /*3760*/  LDL.LU.64 R16, [R1+0x10c0] ;  /* 0x0010c00001107983 */ /* 0x008ee80000300a00 */
[----:B-----5:R3:W-:Y:S04]  /*3770*/  STL [R1+0x7c], R0 ;  /* 0x00007c0001007387 */ /* 0x0207e80000100800 */
[----:B0-----:R-:W5:Y:S04]  /*3780*/  LDL.LU.64 R18, [R1+0x200] ;  /* 0x0002000001127983 */ /* 0x001f680000300a00 */
[----:B------:R0:W-:Y:S04]  /*3790*/  STL [R1+0x78], R20 ;  /* 0x0000781401007387 */ /* 0x0001e80000100800 */
[----:B---3--:R3:W2:Y:S04]  /*37a0*/  LDG.E.U16 R0, [R16.64] ;  /* 0x0000000410007981 */ /* 0x0086a8000c1e1500 */
[----:B0-----:R0:W2:Y:S04]  /*37b0*/  LDG.E.U16 R20, [R6.64] ;  /* 0x0000000406147981 */ /* 0x0010a8000c1e1500 */
[----:B0-----:R-:W2:Y:S04]  /*37c0*/  LDL.LU.64 R6, [R1+0x1e0] ;  /* 0x0001e00001067983 */ /* 0x001ea80000300a00 */
[----:B------:R0:W-:Y:S04]  /*37d0*/  STL [R1+0x74], R21 ;  /* 0x0000741501007387 */ /* 0x0001e80000100800 */
[----:B---3--:R-:W3:Y:S04]  /*37e0*/  LDL.LU.64 R16, [R1+0x188] ;  /* 0x0001880001107983 */ /* 0x008ee80000300a00 */
[----:B0-----:R0:W2:Y:S04]  /*37f0*/  LDG.E.U16 R21, [R8.64] ;  /* 0x0000000408157981 */ /* 0x0010a8000c1e1500 */
[----:B0-----:R-:W2:Y:S04]  /*3800*/  LDL.LU.64 R8, [R1+0x100] ;  /* 0x0001000001087983 */ /* 0x001ea80000300a00 */
[----:B-----5:R-:W5:Y:S04]  /*3810*/  LDG.E.U16 R19, [R18.64] ;  /* 0x0000000412137981 */ /* 0x020f68000c1e1500 */
[----:B--2---:R0:W-:Y:S04]  /*3820*/  STL.64 [R1+0x1098], R8 ;  /* 0x0010980801007387 */ /* 0x0041e80000100a00 */
[----:B0-----:R-:W2:Y:S04]  /*3830*/  LDL.LU.64 R8, [R1+0x130] ;  /* 0x0001300001087983 */ /* 0x001ea80000300a00 */
[----:B--2---:R0:W-:Y:S04]  /*3840*/  STL.64 [R1+0x10a0], R8 ;  /* 0x0010a00801007387 */ /* 0x0041e80000100a00 */
[----:B0-----:R-:W2:Y:S04]  /*3850*/  LDL.LU.64 R8, [R1+0x160] ;  /* 0x0001600001087983 */ /* 0x001ea80000300a00 */
[----:B------:R0:W-:Y:S04]  /*3860*/  STL [R1+0x70], R0 ;  /* 0x0000700001007387 */ /* 0x0001e80000100800 */
[----:B0-----:R0:W2:Y:S04]  /*3870*/  LDG.E.U16 R0, [R10.64] ;  /* 0x000000040a007981 */ /* 0x0010a8000c1e1500 */
[----:B------:R-:W-:Y:S04]  /*3880*/  STL [R1+0x68], R21 ;  /* 0x0000681501007387 */ /* 0x000fe80000100800 */
[----:B------:R0:W-:Y:S04]  /*3890*/  STL [R1+0x6c], R20 ;  /* 0x00006c1401007387 */ /* 0x0001e80000100800 */
[----:B0-----:R-:W3:Y:S04]  /*38a0*/  LDL.LU.64 R20, [R1+0x1d8] ;  /* 0x0001d80001147983 */ /* 0x001ee80000300a00 */
[----:B------:R-:W3:Y:S04]  /*38b0*/  LDL.LU.64 R10, [R1+0x180] ;  /* 0x00018000010a7983 */ /* 0x000ee80000300a00 */
[----:B--2---:R0:W-:Y:S04]  /*38c0*/  STL [R1+0x5c], R0 ;  /* 0x00005c0001007387 */ /* 0x0041e80000100800 */
[----:B0-----:R0:W2:Y:S04]  /*38d0*/  LDG.E.U16 R0, [R4.64] ;  /* 0x0000000404007981 */ /* 0x0010a8000c1e1500 */
[----:B0-----:R-:W3:Y:S04]  /*38e0*/  LDL.LU.64 R4, [R1+0x230] ;  /* 0x0002300001047983 */ /* 0x001ee80000300a00 */
[----:B--2---:R0:W-:Y:S04]  /*38f0*/  STL [R1+0x58], R0 ;  /* 0x0000580001007387 */ /* 0x0041e80000100800 */
[----:B0-----:R0:W2:Y:S04]  /*3900*/  LDG.E.U16 R0, [R2.64] ;  /* 0x0000000402007981 */ /* 0x0010a8000c1e1500 */
[----:B---3--:R3:W3:Y:S04]  /*3910*/  LDG.E.U16 R4, [R4.64] ;  /* 0x0000000404047981 */ /* 0x0086e8000c1e1500 */
[----:B0-----:R-:W3:Y:S04]  /*3920*/  LDL.LU.64 R2, [R1+0x238] ;  /* 0x0002380001027983 */ /* 0x001ee80000300a00 */
[----:B--2---:R0:W-:Y:S04]  /*3930*/  STL [R1+0x54], R0 ;  /* 0x0000540001007387 */ /* 0x0041e80000100800 */
[----:B0-----:R0:W2:Y:S04]  /*3940*/  LDG.E.U16 R0, [R28.64] ;  /* 0x000000041c007981 */ /* 0x0010a8000c1e1500 */
[----:B---3--:R3:W3:Y:S04]  /*3950*/  LDG.E.U16 R3, [R2.64] ;  /* 0x0000000402037981 */ /* 0x0086e8000c1e1500 */
[----:B0-----:R-:W3:Y:S04]  /*3960*/  LDL.LU.64 R28, [R1+0x10b8] ;  /* 0x0010b800011c7983 */ /* 0x001ee80000300a00 */
[----:B--2---:R0:W-:Y:S04]  /*3970*/  STL [R1+0x50], R0 ;  /* 0x0000500001007387 */ /* 0x0041e80000100800 */
[----:B0-----:R0:W2:Y:S04]  /*3980*/  LDG.E.U16 R0, [R26.64] ;  /* 0x000000041a007981 */ /* 0x0010a8000c1e1500 */
[----:B0-----:R-:W3:Y:S04]  /*3990*/  LDL.LU.64 R26, [R1+0x10b0] ;  /* 0x0010b000011a7983 */ /* 0x001ee80000300a00 */
[----:B--2---:R0:W-:Y:S04]  /*39a0*/  STL [R1+0x4c], R0 ;  /* 0x00004c0001007387 */ /* 0x0041e80000100800 */
[----:B0-----:R0:W2:Y:S04]  /*39b0*/  LDG.E.U16 R0, [R24.64] ;  /* 0x0000000418007981 */ /* 0x0010a8000c1e1500 */
[----:B0-----:R-:W1:Y:S04]  /*39c0*/  LDL.LU.64 R24, [R1+0x10a8] ;  /* 0x0010a80001187983 */ /* 0x001e680000300a00 */
[----:B--2---:R0:W-:Y:S04]  /*39d0*/  STL [R1+0x48], R0 ;  /* 0x0000480001007387 */ /* 0x0041e80000100800 */
[----:B0-----:R0:W2:Y:S04]  /*39e0*/  LDG.E.U16 R0, [R12.64] ;  /* 0x000000040c007981 */ /* 0x0010a8000c1e1500 */
[----:B-1----:R1:W5:Y:S04]  /*39f0*/  LDG.E.U16 R22, [R24.64] ;  /* 0x0000000418167981 */ /* 0x002368000c1e1500 */
[----:B0-----:R-:W5:Y:S04]  /*3a00*/  LDL.LU.64 R12, [R1+0x250] ;  /* 0x00025000010c7983 */ /* 0x001f680000300a00 */
[----:B-1----:R-:W5:Y:S04]  /*3a10*/  LDL.LU.64 R24, [R1+0x248] ;  /* 0x0002480001187983 */ /* 0x002f680000300a00 */
[----:B----4-:R3:W-:Y:S04]  /*3a20*/  STL [R1+0x44], R23 ;  /* 0x0000441701007387 */ /* 0x0107e80000100800 */
[----:B---3--:R0:W3:Y:S04]  /*3a30*/  LDG.E.U16 R23, [R26.64] ;  /* 0x000000041a177981 */ /* 0x0080e8000c1e1500 */
[----:B0-----:R-:W4:Y:S04]  /*3a40*/  LDL.LU.64 R26, [R1+0x240] ;  /* 0x00024000011a7983 */ /* 0x001f280000300a00 */
[----:B--2---:R0:W-:Y:S04]  /*3a50*/  STL [R1+0x40], R0 ;  /* 0x0000400001007387 */ /* 0x0041e80000100800 */
[----:B0-----:R0:W2:Y:S04]  /*3a60*/  LDG.E.U16 R0, [R28.64] ;  /* 0x000000041c007981 */ /* 0x0010a8000c1e1500 */
[----:B0-----:R-:W2:Y:S04]  /*3a70*/  LDL.LU.64 R28, [R1+0xc8] ;  /* 0x0000c800011c7983 */ /* 0x001ea80000300a00 */
[----:B------:R0:W-:Y:S04]  /*3a80*/  STL [R1+0x3c], R15 ;  /* 0x00003c0f01007387 */ /* 0x0001e80000100800 */
[----:B0-----:R-:W2:Y:S04]  /*3a90*/  LDL.LU.64 R14, [R1+0x258] ;  /* 0x00025800010e7983 */ /* 0x001ea80000300a00 */
[----:B---3--:R-:W-:Y:S04]  /*3aa0*/  STL [R1+0x34], R23 ;  /* 0x0000341701007387 */ /* 0x008fe80000100800 */
[----:B-----5:R0:W-:Y:S04]  /*3ab0*/  STL [R1+0x38], R22 ;  /* 0x0000381601007387 */ /* 0x0201e80000100800 */
[----:B----4-:R-:W3:Y:S04]  /*3ac0*/  LDG.E.U16 R2, [R26.64] ;  /* 0x000000041a027981 */ /* 0x010ee8000c1e1500 */
[----:B0-----:R-:W4:Y:S04]  /*3ad0*/  LDL.LU.64 R22, [R1+0x260] ;  /* 0x0002600001167983 */ /* 0x001f280000300a00 */
[----:B--2---:R0:W-:Y:S04]  /*3ae0*/  STL [R1+0x30], R0 ;  /* 0x0000300001007387 */ /* 0x0041e80000100800 */
[----:B0-----:R0:W2:Y:S04]  /*3af0*/  LDG.E.U16 R0, [R6.64] ;  /* 0x0000000406007981 */ /* 0x0010a8000c1e1500 */
[----:B------:R1:W-:Y:S04]  /*3b00*/  STL [R1+0x2c], R19 ;  /* 0x00002c1301007387 */ /* 0x0003e80000100800 */
[----:B-1----:R-:W5:Y:S04]  /*3b10*/  LDL.LU.64 R18, [R1+0x268] ;  /* 0x0002680001127983 */ /* 0x002f680000300a00 */
[----:B0-----:R-:W3:Y:S04]  /*3b20*/  LDL.LU.64 R6, [R1+0x270] ;  /* 0x0002700001067983 */ /* 0x001ee80000300a00 */
[----:B----4-:R-:W4:Y:S04]  /*3b30*/  LDG.E.U16 R5, [R22.64] ;  /* 0x0000000416057981 */ /* 0x010f28000c1e1500 */
[----:B--2---:R0:W-:Y:S04]  /*3b40*/  STL [R1+0x28], R0 ;  /* 0x0000280001007387 */ /* 0x0041e80000100800 */
[----:B0-----:R0:W2:Y:S04]  /*3b50*/  LDG.E.U16 R0, [R16.64] ;  /* 0x0000000410007981 */ /* 0x0010a8000c1e1500 */
[----:B---3--:R1:W3:Y:S04]  /*3b60*/  LDG.E.U16 R6, [R6.64] ;  /* 0x0000000406067981 */ /* 0x0082e8000c1e1500 */
[----:B0-----:R-:W1:Y:S04]  /*3b70*/  LDL.LU.64 R16, [R1+0x278] ;  /* 0x0002780001107983 */ /* 0x001e680000300a00 */
[----:B--2---:R0:W-:Y:S04]  /*3b80*/  STL [R1+0x24], R0 ;  /* 0x0000240001007387 */ /* 0x0041e80000100800 */
[----:B0-----:R0:W2:Y:S04]  /*3b90*/  LDG.E.U16 R0, [R8.64] ;  /* 0x0000000408007981 */ /* 0x0010a8000c1e1500 */
[----:B-1----:R1:W3:Y:S04]  /*3ba0*/  LDG.E.U16 R7, [R16.64] ;  /* 0x0000000410077981 */ /* 0x0022e8000c1e1500 */
        /* <DEDUP_REMOVED lines=9> */
[----:B---3--:R3:W3:Y:S04]  /*3c40*/  LDG.E.U16 R8, [R8.64] ;  /* 0x0000000408087981 */ /* 0x0086e8000c1e1500 */
[----:B0-----:R0:W3:Y:S04]  /*3c50*/  LDG.E.U16 R29, [R20.64] ;  /* 0x00000004141d7981 */ /* 0x0010e8000c1e1500 */
[----:B------:R1:W3:Y:S04]  /*3c60*/  LDG.E.U16 R28, [R10.64] ;  /* 0x000000040a1c7981 */ /* 0x0002e8000c1e1500 */
[----:B0-----:R-:W3:Y:S04]  /*3c70*/  LDL.LU.64 R20, [R1+0x288] ;  /* 0x0002880001147983 */ /* 0x001ee80000300a00 */
[----:B------:R-:W-:Y:S04]  /*3c80*/  STL [R1+0x1044], R4 ;  /* 0x0010440401007387 */ /* 0x000fe80000100800 */
[----:B-1----:R-:W4:Y:S04]  /*3c90*/  LDL.LU.64 R10, [R1+0x290] ;  /* 0x00029000010a7983 */ /* 0x002f280000300a00 */
[----:B------:R0:W-:Y:S04]  /*3ca0*/  STL [R1+0x1048], R3 ;  /* 0x0010480301007387 */ /* 0x0001e80000100800 */
[----:B------:R-:W-:Y:S04]  /*3cb0*/  STL [R1+0x104c], R2 ;  /* 0x00104c0201007387 */ /* 0x000fe80000100800 */
[----:B0-----:R0:W5:Y:S04]  /*3cc0*/  LDG.E.U16 R3, [R14.64] ;  /* 0x000000040e037981 */ /* 0x001168000c1e1500 */
[----:B--2---:R1:W-:Y:S04]  /*3cd0*/  STL [R1+0x14], R0 ;  /* 0x0000140001007387 */ /* 0x0043e80000100800 */
[----:B-1----:R1:W2:Y:S04]  /*3ce0*/  LDG.E.U16 R0, [R24.64] ;  /* 0x0000000418007981 */ /* 0x0022a8000c1e1500 */
[----:B-1----:R-:W5:Y:S04]  /*3cf0*/  LDL.LU.64 R24, [R1+0x2a0] ;  /* 0x0002a00001187983 */ /* 0x002f680000300a00 */
[----:B---3--:R1:W3:Y:S04]  /*3d00*/  LDG.E.U16 R9, [R20.64] ;  /* 0x0000000414097981 */ /* 0x0082e8000c1e1500 */
[----:B----4-:R4:W3:Y:S04]  /*3d10*/  LDG.E.U16 R10, [R10.64] ;  /* 0x000000040a0a7981 */ /* 0x0108e8000c1e1500 */
[----:B--2---:R5:W-:Y:S04]  /*3d20*/  STL [R1+0x1050], R0 ;  /* 0x0010500001007387 */ /* 0x004be80000100800 */
[----:B------:R2:W-:Y:S04]  /*3d30*/  STL [R1+0x10], R29 ;  /* 0x0000101d01007387 */ /* 0x0005e80000100800 */
[----:B-----5:R5:W3:Y:S04]  /*3d40*/  LDG.E.U16 R0, [R18.64] ;  /* 0x0000000412007981 */ /* 0x020ae8000c1e1500 */
[----:B--2---:R2:W3:Y:S04]  /*3d50*/  LDG.E.U16 R29, [R12.64] ;  /* 0x000000040c1d7981 */ /* 0x0044e8000c1e1500 */
[----:B--2---:R-:W2:Y:S04]  /*3d60*/  LDL.LU.64 R12, [R1+0x2a8] ;  /* 0x0002a800010c7983 */ /* 0x004ea80000300a00 */
[----:B------:R-:W4:Y:S04]  /*3d70*/  LDL.LU.64 R26, [R1+0x2b0] ;  /* 0x0002b000011a7983 */ /* 0x000f280000300a00 */
[----:B---3--:R-:W-:Y:S04]  /*3d80*/  STL [R1+0x1028], R29 ;  /* 0x0010281d01007387 */ /* 0x008fe80000100800 */
[----:B------:R3:W-:Y:S04]  /*3d90*/  STL [R1+0x8], R28 ;  /* 0x0000081c01007387 */ /* 0x0007e80000100800 */
[----:B--2---:R4:W2:Y:S04]  /*3da0*/  LDG.E.U16 R12, [R12.64] ;  /* 0x000000040c0c7981 */ /* 0x0048a8000c1e1500 */
[----:B---3--:R-:W3:Y:S04]  /*3db0*/  LDL.LU.64 R28, [R1+0x298] ;  /* 0x00029800011c7983 */ /* 0x008ee80000300a00 */
[----:B0-----:R-:W2:Y:S04]  /*3dc0*/  LDL.LU.64 R14, [R1+0x2b8] ;  /* 0x0002b800010e7983 */ /* 0x001ea80000300a00 */
[----:B------:R-:W-:Y:S04]  /*3dd0*/  STL [R1+0x102c], R5 ;  /* 0x00102c0501007387 */ /* 0x000fe80000100800 */
[----:B------:R-:W-:Y:S04]  /*3de0*/  STL [R1+0x1030], R6 ;  /* 0x0010300601007387 */ /* 0x000fe80000100800 */
[----:B------:R-:W2:Y:S04]  /*3df0*/  LDL.LU.64 R16, [R1+0x2c8] ;  /* 0x0002c80001107983 */ /* 0x000ea80000300a00 */
[----:B------:R0:W-:Y:S04]  /*3e00*/  STL [R1+0x1040], R7 ;  /* 0x0010400701007387 */ /* 0x0001e80000100800 */
[----:B----4-:R-:W4:Y:S04]  /*3e10*/  LDG.E.U16 R13, [R26.64] ;  /* 0x000000041a0d7981 */ /* 0x010f28000c1e1500 */
[----:B0-----:R-:W4:Y:S04]  /*3e20*/  LDL.LU.64 R6, [R1+0x2c0] ;  /* 0x0002c00001067983 */ /* 0x001f280000300a00 */
[----:B-----5:R-:W5:Y:S04]  /*3e30*/  LDL.LU.64 R18, [R1+0x2d8] ;  /* 0x0002d80001127983 */ /* 0x020f680000300a00 */
[----:B------:R-:W5:Y:S04]  /*3e40*/  LDL.LU.64 R4, [R1+0x2e0] ;  /* 0x0002e00001047983 */ /* 0x000f680000300a00 */
[----:B------:R-:W-:Y:S04]  /*3e50*/  STL [R1+0x1054], R8 ;  /* 0x0010540801007387 */ /* 0x000fe80000100800 */
[----:B-1----:R-:W5:Y:S04]  /*3e60*/  LDL.LU.64 R20, [R1+0x2e8] ;  /* 0x0002e80001147983 */ /* 0x002f680000300a00 */
[----:B------:R0:W-:Y:S04]  /*3e70*/  STL [R1+0xc], R3 ;  /* 0x00000c0301007387 */ /* 0x0001e80000100800 */
[----:B0-----:R-:W5:Y:S04]  /*3e80*/  LDL.LU.64 R2, [R1+0x2f0] ;  /* 0x0002f00001027983 */ /* 0x001f680000300a00 */
[----:B------:R0:W-:Y:S04]  /*3e90*/  STL [R1+0x1058], R9 ;  /* 0x0010580901007387 */ /* 0x0001e80000100800 */
[----:B0-----:R-:W5:Y:S04]  /*3ea0*/  LDL.LU.64 R8, [R1+0x2d0] ;  /* 0x0002d00001087983 */ /* 0x001f680000300a00 */
[----:B------:R-:W5:Y:S04]  /*3eb0*/  LDL.LU.64 R22, [R1+0x2f8] ;  /* 0x0002f80001167983 */ /* 0x000f680000300a00 */
[----:B---3--:R0:W3:Y:S04]  /*3ec0*/  LDG.E.U16 R11, [R28.64] ;  /* 0x000000041c0b7981 */ /* 0x0080e8000c1e1500 */
[----:B--2---:R4:W2:Y:S04]  /*3ed0*/  LDG.E.U16 R14, [R14.64] ;  /* 0x000000040e0e7981 */ /* 0x0048a8000c1e1500 */
[----:B------:R-:W-:Y:S04]  /*3ee0*/  STL [R1+0x105c], R10 ;  /* 0x00105c0a01007387 */ /* 0x000fe80000100800 */
[----:B0-----:R-:W2:Y:S04]  /*3ef0*/  LDL.LU.64 R28, [R1+0x300] ;  /* 0x00030000011c7983 */ /* 0x001ea80000300a00 */
[----:B------:R0:W2:Y:S04]  /*3f00*/  LDG.E.U16 R16, [R16.64] ;  /* 0x0000000410107981 */ /* 0x0000a8000c1e1500 */
[----:B----4-:R1:W4:Y:S04]  /*3f10*/  LDG.E.U16 R15, [R6.64] ;  /* 0x00000004060f7981 */ /* 0x010328000c1e1500 */
[----:B-----5:R5:W4:Y:S04]  /*3f20*/  LDG.E.U16 R18, [R18.64] ;  /* 0x0000000412127981 */ /* 0x020b28000c1e1500 */
[----:B-----5:R-:W5:Y:S04]  /*3f30*/  LDG.E.U16 R19, [R4.64] ;  /* 0x0000000404137981 */ /* 0x020f68000c1e1500 */
[----:B------:R0:W4:Y:S04]  /*3f40*/  LDG.E.U16 R20, [R20.64] ;  /* 0x0000000414147981 */ /* 0x000128000c1e1500 */
[----:B0-----:R0:W5:Y:S04]  /*3f50*/  LDG.E.U16 R21, [R2.64] ;  /* 0x0000000402157981 */ /* 0x001168000c1e1500 */
[----:B------:R-:W5:Y:S04]  /*3f60*/  LDG.E.U16 R17, [R8.64] ;  /* 0x0000000408117981 */ /* 0x000f68000c1e1500 */
[----:B------:R2:W5:Y:S04]  /*3f70*/  LDG.E.U16 R22, [R22.64] ;  /* 0x0000000416167981 */ /* 0x000568000c1e1500 */
[----:B---3--:R-:W-:Y:S04]  /*3f80*/  STL [R1+0x1034], R11 ;  /* 0x0010340b01007387 */ /* 0x008fe80000100800 */
[----:B------:R3:W-:Y:S04]  /*3f90*/  STL [R1+0x4], R0 ;  /* 0x0000040001007387 */ /* 0x0007e80000100800 */
[----:B--2---:R-:W2:Y:S04]  /*3fa0*/  LDG.E.U16 R23, [R28.64] ;  /* 0x000000041c177981 */ /* 0x004ea8000c1e1500 */
[----:B---3--:R3:W2:Y:S04]  /*3fb0*/  LDG.E.U16 R0, [R24.64] ;  /* 0x0000000418007981 */ /* 0x0086a8000c1e1500 */
[----:B---3--:R-:W3:Y:S04]  /*3fc0*/  LDL.LU.64 R24, [R1+0x308] ;  /* 0x0003080001187983 */ /* 0x008ee80000300a00 */
[----:B------:R-:W-:Y:S04]  /*3fd0*/  STL [R1+0x1038], R12 ;  /* 0x0010380c01007387 */ /* 0x000fe80000100800 */
[----:B------:R-:W-:Y:S04]  /*3fe0*/  STL [R1+0x103c], R13 ;  /* 0x00103c0d01007387 */ /* 0x000fe80000100800 */
[----:B------:R-:W2:Y:S04]  /*3ff0*/  LDL.LU.64 R26, [R1+0x310] ;  /* 0x00031000011a7983 */ /* 0x000ea80000300a00 */
[----:B------:R-:W-:Y:S04]  /*4000*/  STL [R1+0x1060], R14 ;  /* 0x0010600e01007387 */ /* 0x000fe80000100800 */
[----:B-1----:R-:W2:Y:S04]  /*4010*/  LDL.LU.64 R6, [R1+0x318] ;  /* 0x0003180001067983 */ /* 0x002ea80000300a00 */
[----:B------:R-:W2:Y:S04]  /*4020*/  LDL.LU.64 R10, [R1+0x328] ;  /* 0x00032800010a7983 */ /* 0x000ea80000300a00 */
[----:B----4-:R1:W-:Y:S04]  /*4030*/  STL [R1+0x1064], R15 ;  /* 0x0010640f01007387 */ /* 0x0103e80000100800 */
[----:B-1----:R-:W4:Y:S04]  /*4040*/  LDL.LU.64 R14, [R1+0x320] ;  /* 0x00032000010e7983 */ /* 0x002f280000300a00 */
[----:B------:R-:W-:Y:S04]  /*4050*/  STL [R1+0x1068], R16 ;  /* 0x0010681001007387 */ /* 0x000fe80000100800 */
[----:B-----5:R-:W-:Y:S04]  /*4060*/  STL [R1+0x106c], R17 ;  /* 0x00106c1101007387 */ /* 0x020fe80000100800 */
[----:B------:R-:W-:Y:S04]  /*4070*/  STL [R1+0x1070], R18 ;  /* 0x0010701201007387 */ /* 0x000fe80000100800 */
[----:B------:R-:W-:Y:S04]  /*4080*/  STL [R1+0x1074], R19 ;  /* 0x0010741301007387 */ /* 0x000fe80000100800 */
[----:B------:R-:W-:Y:S04]  /*4090*/  STL [R1+0x1078], R20 ;  /* 0x0010781401007387 */ /* 0x000fe80000100800 */
[----:B0-----:R-:W5:Y:S04]  /*40a0*/  LDL.LU R3, [R1+0x3ac] ;  /* 0x0003ac0001037983 */ /* 0x001f680000300800 */
[----:B------:R-:W-:Y:S04]  /*40b0*/  STL [R1+0x107c], R21 ;  /* 0x00107c1501007387 */ /* 0x000fe80000100800 */
[----:B------:R-:W5:Y:S04]  /*40c0*/  LDL.LU R4, [R1+0x3a4] ;  /* 0x0003a40001047983 */ /* 0x000f680000300800 */
[----:B---3--:R2:W3:Y:S04]  /*40d0*/  LDG.E.U16 R24, [R24.64] ;  /* 0x0000000418187981 */ /* 0x0084e8000c1e1500 */
[----:B--2---:R0:W2:Y:S04]  /*40e0*/  LDG.E.U16 R25, [R26.64] ;  /* 0x000000041a197981 */ /* 0x0040a8000c1e1500 */
[----:B0-----:R0:W2:Y:S04]  /*40f0*/  LDG.E.U16 R26, [R6.64] ;  /* 0x00000004061a7981 */ /* 0x0010a8000c1e1500 */
[----:B------:R-:W0:Y:S04]  /*4100*/  S2R R27, SR_TID.X ;  /* 0x00000000001b7919 */ /* 0x000e280000002100 */
[----:B------:R-:W-:Y:S04]  /*4110*/  STL [R1+0x1080], R22 ;  /* 0x0010801601007387 */ /* 0x000fe80000100800 */
[----:B------:R1:W-:Y:S04]  /*4120*/  STL [R1], R0 ;  /* 0x0000000001007387 */ /* 0x0003e80000100800 */
[----:B------:R0:W-:Y:S04]  /*4130*/  STL [R1+0x1084], R23 ;  /* 0x0010841701007387 */ /* 0x0001e80000100800 */
[----:B------:R-:W2:Y:S04]  /*4140*/  LDL.LU R12, [R1+0x398] ;  /* 0x00039800010c7983 */ /* 0x000ea80000300800 */
[----:B------:R-:W2:Y:S04]  /*4150*/  LDL.LU R8, [R1+0x38c] ;  /* 0x00038c0001087983 */ /* 0x000ea80000300800 */
[----:B------:R-:W2:Y:S04]  /*4160*/  LDL.LU R5, [R1+0x380] ;  /* 0x0003800001057983 */ /* 0x000ea80000300800 */
[----:B------:R-:W2:Y:S01]  /*4170*/  LDL.LU R29, [R1+0x37c] ;  /* 0x00037c00011d7983 */ /* 0x000ea20000300800 */
[----:B0-----:R-:W-:-:S03]  /*4180*/  LOP3.LUT R7, R27, 0x7f, RZ, 0xc0, !PT ;  /* 0x0000007f1b077812 */ /* 0x001fc600078ec0ff */
[----:B------:R0:W2:Y:S01]  /*4190*/  LDG.E.U16 R28, [R10.64] ;  /* 0x000000040a1c7981 */ /* 0x0000a2000c1e1500 */
[----:B------:R-:W-:-:S03]  /*41a0*/  IMAD.MOV.U32 R6, RZ, RZ, 0x1 ;  /* 0x00000001ff067424 */ /* 0x000fc600078e00ff */
[----:B----4-:R4:W4:Y:S01]  /*41b0*/  LDG.E.U16 R27, [R14.64] ;  /* 0x000000040e1b7981 */ /* 0x010922000c1e1500 */
[----:B0-----:R-:W-:Y:S02]  /*41c0*/  SHF.L.U32 R11, R7, 0x1, RZ ;  /* 0x00000001070b7819 */ /* 0x001fe400000006ff */
[----:B------:R-:W-:-:S03]  /*41d0*/  ISETP.LE.AND P0, PT, R6, c[0x0][0x1d0], PT ;  /* 0x0000740006007a0c */ /* 0x000fc60003f03270 */
[----:B-----5:R0:W-:Y:S04]  /*41e0*/  STS.U16 [R11], R3 ;  /* 0x000000030b007388 */ /* 0x0201e80000000400 */
[----:B------:R5:W-:Y:S04]  /*41f0*/  STS.U16 [R11+0x800], R4 ;  /* 0x000800040b007388 */ /* 0x000be80000000400 */
[----:B---3--:R-:W-:Y:S04]  /*4200*/  STL [R1+0x1088], R24 ;  /* 0x0010881801007387 */ /* 0x008fe80000100800 */
[----:B--2---:R-:W-:Y:S04]  /*4210*/  STL [R1+0x108c], R25 ;  /* 0x00108c1901007387 */ /* 0x004fe80000100800 */
[----:B------:R-:W-:Y:S04]  /*4220*/  STL [R1+0x1090], R26 ;  /* 0x0010901a01007387 */ /* 0x000fe80000100800 */
[----:B-1----:R-:W2:Y:S04]  /*4230*/  LDL.LU R0, [R1+0x384] ;  /* 0x0003840001007983 */ /* 0x002ea80000300800 */
[----:B------:R-:W3:Y:S04]  /*4240*/  LDL.LU R23, [R1+0x378] ;  /* 0x0003780001177983 */ /* 0x000ee80000300800 */
[----:B------:R-:W3:Y:S04]  /*4250*/  LDL.LU R22, [R1+0x374] ;  /* 0x0003740001167983 */ /* 0x000ee80000300800 */
[----:B------:R-:W3:Y:S04]  /*4260*/  LDL.LU R21, [R1+0x370] ;  /* 0x0003700001157983 */ /* 0x000ee80000300800 */
[----:B------:R-:W3:Y:S04]  /*4270*/  LDL.LU R20, [R1+0x36c] ;  /* 0x00036c0001147983 */ /* 0x000ee80000300800 */
[----:B------:R-:W3:Y:S04]  /*4280*/  LDL.LU R10, [R1+0x368] ;  /* 0x00036800010a7983 */ /* 0x000ee80000300800 */
[----:B------:R-:W3:Y:S04]  /*4290*/  LDL.LU R19, [R1+0x364] ;  /* 0x0003640001137983 */ /* 0x000ee80000300800 */
[----:B------:R-:W3:Y:S04]  /*42a0*/  LDL.LU R18, [R1+0x35c] ;  /* 0x00035c0001127983 */ /* 0x000ee80000300800 */
[----:B------:R-:W3:Y:S04]  /*42b0*/  LDL.LU R2, [R1+0x358] ;  /* 0x0003580001027983 */ /* 0x000ee80000300800 */
[----:B0-----:R-:W3:Y:S04]  /*42c0*/  LDL.LU R3, [R1+0x354] ;  /* 0x0003540001037983 */ /* 0x001ee80000300800 */
[----:B------:R-:W3:Y:S04]  /*42d0*/  LDL.LU R17, [R1+0x3a0] ;  /* 0x0003a00001117983 */ /* 0x000ee80000300800 */
[----:B------:R-:W3:Y:S04]  /*42e0*/  LDL.LU R9, [R1+0x350] ;  /* 0x0003500001097983 */ /* 0x000ee80000300800 */
[----:B------:R-:W3:Y:S04]  /*42f0*/  LDL.LU R6, [R1+0x34c] ;  /* 0x00034c0001067983 */ /* 0x000ee80000300800 */
[----:B-----5:R-:W5:Y:S04]  /*4300*/  LDL.LU R4, [R1+0x348] ;  /* 0x0003480001047983 */ /* 0x020f680000300800 */
[----:B------:R-:W-:Y:S04]  /*4310*/  STS.U16 [R11+0x1000], R12 ;  /* 0x0010000c0b007388 */ /* 0x000fe80000000400 */
[----:B------:R-:W-:Y:S04]  /*4320*/  STS.U16 [R11+0x2000], R8 ;  /* 0x002000080b007388 */ /* 0x000fe80000000400 */
[----:B------:R0:W-:Y:S04]  /*4330*/  STS.U16 [R11+0x4000], R5 ;  /* 0x004000050b007388 */ /* 0x0001e80000000400 */
[----:B------:R1:W-:Y:S04]  /*4340*/  STS.U16 [R11+0x4800], R29 ;  /* 0x0048001d0b007388 */ /* 0x0003e80000000400 */
[----:B0-----:R-:W5:Y:S04]  /*4350*/  LDL.LU R5, [R1+0x344] ;  /* 0x0003440001057983 */ /* 0x001f680000300800 */
[----:B------:R-:W5:Y:S04]  /*4360*/  LDL.LU R16, [R1+0x340] ;  /* 0x0003400001107983 */ /* 0x000f680000300800 */
[----:B----4-:R-:W4:Y:S04]  /*4370*/  LDL.LU R15, [R1+0x33c] ;  /* 0x00033c00010f7983 */ /* 0x010f280000300800 */
[----:B------:R-:W4:Y:S04]  /*4380*/  LDL.LU R14, [R1+0x338] ;  /* 0x00033800010e7983 */ /* 0x000f280000300800 */
[----:B------:R-:W4:Y:S04]  /*4390*/  LDL.LU R13, [R1+0x334] ;  /* 0x00033400010d7983 */ /* 0x000f280000300800 */
[----:B------:R-:W4:Y:S04]  /*43a0*/  LDL.LU R12, [R1+0x330] ;  /* 0x00033000010c7983 */ /* 0x000f280000300800 */
[----:B------:R-:W4:Y:S04]  /*43b0*/  LDL.LU R8, [R1+0x1d4] ;  /* 0x0001d40001087983 */ /* 0x000f280000300800 */
[----:B-1----:R-:W4:Y:S04]  /*43c0*/  LDL.LU R29, [R1+0x1d0] ;  /* 0x0001d000011d7983 */ /* 0x002f280000300800 */
[----:B--2---:R0:W-:Y:S04]  /*43d0*/  STS.U16 [R11+0x2800], R0 ;  /* 0x002800000b007388 */ /* 0x0041e80000000400 */
[----:B---3--:R-:W-:Y:S04]  /*43e0*/  STS.U16 [R11+0x5000], R23 ;  /* 0x005000170b007388 */ /* 0x008fe80000000400 */
[----:B------:R-:W-:Y:S04]  /*43f0*/  STS.U16 [R11+0x5800], R22 ;  /* 0x005800160b007388 */ /* 0x000fe80000000400 */
[----:B------:R-:W-:Y:S04]  /*4400*/  STS.U16 [R11+0x1800], R21 ;  /* 0x001800150b007388 */ /* 0x000fe80000000400 */
[----:B------:R-:W-:Y:S04]  /*4410*/  STS.U16 [R11+0x3000], R20 ;  /* 0x003000140b007388 */ /* 0x000fe80000000400 */
[----:B------:R1:W-:Y:S04]  /*4420*/  STS.U16 [R11+0x6000], R10 ;  /* 0x0060000a0b007388 */ /* 0x0003e80000000400 */
[----:B0-----:R-:W2:Y:S04]  /*4430*/  LDL.LU R0, [R1+0x1b4] ;  /* 0x0001b40001007983 */ /* 0x001ea80000300800 */
[----:B------:R-:W-:Y:S01]  /*4440*/  STS.U16 [R11+0x6800], R19 ;  /* 0x006800130b007388 */ /* 0x000fe20000000400 */
[----:B-1----:R-:W-:-:S03]  /*4450*/  LOP3.LUT R10, R11, 0x10, RZ, 0x3c, !PT ;  /* 0x000000100b0a7812 */ /* 0x002fc600078e3cff */
[----:B------:R-:W-:Y:S04]  /*4460*/  STS.U16 [R11+0x3800], R18 ;  /* 0x003800120b007388 */ /* 0x000fe80000000400 */
[----:B------:R0:W-:Y:S04]  /*4470*/  STS.U16 [R11+0x7000], R2 ;  /* 0x007000020b007388 */ /* 0x0001e80000000400 */
[----:B------:R1:W-:Y:S04]  /*4480*/  STS.U16 [R11+0x7800], R3 ;  /* 0x007800030b007388 */ /* 0x0003e80000000400 */
[----:B------:R-:W-:Y:S04]  /*4490*/  STS.U16 [R10+0x900], R17 ;  /* 0x000900110a007388 */ /* 0x000fe80000000400 */
[----:B0-----:R-:W3:Y:S04]  /*44a0*/  LDL.LU R2, [R1+0x1b0] ;  /* 0x0001b00001027983 */ /* 0x001ee80000300800 */
[----:B-1----:R-:W3:Y:S04]  /*44b0*/  LDL.LU R3, [R1+0x1ac] ;  /* 0x0001ac0001037983 */ /* 0x002ee80000300800 */
[----:B------:R0:W-:Y:S04]  /*44c0*/  STS.U16 [R10+0x4100], R9 ;  /* 0x004100090a007388 */ /* 0x0001e80000000400 */
[----:B------:R1:W-:Y:S04]  /*44d0*/  STS.U16 [R10+0x4900], R6 ;  /* 0x004900060a007388 */ /* 0x0003e80000000400 */
[----:B-----5:R5:W-:Y:S04]  /*44e0*/  STS.U16 [R10+0x5100], R4 ;  /* 0x005100040a007388 */ /* 0x020be80000000400 */
[----:B0-----:R-:W3:Y:S04]  /*44f0*/  LDL.LU R9, [R1+0x1a8] ;  /* 0x0001a80001097983 */ /* 0x001ee80000300800 */
[----:B-1----:R-:W3:Y:S04]  /*4500*/  LDL.LU R6, [R1+0x39c] ;  /* 0x00039c0001067983 */ /* 0x002ee80000300800 */
[----:B-----5:R-:W5:Y:S04]  /*4510*/  LDL.LU R4, [R1+0x394] ;  /* 0x0003940001047983 */ /* 0x020f680000300800 */
[----:B------:R0:W-:Y:S04]  /*4520*/  STS.U16 [R10+0x5900], R5 ;  /* 0x005900050a007388 */ /* 0x0001e80000000400 */
[----:B------:R-:W-:Y:S04]  /*4530*/  STS.U16 [R10+0x6100], R16 ;  /* 0x006100100a007388 */ /* 0x000fe80000000400 */
[----:B----4-:R-:W-:Y:S04]  /*4540*/  STS.U16 [R10+0x6900], R15 ;  /* 0x0069000f0a007388 */ /* 0x010fe80000000400 */
[----:B0-----:R-:W4:Y:S04]  /*4550*/  LDL.LU R5, [R1+0x190] ;  /* 0x0001900001057983 */ /* 0x001f280000300800 */
[----:B------:R-:W4:Y:S04]  /*4560*/  LDL.LU R26, [R1+0x178] ;  /* 0x00017800011a7983 */ /* 0x000f280000300800 */
[----:B------:R-:W4:Y:S04]  /*4570*/  LDL.LU R25, [R1+0x154] ;  /* 0x0001540001197983 */ /* 0x000f280000300800 */
[----:B------:R-:W-:Y:S04]  /*4580*/  STS.U16 [R10+0x7100], R14 ;  /* 0x0071000e0a007388 */ /* 0x000fe80000000400 */
[----:B------:R-:W4:Y:S04]  /*4590*/  LDL.LU R24, [R1+0x150] ;  /* 0x0001500001187983 */ /* 0x000f280000300800 */
[----:B------:R-:W-:Y:S04]  /*45a0*/  STS.U16 [R10+0x7900], R13 ;  /* 0x0079000d0a007388 */ /* 0x000fe80000000400 */
[----:B------:R-:W4:Y:S04]  /*45b0*/  LDL.LU R23, [R1+0x12c] ;  /* 0x00012c0001177983 */ /* 0x000f280000300800 */
[----:B------:R-:W-:Y:S04]  /*45c0*/  STS.U16 [R10+0x1100], R12 ;  /* 0x0011000c0a007388 */ /* 0x000fe80000000400 */
[----:B------:R-:W4:Y:S04]  /*45d0*/  LDL.LU R22, [R1+0x128] ;  /* 0x0001280001167983 */ /* 0x000f280000300800 */
[----:B------:R0:W-:Y:S04]  /*45e0*/  STS.U16 [R10+0x1900], R8 ;  /* 0x001900080a007388 */ /* 0x0001e80000000400 */
[----:B------:R-:W4:Y:S04]  /*45f0*/  LDL.LU R21, [R1+0x124] ;  /* 0x0001240001157983 */ /* 0x000f280000300800 */
[----:B------:R-:W-:Y:S04]  /*4600*/  STS.U16 [R10+0x2100], R29 ;  /* 0x0021001d0a007388 */ /* 0x000fe80000000400 */
[----:B------:R-:W4:Y:S01]  /*4610*/  LDL.LU R20, [R1+0x120] ;  /* 0x0001200001147983 */ /* 0x000f220000300800 */
[----:B0-----:R-:W-:-:S03]  /*4620*/  LOP3.LUT R8, R11, 0x20, RZ, 0x3c, !PT ;  /* 0x000000200b087812 */ /* 0x001fc600078e3cff */
[----:B------:R-:W4:Y:S04]  /*4630*/  LDL.LU R19, [R1+0x10c] ;  /* 0x00010c0001137983 */ /* 0x000f280000300800 */
[----:B--2---:R0:W-:Y:S04]  /*4640*/  STS.U16 [R10+0x2900], R0 ;  /* 0x002900000a007388 */ /* 0x0041e80000000400 */
[----:B0-----:R-:W2:Y:S04]  /*4650*/  LDL.LU R0, [R1+0x108] ;  /* 0x0001080001007983 */ /* 0x001ea80000300800 */
[----:B------:R-:W2:Y:S04]  /*4660*/  LDL.LU R18, [R1+0xf4] ;  /* 0x0000f40001127983 */ /* 0x000ea80000300800 */
[----:B------:R-:W2:Y:S04]  /*4670*/  LDL.LU R29, [R1+0xec] ;  /* 0x0000ec00011d7983 */ /* 0x000ea80000300800 */
[----:B------:R-:W2:Y:S04]  /*4680*/  LDL.LU R17, [R1+0xe8] ;  /* 0x0000e80001117983 */ /* 0x000ea80000300800 */
[----:B---3--:R0:W-:Y:S04]  /*4690*/  STS.U16 [R10+0x3100], R2 ;  /* 0x003100020a007388 */ /* 0x0081e80000000400 */
[----:B------:R1:W-:Y:S04]  /*46a0*/  STS.U16 [R10+0x3900], R3 ;  /* 0x003900030a007388 */ /* 0x0003e80000000400 */
[----:B0-----:R-:W3:Y:S04]  /*46b0*/  LDL.LU R2, [R1+0xe0] ;  /* 0x0000e00001027983 */ /* 0x001ee80000300800 */
[----:B-1----:R-:W3:Y:S04]  /*46c0*/  LDL.LU R3, [R1+0xc4] ;  /* 0x0000c40001037983 */ /* 0x002ee80000300800 */
[----:B------:R-:W-:Y:S04]  /*46d0*/  STS.U16 [R10+0x100], R9 ;  /* 0x000100090a007388 */ /* 0x000fe80000000400 */
[----:B------:R-:W-:Y:S04]  /*46e0*/  STS.U16 [R8+0xa00], R6 ;  /* 0x000a000608007388 */ /* 0x000fe80000000400 */
[----:B-----5:R0:W-:Y:S04]  /*46f0*/  STS.U16 [R8+0x1200], R4 ;  /* 0x0012000408007388 */ /* 0x0201e80000000400 */
[----:B0-----:R-:W5:Y:S04]  /*4700*/  LDL.LU R4, [R1+0xc0] ;  /* 0x0000c00001047983 */ /* 0x001f680000300800 */
[----:B------:R-:W5:Y:S04]  /*4710*/  LDL.LU R16, [R1+0xbc] ;  /* 0x0000bc0001107983 */ /* 0x000f680000300800 */
[----:B----4-:R0:W-:Y:S04]  /*4720*/  STS.U16 [R8+0x1a00], R5 ;  /* 0x001a000508007388 */ /* 0x0101e80000000400 */
[----:B------:R-:W-:Y:S04]  /*4730*/  STS.U16 [R8+0x200], R26 ;  /* 0x0002001a08007388 */ /* 0x000fe80000000400 */
[----:B------:R-:W-:Y:S04]  /*4740*/  STS.U16 [R8+0x4200], R25 ;  /* 0x0042001908007388 */ /* 0x000fe80000000400 */
[----:B------:R-:W4:Y:S04]  /*4750*/  LDL.LU R15, [R1+0xb8] ;  /* 0x0000b800010f7983 */ /* 0x000f280000300800 */
        /* <DEDUP_REMOVED lines=9> */
[----:B------:R-:W-:Y:S04]  /*47f0*/  STS.U16 [R8+0x7200], R19 ;  /* 0x0072001308007388 */ /* 0x000fe80000000400 */
[----:B------:R-:W4:Y:S04]  /*4800*/  LDL.LU R9, [R1+0x9c] ;  /* 0x00009c0001097983 */ /* 0x000f280000300800 */
[----:B------:R-:W4:Y:S04]  /*4810*/  LDL.LU R6, [R1+0x98] ;  /* 0x0000980001067983 */ /* 0x000f280000300800 */
[----:B0-----:R-:W4:Y:S04]  /*4820*/  LDL.LU R5, [R1+0x94] ;  /* 0x0000940001057983 */ /* 0x001f280000300800 */
[----:B--2---:R0:W-:Y:S04]  /*4830*/  STS.U16 [R8+0x7a00], R0 ;  /* 0x007a000008007388 */ /* 0x0041e80000000400 */
[----:B------:R-:W-:Y:S04]  /*4840*/  STS.U16 [R8+0x2200], R18 ;  /* 0x0022001208007388 */ /* 0x000fe80000000400 */
[----:B------:R1:W-:Y:S01]  /*4850*/  STS.U16 [R8+0x2a00], R29 ;  /* 0x002a001d08007388 */ /* 0x0003e20000000400 */
[----:B0-----:R-:W-:-:S03]  /*4860*/  LOP3.LUT R0, R11, 0x30, RZ, 0x3c, !PT ;  /* 0x000000300b007812 */ /* 0x001fc600078e3cff */
[----:B------:R-:W-:Y:S04]  /*4870*/  STS.U16 [R8+0x3200], R17 ;  /* 0x0032001108007388 */ /* 0x000fe80000000400 */
[----:B-1----:R-:W2:Y:S04]  /*4880*/  LDL.LU R29, [R1+0x90] ;  /* 0x00009000011d7983 */ /* 0x002ea80000300800 */
[----:B---3--:R0:W-:Y:S04]  /*4890*/  STS.U16 [R8+0x3a00], R2 ;  /* 0x003a000208007388 */ /* 0x0081e80000000400 */
[----:B------:R1:W-:Y:S04]  /*48a0*/  STS.U16 [R0+0x4300], R3 ;  /* 0x0043000300007388 */ /* 0x0003e80000000400 */
[----:B0-----:R-:W3:Y:S04]  /*48b0*/  LDL.LU R8, [R1+0x84] ;  /* 0x0000840001087983 */ /* 0x001ee80000300800 */
[----:B------:R-:W3:Y:S04]  /*48c0*/  LDL.LU R2, [R1+0x80] ;  /* 0x0000800001027983 */ /* 0x000ee80000300800 */
[----:B-1----:R-:W3:Y:S04]  /*48d0*/  LDL.LU R3, [R1+0x7c] ;  /* 0x00007c0001037983 */ /* 0x002ee80000300800 */
[----:B-----5:R0:W-:Y:S04]  /*48e0*/  STS.U16 [R0+0x4b00], R4 ;  /* 0x004b000400007388 */ /* 0x0201e80000000400 */
[----:B0-----:R-:W5:Y:S04]  /*48f0*/  LDL.LU R4, [R1+0x78] ;  /* 0x0000780001047983 */ /* 0x001f680000300800 */
[----:B------:R-:W5:Y:S04]  /*4900*/  LDL.LU R26, [R1+0x390] ;  /* 0x00039000011a7983 */ /* 0x000f680000300800 */
[----:B------:R-:W5:Y:S04]  /*4910*/  LDL.LU R25, [R1+0x360] ;  /* 0x0003600001197983 */ /* 0x000f680000300800 */
[----:B------:R-:W5:Y:S04]  /*4920*/  LDL.LU R24, [R1+0x388] ;  /* 0x0003880001187983 */ /* 0x000f680000300800 */
[----:B------:R-:W5:Y:S04]  /*4930*/  LDL.LU R23, [R1+0x17c] ;  /* 0x00017c0001177983 */ /* 0x000f680000300800 */
[----:B------:R-:W5:Y:S04]  /*4940*/  LDL.LU R22, [R1+0x70] ;  /* 0x0000700001167983 */ /* 0x000f680000300800 */
[----:B------:R-:W-:Y:S04]  /*4950*/  STS.U16 [R0+0x5300], R16 ;  /* 0x0053001000007388 */ /* 0x000fe80000000400 */
[----:B------:R-:W5:Y:S04]  /*4960*/  LDL.LU R21, [R1+0x68] ;  /* 0x0000680001157983 */ /* 0x000f680000300800 */
[----:B----4-:R-:W-:Y:S04]  /*4970*/  STS.U16 [R0+0x5b00], R15 ;  /* 0x005b000f00007388 */ /* 0x010fe80000000400 */
[----:B------:R-:W4:Y:S04]  /*4980*/  LDL.LU R20, [R1+0x5c] ;  /* 0x00005c0001147983 */ /* 0x000f280000300800 */
[----:B------:R-:W-:Y:S04]  /*4990*/  STS.U16 [R0+0x6300], R14 ;  /* 0x0063000e00007388 */ /* 0x000fe80000000400 */
[----:B------:R-:W4:Y:S04]  /*49a0*/  LDL.LU R19, [R1+0x58] ;  /* 0x0000580001137983 */ /* 0x000f280000300800 */
[----:B------:R0:W-:Y:S04]  /*49b0*/  STS.U16 [R0+0x6b00], R13 ;  /* 0x006b000d00007388 */ /* 0x0001e80000000400 */
[----:B------:R-:W4:Y:S04]  /*49c0*/  LDL.LU R18, [R1+0x54] ;  /* 0x0000540001127983 */ /* 0x000f280000300800 */
[----:B------:R1:W-:Y:S04]  /*49d0*/  STS.U16 [R0+0x7300], R12 ;  /* 0x0073000c00007388 */ /* 0x0003e80000000400 */
[----:B------:R-:W4:Y:S04]  /*49e0*/  LDL.LU R17, [R1+0x4c] ;  /* 0x00004c0001117983 */ /* 0x000f280000300800 */
[----:B------:R-:W-:Y:S04]  /*49f0*/  STS.U16 [R0+0x7b00], R10 ;  /* 0x007b000a00007388 */ /* 0x000fe80000000400 */
[----:B0-----:R-:W4:Y:S04]  /*4a00*/  LDL.LU R13, [R1+0x48] ;  /* 0x00004800010d7983 */ /* 0x001f280000300800 */
[----:B------:R-:W-:Y:S04]  /*4a10*/  STS.U16 [R0+0x300], R9 ;  /* 0x0003000900007388 */ /* 0x000fe80000000400 */
[----:B-1----:R-:W4:Y:S04]  /*4a20*/  LDL.LU R12, [R1+0x44] ;  /* 0x00004400010c7983 */ /* 0x002f280000300800 */
[----:B------:R0:W-:Y:S04]  /*4a30*/  STS.U16 [R0+0xb00], R6 ;  /* 0x000b000600007388 */ /* 0x0001e80000000400 */
[----:B------:R1:W-:Y:S04]  /*4a40*/  STS.U16 [R0+0x1300], R5 ;  /* 0x0013000500007388 */ /* 0x0003e80000000400 */
[----:B0-----:R-:W4:Y:S04]  /*4a50*/  LDL.LU R6, [R1+0x40] ;  /* 0x0000400001067983 */ /* 0x001f280000300800 */
[----:B-1----:R-:W4:Y:S04]  /*4a60*/  LDL.LU R5, [R1+0x38] ;  /* 0x0000380001057983 */ /* 0x002f280000300800 */
[----:B--2---:R0:W-:Y:S04]  /*4a70*/  STS.U16 [R0+0x1b00], R29 ;  /* 0x001b001d00007388 */ /* 0x0041e80000000400 */
[----:B0-----:R-:W2:Y:S04]  /*4a80*/  LDL.LU R29, [R1+0x34] ;  /* 0x00003400011d7983 */ /* 0x001ea80000300800 */
[----:B------:R-:W2:Y:S04]  /*4a90*/  LDL.LU R15, [R1+0x30] ;  /* 0x00003000010f7983 */ /* 0x000ea80000300800 */
[----:B---3--:R0:W-:Y:S04]  /*4aa0*/  STS.U16 [R0+0x2300], R8 ;  /* 0x0023000800007388 */ /* 0x0081e80000000400 */
[----:B------:R-:W3:Y:S04]  /*4ab0*/  LDL.LU R14, [R1+0x3a8] ;  /* 0x0003a800010e7983 */ /* 0x000ee80000300800 */
[----:B------:R-:W-:Y:S04]  /*4ac0*/  STS.U16 [R0+0x2b00], R2 ;  /* 0x002b000200007388 */ /* 0x000fe80000000400 */
[----:B------:R-:W3:Y:S04]  /*4ad0*/  LDL.LU R10, [R1+0x194] ;  /* 0x00019400010a7983 */ /* 0x000ee80000300800 */
[----:B------:R-:W-:Y:S04]  /*4ae0*/  STS.U16 [R0+0x3300], R3 ;  /* 0x0033000300007388 */ /* 0x000fe80000000400 */
[----:B------:R-:W3:Y:S04]  /*4af0*/  LDL.LU R9, [R1+0xf0] ;  /* 0x0000f00001097983 */ /* 0x000ee80000300800 */
[----:B0-----:R-:W3:Y:S04]  /*4b00*/  LDL.LU R8, [R1+0x24] ;  /* 0x0000240001087983 */ /* 0x001ee80000300800 */
[----:B-----5:R0:W-:Y:S04]  /*4b10*/  STS.U16 [R0+0x3b00], R4 ;  /* 0x003b000400007388 */ /* 0x0201e80000000400 */
[----:B0-----:R-:W5:Y:S04]  /*4b20*/  LDL.LU R0, [R1+0x20] ;  /* 0x0000200001007983 */ /* 0x001f680000300800 */
[----:B------:R-:W5:Y:S04]  /*4b30*/  LDL.LU R2, [R1+0x1c] ;  /* 0x00001c0001027983 */ /* 0x000f680000300800 */
[----:B------:R-:W5:Y:S04]  /*4b40*/  LDL.LU R3, [R1+0x18] ;  /* 0x0000180001037983 */ /* 0x000f680000300800 */
[----:B------:R-:W5:Y:S01]  /*4b50*/  LDL.LU R4, [R1+0x14] ;  /* 0x0000140001047983 */ /* 0x000f620000300800 */
[----:B------:R-:W-:-:S05]  /*4b60*/  LOP3.LUT R16, R11, 0x40, RZ, 0x3c, !PT ;  /* 0x000000400b107812 */ /* 0x000fca00078e3cff */
[----:B------:R0:W-:Y:S04]  /*4b70*/  STS.U16 [R16+0x1400], R26 ;  /* 0x0014001a10007388 */ /* 0x0001e80000000400 */
[----:B------:R1:W-:Y:S04]  /*4b80*/  STS.U16 [R16+0x1c00], R25 ;  /* 0x001c001910007388 */ /* 0x0003e80000000400 */
[----:B------:R1:W-:Y:S04]  /*4b90*/  STS.U16 [R16+0x2400], R24 ;  /* 0x0024001810007388 */ /* 0x0003e80000000400 */
[----:B0-----:R-:W5:Y:S04]  /*4ba0*/  LDL.LU R26, [R1+0x1090] ;  /* 0x00109000011a7983 */ /* 0x001f680000300800 */
[----:B-1----:R-:W5:Y:S04]  /*4bb0*/  LDL.LU R25, [R1+0x108c] ;  /* 0x00108c0001197983 */ /* 0x002f680000300800 */
[----:B------:R0:W-:Y:S04]  /*4bc0*/  STS.U16 [R16+0x3400], R23 ;  /* 0x0034001710007388 */ /* 0x0001e80000000400 */
[----:B------:R-:W5:Y:S04]  /*4bd0*/  LDL.LU R24, [R1+0x1088] ;  /* 0x0010880001187983 */ /* 0x000f680000300800 */
[----:B------:R1:W-:Y:S04]  /*4be0*/  STS.U16 [R16+0xc00], R22 ;  /* 0x000c001610007388 */ /* 0x0003e80000000400 */
[----:B0-----:R-:W5:Y:S04]  /*4bf0*/  LDL.LU R23, [R1+0x1084] ;  /* 0x0010840001177983 */ /* 0x001f680000300800 */
[----:B------:R0:W-:Y:S04]  /*4c00*/  STS.U16 [R16+0x2c00], R21 ;  /* 0x002c001510007388 */ /* 0x0001e80000000400 */
[----:B-1----:R-:W5:Y:S04]  /*4c10*/  LDL.LU R22, [R1+0x1080] ;  /* 0x0010800001167983 */ /* 0x002f680000300800 */
[----:B----4-:R1:W-:Y:S04]  /*4c20*/  STS.U16 [R16+0x3c00], R20 ;  /* 0x003c001410007388 */ /* 0x0103e80000000400 */
[----:B0-----:R-:W4:Y:S04]  /*4c30*/  LDL.LU R21, [R1+0x107c] ;  /* 0x00107c0001157983 */ /* 0x001f280000300800 */
[----:B------:R0:W-:Y:S04]  /*4c40*/  STS.U16 [R16+0x400], R19 ;  /* 0x0004001310007388 */ /* 0x0001e80000000400 */
[----:B-1----:R-:W4:Y:S04]  /*4c50*/  LDL.LU R20, [R1+0x1078] ;  /* 0x0010780001147983 */ /* 0x002f280000300800 */
[----:B------:R1:W-:Y:S04]  /*4c60*/  STS.U16 [R16+0x4400], R18 ;  /* 0x0044001210007388 */ /* 0x0003e80000000400 */
[----:B0-----:R-:W4:Y:S04]  /*4c70*/  LDL.LU R19, [R1+0x1074] ;  /* 0x0010740001137983 */ /* 0x001f280000300800 */
[----:B------:R0:W-:Y:S04]  /*4c80*/  STS.U16 [R16+0x4c00], R17 ;  /* 0x004c001110007388 */ /* 0x0001e80000000400 */
[----:B-1----:R-:W4:Y:S04]  /*4c90*/  LDL.LU R18, [R1+0x1070] ;  /* 0x0010700001127983 */ /* 0x002f280000300800 */
[----:B------:R1:W-:Y:S04]  /*4ca0*/  STS.U16 [R16+0x5400], R13 ;  /* 0x0054000d10007388 */ /* 0x0003e80000000400 */
[----:B0-----:R-:W4:Y:S04]  /*4cb0*/  LDL.LU R17, [R1+0x106c] ;  /* 0x00106c0001117983 */ /* 0x001f280000300800 */
[----:B------:R0:W-:Y:S01]  /*4cc0*/  STS.U16 [R16+0x5c00], R12 ;  /* 0x005c000c10007388 */ /* 0x0001e20000000400 */
[----:B-1----:R-:W-:-:S03]  /*4cd0*/  LOP3.LUT R13, R11, 0x50, RZ, 0x3c, !PT ;  /* 0x000000500b0d7812 */ /* 0x002fc600078e3cff */
[----:B------:R1:W-:Y:S04]  /*4ce0*/  STS.U16 [R16+0x6400], R6 ;  /* 0x0064000610007388 */ /* 0x0003e80000000400 */
[----:B------:R1:W-:Y:S04]  /*4cf0*/  STS.U16 [R16+0x6c00], R5 ;  /* 0x006c000510007388 */ /* 0x0003e80000000400 */
[----:B0-----:R-:W4:Y:S04]  /*4d00*/  LDL.LU R12, [R1+0x74] ;  /* 0x00007400010c7983 */ /* 0x001f280000300800 */
[----:B------:R-:W4:Y:S04]  /*4d10*/  LDL.LU R11, [R1+0x28] ;  /* 0x00002800010b7983 */ /* 0x000f280000300800 */
[----:B-1----:R-:W4:Y:S04]  /*4d20*/  LDL.LU R6, [R1+0x6c] ;  /* 0x00006c0001067983 */ /* 0x002f280000300800 */
[----:B------:R-:W4:Y:S04]  /*4d30*/  LDL.LU R5, [R1+0x8] ;  /* 0x0000080001057983 */ /* 0x000f280000300800 */
[----:B--2---:R0:W-:Y:S04]  /*4d40*/  STS.U16 [R16+0x7400], R29 ;  /* 0x0074001d10007388 */ /* 0x0041e80000000400 */
[----:B------:R1:W-:Y:S04]  /*4d50*/  STS.U16 [R16+0x7c00], R15 ;  /* 0x007c000f10007388 */ /* 0x0003e80000000400 */
[----:B0-----:R-:W2:Y:S04]  /*4d60*/  LDL.LU R29, [R1+0x50] ;  /* 0x00005000011d7983 */ /* 0x001ea80000300800 */
[----:B-1----:R-:W2:Y:S04]  /*4d70*/  LDL.LU R16, [R1+0x1068] ;  /* 0x0010680001107983 */ /* 0x002ea80000300800 */
[----:B------:R-:W2:Y:S04]  /*4d80*/  LDL.LU R15, [R1+0x1064] ;  /* 0x00106400010f7983 */ /* 0x000ea80000300800 */
[----:B---3--:R0:W-:Y:S04]  /*4d90*/  STS.U16 [R13+0x500], R14 ;  /* 0x0005000e0d007388 */ /* 0x0081e80000000400 */
[----:B------:R1:W-:Y:S04]  /*4da0*/  STS.U16 [R13+0xd00], R10 ;  /* 0x000d000a0d007388 */ /* 0x0003e80000000400 */
[----:B------:R3:W-:Y:S04]  /*4db0*/  STS.U16 [R13+0x1500], R9 ;  /* 0x001500090d007388 */ /* 0x0007e80000000400 */
[----:B0-----:R-:W2:Y:S04]  /*4dc0*/  LDL.LU R14, [R1+0x1060] ;  /* 0x00106000010e7983 */ /* 0x001ea80000300800 */
[----:B-1----:R-:W2:Y:S04]  /*4dd0*/  LDL.LU R10, [R1+0x105c] ;  /* 0x00105c00010a7983 */ /* 0x002ea80000300800 */
[----:B---3--:R-:W3:Y:S04]  /*4de0*/  LDL.LU R9, [R1+0x1058] ;  /* 0x0010580001097983 */ /* 0x008ee80000300800 */
[----:B------:R0:W-:Y:S04]  /*4df0*/  STS.U16 [R13+0x1d00], R8 ;  /* 0x001d00080d007388 */ /* 0x0001e80000000400 */
[----:B-----5:R1:W-:Y:S04]  /*4e00*/  STS.U16 [R13+0x2500], R0 ;  /* 0x002500000d007388 */ /* 0x0203e80000000400 */
[----:B------:R5:W-:Y:S04]  /*4e10*/  STS.U16 [R13+0x2d00], R2 ;  /* 0x002d00020d007388 */ /* 0x000be80000000400 */
[----:B0-----:R-:W2:Y:S04]  /*4e20*/  LDL.LU R8, [R1+0x1054] ;  /* 0x0010540001087983 */ /* 0x001ea80000300800 */
[----:B-1----:R-:W2:Y:S04]  /*4e30*/  LDL.LU R0, [R1+0x1050] ;  /* 0x0010500001007983 */ /* 0x002ea80000300800 */
[----:B-----5:R-:W5:Y:S04]  /*4e40*/  LDL.LU R2, [R1+0x104c] ;  /* 0x00104c0001027983 */ /* 0x020f680000300800 */
[----:B------:R0:W-:Y:S04]  /*4e50*/  STS.U16 [R13+0x3500], R3 ;  /* 0x003500030d007388 */ /* 0x0001e80000000400 */
[----:B------:R1:W-:Y:S04]  /*4e60*/  STS.U16 [R13+0x3d00], R4 ;  /* 0x003d00040d007388 */ /* 0x0003e80000000400 */
[----:B0-----:R-:W2:Y:S04]  /*4e70*/  LDL.LU R3, [R1+0x1048] ;  /* 0x0010480001037983 */ /* 0x001ea80000300800 */
[----:B-1----:R-:W2:Y:S04]  /*4e80*/  LDL.LU R4, [R1+0x1044] ;  /* 0x0010440001047983 */ /* 0x002ea80000300800 */
[----:B--2---:R0:W-:Y:S04]  /*4e90*/  STS.U16 [R13+0x4500], R4 ;  /* 0x004500040d007388 */ /* 0x0041e80000000400 */
[----:B------:R1:W-:Y:S04]  /*4ea0*/  STS.U16 [R13+0x4d00], R3 ;  /* 0x004d00030d007388 */ /* 0x0003e80000000400 */
[----:B-----5:R-:W-:Y:S04]  /*4eb0*/  STS.U16 [R13+0x5500], R2 ;  /* 0x005500020d007388 */ /* 0x020fe80000000400 */
[----:B------:R2:W-:Y:S04]  /*4ec0*/  STS.U16 [R13+0x5d00], R0 ;  /* 0x005d00000d007388 */ /* 0x0005e80000000400 */
[----:B0-----:R-:W5:Y:S04]  /*4ed0*/  LDL.LU R4, [R1] ;  /* 0x0000000001047983 */ /* 0x001f680000300800 */
[----:B-1----:R-:W3:Y:S01]  /*4ee0*/  LDL.LU R3, [R1+0x4] ;  /* 0x0000040001037983 */ /* 0x002ee20000300800 */
[----:B--2---:R-:W-:-:S03]  /*4ef0*/  SHF.L.U32 R0, R7, 0x1, RZ ;  /* 0x0000000107007819 */ /* 0x004fc600000006ff */
[----:B------:R-:W2:Y:S01]  /*4f00*/  LDL.LU R2, [R1+0xc] ;  /* 0x00000c0001027983 */ /* 0x000ea20000300800 */
[----:B------:R-:W-:-:S06]  /*4f10*/  LOP3.LUT R7, R0, 0x60, RZ, 0x3c, !PT ;  /* 0x0000006000077812 */ /* 0x000fcc00078e3cff */
[----:B------:R-:W2:Y:S04]  /*4f20*/  LDL.LU R7, [R1+0x1040] ;  /* 0x0010400001077983 */ /* 0x000ea80000300800 */
[----:B--2---:R0:W-:Y:S04]  /*4f30*/  STS.U16 [R13+0x6500], R7 ;  /* 0x006500070d007388 */ /* 0x0041e80000000400 */
[----:B------:R1:W-:Y:S04]  /*4f40*/  STS.U16 [R13+0x6d00], R8 ;  /* 0x006d00080d007388 */ /* 0x0003e80000000400 */
[----:B---3--:R2:W-:Y:S04]  /*4f50*/  STS.U16 [R13+0x7500], R9 ;  /* 0x007500090d007388 */ /* 0x0085e80000000400 */
[----:B0-----:R-:W3:Y:S04]  /*4f60*/  LDL.LU R7, [R1+0x10] ;  /* 0x0000100001077983 */ /* 0x001ee80000300800 */
[----:B-1----:R-:W3:Y:S01]  /*4f70*/  LDL.LU R8, [R1+0x2c] ;  /* 0x00002c0001087983 */ /* 0x002ee20000300800 */
[----:B--2---:R-:W-:-:S03]  /*4f80*/  LOP3.LUT R9, R0, 0x60, RZ, 0x3c, !PT ;  /* 0x0000006000097812 */ /* 0x004fc600078e3cff */
[----:B------:R0:W-:Y:S04]  /*4f90*/  STS.U16 [R13+0x7d00], R10 ;  /* 0x007d000a0d007388 */ /* 0x0001e80000000400 */
[----:B----4-:R1:W-:Y:S04]  /*4fa0*/  STS.U16 [R9+0x600], R12 ;  /* 0x0006000c09007388 */ /* 0x0103e80000000400 */
[----:B------:R2:W-:Y:S04]  /*4fb0*/  STS.U16 [R9+0xe00], R11 ;  /* 0x000e000b09007388 */ /* 0x0005e80000000400 */
[----:B0-----:R-:W4:Y:S04]  /*4fc0*/  LDL.LU R13, [R1+0x103c] ;  /* 0x00103c00010d7983 */ /* 0x001f280000300800 */
[----:B------:R-:W3:Y:S04]  /*4fd0*/  LDL.LU R10, [R1+0x3c] ;  /* 0x00003c00010a7983 */ /* 0x000ee80000300800 */
[----:B-1----:R-:W3:Y:S04]  /*4fe0*/  LDL.LU R12, [R1+0x1038] ;  /* 0x00103800010c7983 */ /* 0x002ee80000300800 */
[----:B--2---:R-:W2:Y:S04]  /*4ff0*/  LDL.LU R11, [R1+0x1034] ;  /* 0x00103400010b7983 */ /* 0x004ea80000300800 */
[----:B------:R0:W-:Y:S04]  /*5000*/  STS.U16 [R9+0x1600], R6 ;  /* 0x0016000609007388 */ /* 0x0001e80000000400 */
[----:B------:R1:W-:Y:S04]  /*5010*/  STS.U16 [R9+0x1e00], R5 ;  /* 0x001e000509007388 */ /* 0x0003e80000000400 */
[----:B------:R5:W-:Y:S04]  /*5020*/  STS.U16 [R9+0x2600], R29 ;  /* 0x0026001d09007388 */ /* 0x000be80000000400 */
[----:B0-----:R-:W2:Y:S04]  /*5030*/  LDL.LU R6, [R1+0x1030] ;  /* 0x0010300001067983 */ /* 0x001ea80000300800 */
[----:B-1----:R-:W2:Y:S04]  /*5040*/  LDL.LU R5, [R1+0x102c] ;  /* 0x00102c0001057983 */ /* 0x002ea80000300800 */
[----:B-----5:R-:W5:Y:S01]  /*5050*/  LDL.LU R29, [R1+0x1028] ;  /* 0x00102800011d7983 */ /* 0x020f620000300800 */
[----:B------:R-:W-:-:S03]  /*5060*/  LOP3.LUT R0, R0, 0x70, RZ, 0x3c, !PT ;  /* 0x0000007000007812 */ /* 0x000fc600078e3cff */
[----:B-----5:R-:W-:Y:S04]  /*5070*/  STS.U16 [R9+0x2e00], R29 ;  /* 0x002e001d09007388 */ /* 0x020fe80000000400 */
[----:B---3--:R-:W-:Y:S04]  /*5080*/  STS.U16 [R9+0x3600], R10 ;  /* 0x0036000a09007388 */ /* 0x008fe80000000400 */
[----:B--2---:R-:W-:Y:S04]  /*5090*/  STS.U16 [R9+0x3e00], R5 ;  /* 0x003e000509007388 */ /* 0x004fe80000000400 */
[----:B------:R-:W-:Y:S04]  /*50a0*/  STS.U16 [R9+0x4600], R11 ;  /* 0x0046000b09007388 */ /* 0x000fe80000000400 */
[----:B------:R-:W-:Y:S04]  /*50b0*/  STS.U16 [R9+0x4e00], R12 ;  /* 0x004e000c09007388 */ /* 0x000fe80000000400 */
[----:B----4-:R-:W-:Y:S04]  /*50c0*/  STS.U16 [R9+0x5600], R13 ;  /* 0x0056000d09007388 */ /* 0x010fe80000000400 */
[----:B------:R-:W-:Y:S04]  /*50d0*/  STS.U16 [R9+0x5e00], R15 ;  /* 0x005e000f09007388 */ /* 0x000fe80000000400 */
[----:B------:R-:W-:Y:S04]  /*50e0*/  STS.U16 [R9+0x6600], R16 ;  /* 0x0066001009007388 */ /* 0x000fe80000000400 */
[----:B------:R-:W-:Y:S04]  /*50f0*/  STS.U16 [R9+0x6e00], R18 ;  /* 0x006e001209007388 */ /* 0x000fe80000000400 */
[----:B------:R-:W-:Y:S04]  /*5100*/  STS.U16 [R9+0x7600], R19 ;  /* 0x0076001309007388 */ /* 0x000fe80000000400 */
[----:B------:R-:W-:Y:S04]  /*5110*/  STS.U16 [R9+0x7e00], R20 ;  /* 0x007e001409007388 */ /* 0x000fe80000000400 */
[----:B------:R-:W-:Y:S04]  /*5120*/  STS.U16 [R0+0x700], R8 ;  /* 0x0007000800007388 */ /* 0x000fe80000000400 */
[----:B------:R-:W-:Y:S04]  /*5130*/  STS.U16 [R0+0xf00], R7 ;  /* 0x000f000700007388 */ /* 0x000fe80000000400 */
[----:B------:R0:W-:Y:S04]  /*5140*/  STS.U16 [R0+0x1700], R2 ;  /* 0x0017000200007388 */ /* 0x0001e80000000400 */
[----:B------:R1:W-:Y:S04]  /*5150*/  STS.U16 [R0+0x1f00], R3 ;  /* 0x001f000300007388 */ /* 0x0003e80000000400 */
[----:B------:R-:W-:Y:S04]  /*5160*/  STS.U16 [R0+0x2700], R4 ;  /* 0x0027000400007388 */ /* 0x000fe80000000400 */
[----:B------:R-:W-:Y:S04]  /*5170*/  STS.U16 [R0+0x2f00], R14 ;  /* 0x002f000e00007388 */ /* 0x000fe80000000400 */
[----:B------:R-:W-:Y:S04]  /*5180*/  STS.U16 [R0+0x3700], R17 ;  /* 0x0037001100007388 */ /* 0x000fe80000000400 */
[----:B------:R-:W-:Y:S04]  /*5190*/  STS.U16 [R0+0x3f00], R21 ;  /* 0x003f001500007388 */ /* 0x000fe80000000400 */
[----:B------:R-:W-:Y:S01]  /*51a0*/  STS.U16 [R0+0x7f00], R6 ;  /* 0x007f000600007388 */ /* 0x000fe20000000400 */
[----:B0-----:R-:W-:-:S03]  /*51b0*/  MOV R2, 0x3f800000 ;  /* 0x3f80000000027802 */ /* 0x001fc60000000f00 */
[----:B------:R-:W-:Y:S04]  /*51c0*/  STS.U16 [R0+0x4700], R22 ;  /* 0x0047001600007388 */ /* 0x000fe80000000400 */
[----:B------:R-:W-:Y:S04]  /*51d0*/  STS.U16 [R0+0x4f00], R23 ;  /* 0x004f001700007388 */ /* 0x000fe80000000400 */
[----:B------:R-:W-:Y:S04]  /*51e0*/  STS.U16 [R0+0x5700], R24 ;  /* 0x0057001800007388 */ /* 0x000fe80000000400 */
[----:B------:R-:W-:Y:S04]  /*51f0*/  STS.U16 [R0+0x5f00], R25 ;  /* 0x005f001900007388 */ /* 0x000fe80000000400 */
[----:B------:R-:W-:Y:S01]  /*5200*/  STS.U16 [R0+0x6700], R26 ;  /* 0x0067001a00007388 */ /* 0x000fe20000000400 */
[----:B-1----:R-:W-:-:S03]  /*5210*/  MOV R3, 0xff800000 ;  /* 0xff80000000037802 */ /* 0x002fc60000000f00 */
[----:B------:R-:W-:Y:S04]  /*5220*/  STS.U16 [R0+0x6f00], R27 ;  /* 0x006f001b00007388 */ /* 0x000fe80000000400 */
[----:B------:R0:W-:Y:S04]  /*5230*/  STS.U16 [R0+0x7700], R28 ;  /* 0x0077001c00007388 */ /* 0x0001e80000000400 */
[----:B------:R1:W-:Y:S01]  /*5240*/  STL [R1+0x808], R2 ;  /* 0x0008080201007387 */ /* 0x0003e20000100800 */
[----:B0-----:R-:W-:Y:S01]  /*5250*/  IMAD.MOV.U32 R0, RZ, RZ, -0x800000 ;  /* 0xff800000ff007424 */ /* 0x001fe200078e00ff */
[----:B-1----:R-:W-:-:S04]  /*5260*/  MOV R2, 0xff800000 ;  /* 0xff80000000027802 */ /* 0x002fc80000000f00 */
[----:B------:R-:W-:Y:S04]  /*5270*/  STL [R1+0x318], R0 ;  /* 0x0003180001007387 */ /* 0x000fe80000100800 */
[----:B------:R0:W-:Y:S04]  /*5280*/  STL [R1+0x31c], R3 ;  /* 0x00031c0301007387 */ /* 0x0001e80000100800 */
[----:B------:R1:W-:Y:S04]  /*5290*/  STL [R1+0x320], R2 ;  /* 0x0003200201007387 */ /* 0x0003e80000100800 */
[----:B------:R2:W-:Y:S01]  /*52a0*/  STL [R1+0x324], R0 ;  /* 0x0003240001007387 */ /* 0x0005e20000100800 */
[----:B0-----:R-:W-:Y:S01]  /*52b0*/  MOV R3, 0x3f800000 ;  /* 0x3f80000000037802 */ /* 0x001fe20000000f00 */
[----:B-1----:R-:W-:-:S04]  /*52c0*/  IMAD.MOV.U32 R2, RZ, RZ, 0x3f800000 ;  /* 0x3f800000ff027424 */ /* 0x002fc800078e00ff */
[----:B------:R0:W-:Y:S01]  /*52d0*/  STL [R1+0x80c], R3 ;  /* 0x00080c0301007387 */ /* 0x0001e20000100800 */
[----:B--2---:R-:W-:-:S03]  /*52e0*/  MOV R0, 0x3f800000 ;  /* 0x3f80000000007802 */ /* 0x004fc60000000f00 */
[----:B------:R0:W-:Y:S04]  /*52f0*/  STL [R1+0x810], R2 ;  /* 0x0008100201007387 */ /* 0x0001e80000100800 */
[----:B------:R0:W-:Y:S04]  /*5300*/  STL [R1+0x7d0], RZ ;  /* 0x0007d0ff01007387 */ /* 0x0001e80000100800 */
[----:B------:R0:W-:Y:S04]  /*5310*/  STL [R1+0x814], R0 ;  /* 0x0008140001007387 */ /* 0x0001e80000100800 */
[----:B------:R0:W-:Y:S04]  /*5320*/  STL [R1+0x7d4], RZ ;  /* 0x0007d4ff01007387 */ /* 0x0001e80000100800 */
        /* <DEDUP_REMOVED lines=122> */
[----:B------:R-:W1:Y:S04]  /*5ad0*/  S2R R9, SR_TID.X ;  /* 0x0000000000097919 */ /* 0x000e680000002100 */
[----:B------:R0:W-:Y:S04]  /*5ae0*/  STL [R1+0x770], RZ ;  /* 0x000770ff01007387 */ /* 0x0001e80000100800 */
[----:B------:R0:W-:Y:S04]  /*5af0*/  STL [R1+0x774], RZ ;  /* 0x000774ff01007387 */ /* 0x0001e80000100800 */
[----:B------:R0:W-:Y:S04]  /*5b00*/  STL [R1+0x778], RZ ;  /* 0x000778ff01007387 */ /* 0x0001e80000100800 */
[----:B------:R0:W-:Y:S01]  /*5b10*/  STL [R1+0x77c], RZ ;  /* 0x00077cff01007387 */ /* 0x0001e20000100800 */
[----:B-1----:R-:W-:Y:S01]  /*5b20*/  SHF.L.U32 R12, R9, 0x1, RZ ;  /* 0x00000001090c7819 */ /* 0x002fe200000006ff */
[----:B------:R-:W-:Y:S05]  /*5b30*/  @!P0 BRA `(.L_x_0) ;  /* 0x00031ce000008947 */ /* 0x000fea0003800000 */
[----:B0-----:R-:W0:Y:S04]  /*5b40*/  S2R R4, SR_TID.X ;  /* 0x0000000000047919 */ /* 0x001e280000002100 */
[----:B------:R-:W1:Y:S01]  /*5b50*/  S2R R2, SR_CTAID.Y ;  /* 0x0000000000027919 */ /* 0x000e620000002600 */
[----:B0-----:R-:W-:Y:S01]  /*5b60*/  LOP3.LUT R4, R4, 0x7f, RZ, 0xc0, !PT ;  /* 0x0000007f04047812 */ /* 0x001fe200078ec0ff */
[----:B-1----:R-:W-:-:S04]  /*5b70*/  IMAD R3, R2, c[0x0][0x1a0], RZ ;  /* 0x0000680002037a24 */ /* 0x002fc800078e02ff */
[----:B------:R-:W-:Y:S02]  /*5b80*/  IMAD R6, R4, c[0x0][0x1a8], RZ ;  /* 0x00006a0004067a24 */ /* 0x000fe400078e02ff */
[----:B------:R-:W-:Y:S02]  /*5b90*/  IMAD R2, R2, c[0x0][0x1b0], RZ ;  /* 0x00006c0002027a24 */ /* 0x000fe400078e02ff */
[----:B------:R-:W-:Y:S01]  /*5ba0*/  IMAD R0, R4, c[0x0][0x1b4], RZ ;  /* 0x00006d0004007a24 */ /* 0x000fe200078e02ff */
[C---:B------:R-:W-:Y:S01]  /*5bb0*/  SHF.L.U32 R4, R3.reuse, 0x1, RZ ;  /* 0x0000000103047819 */ /* 0x040fe200000006ff */
[----:B------:R-:W-:Y:S01]  /*5bc0*/  IMAD.SHL.U32 R5, R6, 0x2, RZ ;  /* 0x0000000206057824 */ /* 0x000fe200078e00ff */
[----:B------:R-:W-:Y:S01]  /*5bd0*/  SHF.L.U32 R7, R2, 0x1, RZ ;  /* 0x0000000102077819 */ /* 0x000fe200000006ff */
[----:B------:R-:W-:Y:S01]  /*5be0*/  IMAD.HI R3, R3, 0x2, RZ ;  /* 0x0000000203037827 */ /* 0x000fe200078e02ff */
[----:B------:R-:W-:Y:S02]  /*5bf0*/  SHF.L.U32 R8, R0, 0x1, RZ ;  /* 0x0000000100087819 */ /* 0x000fe400000006ff */
[----:B------:R-:W-:Y:S01]  /*5c00*/  IADD3 R28, P0, P1, R5, c[0x0][0x168], R4 ;  /* 0x00005a00051c7a10 */ /* 0x000fe2000791e004 */
[----:B------:R-:W-:Y:S01]  /*5c10*/  IMAD.HI R6, R6, 0x2, RZ ;  /* 0x0000000206067827 */ /* 0x000fe200078e02ff */
[----:B------:R-:W-:-:S02]  /*5c20*/  LOP3.LUT R4, R9, 0x7, RZ, 0xc0, !PT ;  /* 0x0000000709047812 */ /* 0x000fc400078ec0ff */
[----:B------:R-:W-:Y:S01]  /*5c30*/  IADD3 R10, P2, P3, R8, c[0x0][0x170], R7 ;  /* 0x00005c00080a7a10 */ /* 0x000fe20007b5e007 */
[----:B------:R-:W-:Y:S01]  /*5c40*/  IMAD.HI R2, R2, 0x2, RZ ;  /* 0x0000000202027827 */ /* 0x000fe200078e02ff */
[----:B------:R-:W-:Y:S02]  /*5c50*/  LOP3.LUT R7, R12, 0x10, RZ, 0xc0, !PT ;  /* 0x000000100c077812 */ /* 0x000fe400078ec0ff */
[----:B------:R-:W-:Y:S01]  /*5c60*/  SHF.L.U32 R5, R9, 0x7, RZ ;  /* 0x0000000709057819 */ /* 0x000fe200000006ff */
[----:B------:R-:W-:Y:S01]  /*5c70*/  IMAD R4, R4, 0x110, RZ ;  /* 0x0000011004047824 */ /* 0x000fe200078e02ff */
[----:B------:R-:W-:Y:S01]  /*5c80*/  LOP3.LUT R9, R7, 0x60, R9, 0xf8, !PT ;  /* 0x0000006007097812 */ /* 0x000fe200078ef809 */
[----:B------:R-:W-:Y:S01]  /*5c90*/  IMAD.HI R7, R0, 0x2, RZ ;  /* 0x0000000200077827 */ /* 0x000fe200078e02ff */
[----:B------:R-:W-:Y:S02]  /*5ca0*/  LOP3.LUT R5, R5, 0x800, RZ, 0xc0, !PT ;  /* 0x0000080005057812 */ /* 0x000fe400078ec0ff */
[----:B------:R-:W-:-:S02]  /*5cb0*/  LOP3.LUT R0, R4, R9, RZ, 0x3c, !PT ;  /* 0x0000000904007212 */ /* 0x000fc400078e3cff */
[----:B------:R-:W-:Y:S02]  /*5cc0*/  IADD3.X R29, R6, c[0x0][0x16c], R3, P0, P1 ;  /* 0x00005b00061d7a10 */ /* 0x000fe400007e2403 */
[----:B------:R-:W-:Y:S01]  /*5cd0*/  IADD3.X R11, R7, c[0x0][0x174], R2, P2, P3 ;  /* 0x00005d00070b7a10 */ /* 0x000fe200017e6402 */
[----:B------:R-:W-:Y:S01]  /*5ce0*/  IMAD.IADD R0, R5, 0x1, R0 ;  /* 0x0000000105007824 */ /* 0x000fe200078e0200 */
[----:B------:R-:W-:Y:S01]  /*5cf0*/  MOV R5, 0xff800000 ;  /* 0xff80000000057802 */ /* 0x000fe20000000f00 */
[----:B------:R-:W-:Y:S01]  /*5d00*/  STL.64 [R1+0x520], R28 ;  /* 0x0005201c01007387 */ /* 0x000fe20000100a00 */
[----:B------:R-:W-:Y:S02]  /*5d10*/  MOV R7, 0x3f800000 ;  /* 0x3f80000000077802 */ /* 0x000fe40000000f00 */
[----:B------:R-:W-:Y:S01]  /*5d20*/  MOV R6, 0x3f800000 ;  /* 0x3f80000000067802 */ /* 0x000fe20000000f00 */
[----:B------:R0:W-:Y:S01]  /*5d30*/  STL.64 [R1+0x498], R10 ;  /* 0x0004980a01007387 */ /* 0x0001e20000100a00 */
[----:B------:R-:W-:-:S02]  /*5d40*/  MOV R2, c[0x0][0x1a4] ;  /* 0x0000690000027a02 */ /* 0x000fc40000000f00 */
[----:B------:R-:W-:Y:S01]  /*5d50*/  MOV R3, c[0x0][0x1b8] ;  /* 0x00006e0000037a02 */ /* 0x000fe20000000f00 */
[----:B------:R1:W-:Y:S02]  /*5d60*/  STL [R1+0x5d4], R0 ;  /* 0x0005d40001007387 */ /* 0x0003e40000100800 */
[C---:B------:R-:W-:Y:S02]  /*5d70*/  IMAD R8, R2.reuse, 0x46, RZ ;  /* 0x0000004602087824 */ /* 0x040fe400078e02ff */
[----:B------:R2:W-:Y:S01]  /*5d80*/  STL [R1+0x494], R5 ;  /* 0x0004940501007387 */ /* 0x0005e20000100800 */
[C---:B------:R-:W-:Y:S02]  /*5d90*/  IMAD R9, R2.reuse, 0x12, RZ ;  /* 0x0000001202097824 */ /* 0x040fe400078e02ff */
[C---:B------:R-:W-:Y:S01]  /*5da0*/  IMAD R12, R2.reuse, 0x4a, RZ ;  /* 0x0000004a020c7824 */ /* 0x040fe200078e02ff */
[----:B------:R-:W-:Y:S01]  /*5db0*/  STL [R1+0x2c0], RZ ;  /* 0x0002c0ff01007387 */ /* 0x000fe20000100800 */
[----:B0-----:R-:W-:-:S02]  /*5dc0*/  IMAD R10, R2, 0x24, RZ ;  /* 0x00000024020a7824 */ /* 0x001fc400078e02ff */
[----:B-1----:R-:W-:Y:S02]  /*5dd0*/  IMAD.MOV.U32 R0, RZ, RZ, 0x3f800000 ;  /* 0x3f800000ff007424 */ /* 0x002fe400078e00ff */
[C---:B------:R-:W-:Y:S02]  /*5de0*/  IMAD R11, R2.reuse, 0x48, RZ ;  /* 0x00000048020b7824 */ /* 0x040fe400078e02ff */
[----:B--2---:R-:W-:Y:S01]  /*5df0*/  IMAD.MOV.U32 R5, RZ, RZ, 0x3f800000 ;  /* 0x3f800000ff057424 */ /* 0x004fe200078e00ff */
[----:B------:R0:W-:Y:S01]  /*5e00*/  STL [R1+0x808], R0 ;  /* 0x0008080001007387 */ /* 0x0001e20000100800 */
[C---:B------:R-:W-:Y:S02]  /*5e10*/  IMAD R13, R2.reuse, 0x26, RZ ;  /* 0x00000026020d7824 */ /* 0x040fe400078e02ff */
[C---:B------:R-:W-:Y:S01]  /*5e20*/  IMAD R16, R2.reuse, 0xa, RZ ;  /* 0x0000000a02107824 */ /* 0x040fe200078e02ff */
[----:B------:R-:W-:Y:S01]  /*5e30*/  STL [R1+0x800], RZ ;  /* 0x000800ff01007387 */ /* 0x000fe20000100800 */
[----:B------:R-:W-:-:S02]  /*5e40*/  IMAD R17, R2, 0x14, RZ ;  /* 0x0000001402117824 */ /* 0x000fc400078e02ff */
[C---:B------:R-:W-:Y:S01]  /*5e50*/  IMAD R18, R2.reuse, 0x28, RZ ;  /* 0x0000002802127824 */ /* 0x040fe200078e02ff */
[----:B------:R1:W-:Y:S01]  /*5e60*/  STL [R1+0x80c], R7 ;  /* 0x00080c0701007387 */ /* 0x0003e20000100800 */
[C---:B------:R-:W-:Y:S01]  /*5e70*/  IMAD R19, R2.reuse, 0x50, RZ ;  /* 0x0000005002137824 */ /* 0x040fe200078e02ff */
[----:B0-----:R-:W-:Y:S01]  /*5e80*/  MOV R0, RZ ;  /* 0x000000ff00007202 */ /* 0x001fe20000000f00 */
[C---:B------:R-:W-:Y:S01]  /*5e90*/  IMAD R20, R2.reuse, 0x52, RZ ;  /* 0x0000005202147824 */ /* 0x040fe200078e02ff */
[----:B------:R0:W-:Y:S01]  /*5ea0*/  STL [R1+0x810], R6 ;  /* 0x0008100601007387 */ /* 0x0001e20000100800 */
[C---:B------:R-:W-:Y:S02]  /*5eb0*/  IMAD R21, R2.reuse, 0x2a, RZ ;  /* 0x0000002a02157824 */ /* 0x040fe400078e02ff */
[C---:B------:R-:W-:Y:S01]  /*5ec0*/  IMAD R22, R2.reuse, 0x54, RZ ;  /* 0x0000005402167824 */ /* 0x040fe200078e02ff */
[----:B------:R2:W-:Y:S01]  /*5ed0*/  STL [R1+0x814], R5 ;  /* 0x0008140501007387 */ /* 0x0005e20000100800 */
[C---:B------:R-:W-:Y:S01]  /*5ee0*/  IMAD R23, R2.reuse, 0x56, RZ ;  /* 0x0000005602177824 */ /* 0x040fe200078e02ff */
[----:B-1----:R-:W-:Y:S01]  /*5ef0*/  MOV R7, 0xff800000 ;  /* 0xff80000000077802 */ /* 0x002fe20000000f00 */
[----:B------:R-:W-:-:S02]  /*5f00*/  IMAD R24, R2, 0x16, RZ ;  /* 0x0000001602187824 */ /* 0x000fc400078e02ff */
[C---:B------:R-:W-:Y:S01]  /*5f10*/  IMAD R25, R2.reuse, 0x2c, RZ ;  /* 0x0000002c02197824 */ /* 0x040fe200078e02ff */
[----:B0-----:R-:W-:Y:S01]  /*5f20*/  MOV R6, 0xff800000 ;  /* 0xff80000000067802 */ /* 0x001fe20000000f00 */
[----:B------:R0:W-:Y:S01]  /*5f30*/  STL [R1+0x528], R7 ;  /* 0x0005280701007387 */ /* 0x0001e20000100800 */
[C---:B------:R-:W-:Y:S01]  /*5f40*/  IMAD R26, R2.reuse, 0x58, RZ ;  /* 0x00000058021a7824 */ /* 0x040fe200078e02ff */
[----:B--2---:R-:W-:Y:S02]  /*5f50*/  MOV R5, 0xff800000 ;  /* 0xff80000000057802 */ /* 0x004fe40000000f00 */
[----:B------:R1:W-:Y:S01]  /*5f60*/  STL [R1+0x5d8], R6 ;  /* 0x0005d80601007387 */ /* 0x0003e20000100800 */
[C---:B------:R-:W-:Y:S02]  /*5f70*/  IMAD R27, R2.reuse, 0x5a, RZ ;  /* 0x0000005a021b7824 */ /* 0x040fe400078e02ff */
[C---:B------:R-:W-:Y:S01]  /*5f80*/  IMAD R14, R2.reuse, 0x4c, RZ ;  /* 0x0000004c020e7824 */ /* 0x040fe200078e02ff */
[----:B------:R-:W-:Y:S01]  /*5f90*/  STL [R1+0x7d0], RZ ;  /* 0x0007d0ff01007387 */ /* 0x000fe20000100800 */
[----:B------:R-:W-:-:S02]  /*5fa0*/  IMAD R15, R2, 0x4e, RZ ;  /* 0x0000004e020f7824 */ /* 0x000fc400078e02ff */
[C---:B0-----:R-:W-:Y:S01]  /*5fb0*/  IMAD R7, R2.reuse, 0x44, RZ ;  /* 0x0000004402077824 */ /* 0x041fe200078e02ff */
[----:B------:R0:W-:Y:S01]  /*5fc0*/  STL [R1+0x5dc], R5 ;  /* 0x0005dc0501007387 */ /* 0x0001e20000100800 */
[----:B-1----:R-:W-:-:S03]  /*5fd0*/  IMAD R6, R2, 0x22, RZ ;  /* 0x0000002202067824 */ /* 0x002fc600078e02ff */
[----:B------:R-:W-:Y:S04]  /*5fe0*/  STL [R1+0x7d4], RZ ;  /* 0x0007d4ff01007387 */ /* 0x000fe80000100800 */
[----:B------:R-:W-:Y:S01]  /*5ff0*/  STL [R1+0x7d8], RZ ;  /* 0x0007d8ff01007387 */ /* 0x000fe20000100800 */
[----:B0-----:R-:W-:-:S03]  /*6000*/  IMAD R5, R2, 0x42, RZ ;  /* 0x0000004202057824 */ /* 0x001fc600078e02ff */
[----:B------:R-:W-:Y:S04]  /*6010*/  STL [R1+0x7dc], RZ ;  /* 0x0007dcff01007387 */ /* 0x000fe80000100800 */
        /* <DEDUP_REMOVED lines=85> */
[----:B------:R0:W-:Y:S04]  /*6570*/  STL.64 [R1+0x1078], R6 ;  /* 0x0010780601007387 */ /* 0x0001e80000100a00 */
[----:B------:R1:W-:Y:S04]  /*6580*/  STL.64 [R1+0x1070], R8 ;  /* 0x0010700801007387 */ /* 0x0003e80000100a00 */
[----:B------:R2:W-:Y:S04]  /*6590*/  STL.64 [R1+0x1080], R10 ;  /* 0x0010800a01007387 */ /* 0x0005e80000100a00 */
[----:B------:R-:W-:Y:S01]  /*65a0*/  STL.64 [R1+0x1068], R12 ;  /* 0x0010680c01007387 */ /* 0x000fe20000100a00 */
[----:B0-----:R-:W-:-:S02]  /*65b0*/  IMAD R6, R2, 0x8a, RZ ;  /* 0x0000008a02067824 */ /* 0x001fc400078e02ff */
[C---:B------:R-:W-:Y:S01]  /*65c0*/  IMAD R7, R2.reuse, 0x88, RZ ;  /* 0x0000008802077824 */ /* 0x040fe200078e02ff */
[----:B------:R0:W-:Y:S01]  /*65d0*/  STL.64 [R1+0x1050], R16 ;  /* 0x0010501001007387 */ /* 0x0001e20000100a00 */
[----:B-1----:R-:W-:Y:S01]  /*65e0*/  MOV R9, R29 ;  /* 0x0000001d00097202 */ /* 0x002fe20000000f00 */
[----:B------:R-:W-:Y:S02]  /*65f0*/  IMAD.MOV.U32 R8, RZ, RZ, R28 ;  /* 0x000000ffff087224 */ /* 0x000fe400078e001c */
[----:B------:R1:W-:Y:S01]  /*6600*/  STL.64 [R1+0x1058], R18 ;  /* 0x0010581201007387 */ /* 0x0003e20000100a00 */
[C---:B--2---:R-:W-:Y:S02]  /*6610*/  IMAD R11, R2.reuse, 0x82, RZ ;  /* 0x00000082020b7824 */ /* 0x044fe400078e02ff */
[C---:B------:R-:W-:Y:S01]  /*6620*/  IMAD R28, R2.reuse, 0x2e, RZ ;  /* 0x0000002e021c7824 */ /* 0x040fe200078e02ff */
[----:B------:R2:W-:Y:S01]  /*6630*/  STL.64 [R1+0x1048], R20 ;  /* 0x0010481401007387 */ /* 0x0005e20000100a00 */
[----:B------:R-:W-:-:S03]  /*6640*/  IMAD R29, R2, 0x5c, RZ ;  /* 0x0000005c021d7824 */ /* 0x000fc600078e02ff */
[----:B------:R-:W-:Y:S01]  /*6650*/  STL.64 [R1+0x1040], R22 ;  /* 0x0010401601007387 */ /* 0x000fe20000100a00 */
[C---:B0-----:R-:W-:Y:S02]  /*6660*/  IMAD R16, R2.reuse, 0x41, RZ ;  /* 0x0000004102107824 */ /* 0x041fe400078e02ff */
[C---:B------:R-:W-:Y:S01]  /*6670*/  IMAD R13, R2.reuse, 0x45, RZ ;  /* 0x00000045020d7824 */ /* 0x040fe200078e02ff */
[----:B------:R-:W-:Y:S01]  /*6680*/  STL.64 [R1+0x1028], R24 ;  /* 0x0010281801007387 */ /* 0x000fe20000100a00 */
[C---:B-1----:R-:W-:Y:S02]  /*6690*/  IMAD R19, R2.reuse, 0x8c, RZ ;  /* 0x0000008c02137824 */ /* 0x042fe400078e02ff */
[C---:B------:R-:W-:Y:S01]  /*66a0*/  IMAD R17, R2.reuse, 0x8e, RZ ;  /* 0x0000008e02117824 */ /* 0x040fe200078e02ff */
[----:B------:R0:W-:Y:S01]  /*66b0*/  STL.64 [R1+0x1030], R26 ;  /* 0x0010301a01007387 */ /* 0x0001e20000100a00 */
[----:B--2---:R-:W-:-:S03]  /*66c0*/  IMAD R20, R2, 0x21, RZ ;  /* 0x0000002102147824 */ /* 0x004fc600078e02ff */
[----:B------:R1:W-:Y:S01]  /*66d0*/  STL.64 [R1+0x1038], R28 ;  /* 0x0010381c01007387 */ /* 0x0003e20000100a00 */
[----:B0-----:R-:W-:-:S03]  /*66e0*/  MOV R27, R9 ;  /* 0x00000009001b7202 */ /* 0x001fc60000000f00 */
[----:B------:R-:W0:Y:S01]  /*66f0*/  S2R R9, SR_TID.X ;  /* 0x0000000000097919 */ /* 0x000e220000002100 */
[----:B------:R-:W-:Y:S01]  /*6700*/  MOV R26, R8 ;  /* 0x00000008001a7202 */ /* 0x000fe20000000f00 */
[----:B------:R-:W-:-:S03]  /*6710*/  IMAD R8, R2, 0x84, RZ ;  /* 0x0000008402087824 */ /* 0x000fc600078e02ff */
[-C--:B------:R-:W-:Y:S02]  /*6720*/  IADD3 R12, P5, R6, R26.reuse, RZ ;  /* 0x0000001a060c7210 */ /* 0x080fe40007fbe0ff */
[-C--:B------:R-:W-:Y:S02]  /*6730*/  IADD3 R6, P2, R5, R26.reuse, RZ ;  /* 0x0000001a05067210 */ /* 0x080fe40007f5e0ff */
[-C--:B------:R-:W-:Y:S02]  /*6740*/  IADD3 R22, P3, R7, R26.reuse, RZ ;  /* 0x0000001a07167210 */ /* 0x080fe40007f7e0ff */
[----:B------:R-:W-:Y:S02]  /*6750*/  LEA.HI.X.SX32 R7, R20, R27, 0x1, P2 ;  /* 0x0000001b14077211 */ /* 0x000fe400010f0eff */
[-C--:B-1----:R-:W-:Y:S01]  /*6760*/  IADD3 R28, P0, R8, R26.reuse, RZ ;  /* 0x0000001a081c7210 */ /* 0x082fe20007f1e0ff */
[----:B------:R-:W-:Y:S01]  /*6770*/  IMAD R23, R2, 0x11, RZ ;  /* 0x0000001102177824 */ /* 0x000fe200078e02ff */
[----:B------:R-:W-:Y:S01]  /*6780*/  IADD3 R18, P4, R19, R26, RZ ;  /* 0x0000001a13127210 */ /* 0x000fe20007f9e0ff */
[----:B0-----:R-:W-:-:S02]  /*6790*/  IMAD.SHL.U32 R10, R9, 0x2, RZ ;  /* 0x00000002090a7824 */ /* 0x001fc400078e00ff */
[----:B------:R-:W-:-:S03]  /*67a0*/  IMAD R9, R2, 0x86, RZ ;  /* 0x0000008602097824 */ /* 0x000fc600078e02ff */
[----:B------:R-:W-:Y:S02]  /*67b0*/  LOP3.LUT R4, R4, 0x30, R10, 0x78, !PT ;  /* 0x0000003004047812 */ /* 0x000fe400078e780a */
[-C--:B------:R-:W-:Y:S02]  /*67c0*/  IADD3 R10, P1, R11, R26.reuse, RZ ;  /* 0x0000001a0b0a7210 */ /* 0x080fe40007f3e0ff */
[----:B------:R-:W-:Y:S02]  /*67d0*/  IADD3 R8, P6, R9, R26, RZ ;  /* 0x0000001a09087210 */ /* 0x000fe40007fde0ff */
[----:B------:R-:W-:-:S05]  /*67e0*/  LEA.HI.X.SX32 R11, R16, R27, 0x1, P1 ;  /* 0x0000001b100b7211 */ /* 0x000fca00008f0eff */
[----:B------:R0:W-:Y:S04]  /*67f0*/  STL.64 [R1+0xe08], R10 ;  /* 0x000e080a01007387 */ /* 0x0001e80000100a00 */
[----:B0-----:R-:W2:Y:S01]  /*6800*/  LDL.LU.64 R10, [R1+0x1080] ;  /* 0x00108000010a7983 */ /* 0x001ea20000300a00 */
[-C--:B------:R-:W-:Y:S01]  /*6810*/  LEA.HI.X.SX32 R29, R5, R27.reuse, 0x1, P0 ;  /* 0x0000001b051d7211 */ /* 0x080fe200000f0eff */
[----:B------:R-:W-:Y:S01]  /*6820*/  IMAD R20, R2, 0x92, RZ ;  /* 0x0000009202147824 */ /* 0x000fe200078e02ff */
[----:B------:R-:W-:Y:S01]  /*6830*/  LEA.HI.X.SX32 R13, R13, R27, 0x1, P5 ;  /* 0x0000001b0d0d7211 */ /* 0x000fe200028f0eff */
[----:B------:R0:W-:Y:S01]  /*6840*/  STL.64 [R1+0xf08], R6 ;  /* 0x000f080601007387 */ /* 0x0001e20000100a00 */
[----:B------:R-:W-:-:S03]  /*6850*/  IADD3 R16, P1, R17, R26, RZ ;  /* 0x0000001a11107210 */ /* 0x000fc60007f3e0ff */
[----:B0-----:R-:W3:Y:S01]  /*6860*/  LDL.LU.64 R6, [R1+0x1078] ;  /* 0x0010780001067983 */ /* 0x001ee20000300a00 */
[----:B------:R-:W-:Y:S01]  /*6870*/  MOV R5, R25 ;  /* 0x0000001900057202 */ /* 0x000fe20000000f00 */
[C---:B------:R-:W-:Y:S02]  /*6880*/  IMAD R19, R2.reuse, 0x23, RZ ;  /* 0x0000002302137824 */ /* 0x040fe400078e02ff */
[----:B------:R0:W-:Y:S01]  /*6890*/  STL [R1+0x1060], R4 ;  /* 0x0010600401007387 */ /* 0x0001e20000100800 */
[C---:B------:R-:W-:Y:S02]  /*68a0*/  IMAD R17, R2.reuse, 0x96, RZ ;  /* 0x0000009602117824 */ /* 0x040fe400078e02ff */
[----:B------:R-:W-:Y:S01]  /*68b0*/  IMAD R25, R2, 0x90, RZ ;  /* 0x0000009002197824 */ /* 0x000fe200078e02ff */
[----:B---3--:R-:W-:-:S04]  /*68c0*/  IADD3 R24, P2, R6, R26, RZ ;  /* 0x0000001a06187210 */ /* 0x008fc80007f5e0ff */
[----:B0-----:R-:W-:Y:S01]  /*68d0*/  MOV R4, R24 ;  /* 0x0000001800047202 */ /* 0x001fe20000000f00 */
[----:B------:R0:W-:Y:S04]  /*68e0*/  STL [R1+0xf88], R24 ;  /* 0x000f881801007387 */ /* 0x0001e80000100800 */
[----:B------:R1:W-:Y:S01]  /*68f0*/  STL.64 [R1+0xe00], R28 ;  /* 0x000e001c01007387 */ /* 0x0003e20000100a00 */
[----:B0-----:R-:W-:-:S05]  /*6900*/  IMAD R24, R2, 0x43, RZ ;  /* 0x0000004302187824 */ /* 0x001fca00078e02ff */
[----:B------:R-:W-:Y:S02]  /*6910*/  LEA.HI.X.SX32 R9, R24, R27, 0x1, P6 ;  /* 0x0000001b18097211 */ /* 0x000fe400030f0eff */
[----:B-1----:R-:W-:-:S03]  /*6920*/  IADD3 R28, P0, R7, R26, RZ ;  /* 0x0000001a071c7210 */ /* 0x002fc60007f1e0ff */
[----:B------:R0:W-:Y:S04]  /*6930*/  STL.64 [R1+0xdf8], R8 ;  /* 0x000df80801007387 */ /* 0x0001e80000100a00 */
[----:B0-----:R-:W3:Y:S01]  /*6940*/  LDL.LU.64 R8, [R1+0x1070] ;  /* 0x0010700001087983 */ /* 0x001ee20000300a00 */
[-C--:B------:R-:W-:Y:S02]  /*6950*/  LEA.HI.X.SX32 R29, R6, R27.reuse, 0x1, P0 ;  /* 0x0000001b061d7211 */ /* 0x080fe400000f0eff */
[-C--:B------:R-:W-:Y:S02]  /*6960*/  LEA.HI.X.SX32 R5, R23, R27.reuse, 0x1, P2 ;  /* 0x0000001b17057211 */ /* 0x080fe400010f0eff */
[----:B------:R-:W-:Y:S01]  /*6970*/  IADD3 R20, P2, R20, R26, RZ ;  /* 0x0000001a14147210 */ /* 0x000fe20007f5e0ff */
[----:B------:R-:W-:Y:S01]  /*6980*/  STL.64 [R1+0xf00], R28 ;  /* 0x000f001c01007387 */ /* 0x000fe20000100a00 */
[----:B------:R-:W-:-:S02]  /*6990*/  LEA.HI.X.SX32 R23, R7, R27, 0x1, P3 ;  /* 0x0000001b07177211 */ /* 0x000fc400018f0eff */
[-C--:B------:R-:W-:Y:S01]  /*69a0*/  IADD3 R4, P5, R17, R26.reuse, RZ ;  /* 0x0000001a11047210 */ /* 0x080fe20007fbe0ff */
[----:B------:R-:W-:Y:S01]  /*69b0*/  STL [R1+0xf8c], R5 ;  /* 0x000f8c0501007387 */ /* 0x000fe20000100800 */
[----:B------:R-:W-:-:S03]  /*69c0*/  IADD3 R24, P6, R25, R26, RZ ;  /* 0x0000001a19187210 */ /* 0x000fc60007fde0ff */
[----:B------:R-:W-:Y:S04]  /*69d0*/  STL [R1+0xdc8], R20 ;  /* 0x000dc81401007387 */ /* 0x000fe80000100800 */
[----:B------:R0:W-:Y:S04]  /*69e0*/  STL.64 [R1+0xdf0], R22 ;  /* 0x000df01601007387 */ /* 0x0001e80000100a00 */
[----:B------:R1:W-:Y:S01]  /*69f0*/  STL.64 [R1+0xde8], R12 ;  /* 0x000de80c01007387 */ /* 0x0003e20000100a00 */
[C---:B------:R-:W-:Y:S02]  /*6a00*/  IMAD R17, R2.reuse, 0x47, RZ ;  /* 0x0000004702117824 */ /* 0x040fe400078e02ff */
[----:B------:R-:W-:-:S02]  /*6a10*/  IMAD R25, R2, 0x9, RZ ;  /* 0x0000000902197824 */ /* 0x000fc400078e02ff */
[----:B0-----:R-:W-:Y:S01]  /*6a20*/  IMAD R23, R2, 0x94, RZ ;  /* 0x0000009402177824 */ /* 0x001fe200078e02ff */
[----:B-1----:R-:W4:Y:S01]  /*6a30*/  LDL.LU.64 R12, [R1+0x1068] ;  /* 0x00106800010c7983 */ /* 0x002f220000300a00 */
[-C--:B------:R-:W-:Y:S02]  /*6a40*/  LEA.HI.X.SX32 R17, R17, R27.reuse, 0x1, P1 ;  /* 0x0000001b11117211 */ /* 0x080fe400008f0eff */
[-C--:B--2---:R-:W-:Y:S02]  /*6a50*/  IADD3 R6, P1, R11, R26.reuse, RZ ;  /* 0x0000001a0b067210 */ /* 0x084fe40007f3e0ff */
[-C--:B------:R-:W-:Y:S02]  /*6a60*/  IADD3 R22, P3, R23, R26.reuse, RZ ;  /* 0x0000001a17167210 */ /* 0x080fe40007f7e0ff */
[----:B------:R-:W-:Y:S02]  /*6a70*/  LEA.HI.X.SX32 R7, R10, R27, 0x1, P1 ;  /* 0x0000001b0a077211 */ /* 0x000fe400008f0eff */
[----:B---3--:R-:W-:-:S04]  /*6a80*/  IADD3 R28, P0, R8, R26, RZ ;  /* 0x0000001a081c7210 */ /* 0x008fc80007f1e0ff */
[-C--:B------:R-:W-:Y:S02]  /*6a90*/  LEA.HI.X.SX32 R29, R19, R27.reuse, 0x1, P0 ;  /* 0x0000001b131d7211 */ /* 0x080fe400000f0eff */
[----:B------:R-:W-:-:S03]  /*6aa0*/  LEA.HI.X.SX32 R19, R8, R27, 0x1, P4 ;  /* 0x0000001b08137211 */ /* 0x000fc600020f0eff */
[----:B------:R0:W-:Y:S04]  /*6ab0*/  STL.64 [R1+0xef8], R28 ;  /* 0x000ef81c01007387 */ /* 0x0001e80000100a00 */
[----:B------:R1:W-:Y:S01]  /*6ac0*/  STL.64 [R1+0xde0], R18 ;  /* 0x000de01201007387 */ /* 0x0003e20000100a00 */
[-C--:B0-----:R-:W-:Y:S02]  /*6ad0*/  IADD3 R28, P0, R9, R26.reuse, RZ ;  /* 0x0000001a091c7210 */ /* 0x081fe40007f1e0ff */
[----:B-1----:R-:W-:Y:S02]  /*6ae0*/  IADD3 R18, P4, R10, R26, RZ ;  /* 0x0000001a0a127210 */ /* 0x002fe40007f9e0ff */
[-C--:B------:R-:W-:Y:S02]  /*6af0*/  LEA.HI.X.SX32 R29, R25, R27.reuse, 0x1, P0 ;  /* 0x0000001b191d7211 */ /* 0x080fe400000f0eff */
[-C--:B------:R-:W-:Y:S01]  /*6b00*/  LEA.HI.X.SX32 R19, R9, R27.reuse, 0x1, P4 ;  /* 0x0000001b09137211 */ /* 0x080fe200020f0eff */
[----:B------:R-:W-:Y:S01]  /*6b10*/  STL.64 [R1+0xdd8], R16 ;  /* 0x000dd81001007387 */ /* 0x000fe20000100a00 */
[----:B------:R-:W-:-:S03]  /*6b20*/  LEA.HI.X.SX32 R25, R11, R27, 0x1, P6 ;  /* 0x0000001b0b197211 */ /* 0x000fc600030f0eff */
[----:B------:R-:W-:Y:S01]  /*6b30*/  STL.64 [R1+0xfc8], R28 ;  /* 0x000fc81c01007387 */ /* 0x000fe20000100a00 */
[----:B------:R-:W-:-:S03]  /*6b40*/  MOV R10, R20 ;  /* 0x00000014000a7202 */ /* 0x000fc60000000f00 */
[----:B------:R4:W-:Y:S01]  /*6b50*/  STL.64 [R1+0xf80], R18 ;  /* 0x000f801201007387 */ /* 0x0009e20000100a00 */
[----:B------:R-:W-:-:S03]  /*6b60*/  IMAD R20, R2, 0x49, RZ ;  /* 0x0000004902147824 */ /* 0x000fc600078e02ff */
[----:B------:R-:W-:Y:S04]  /*6b70*/  STL.64 [R1+0xef0], R6 ;  /* 0x000ef00601007387 */ /* 0x000fe80000100a00 */
[----:B------:R0:W-:Y:S01]  /*6b80*/  STL.64 [R1+0xdd0], R24 ;  /* 0x000dd01801007387 */ /* 0x0001e20000100a00 */
[----:B----4-:R-:W-:Y:S01]  /*6b90*/  IADD3 R18, P1, R12, R26, RZ ;  /* 0x0000001a0c127210 */ /* 0x010fe20007f3e0ff */
[----:B------:R-:W-:Y:S01]  /*6ba0*/  IMAD.MOV.U32 R11, RZ, RZ, R21 ;  /* 0x000000ffff0b7224 */ /* 0x000fe200078e0015 */
[-C--:B------:R-:W-:Y:S01]  /*6bb0*/  LEA.HI.X.SX32 R11, R20, R27.reuse, 0x1, P2 ;  /* 0x0000001b140b7211 */ /* 0x080fe200010f0eff */
[----:B0-----:R-:W-:Y:S01]  /*6bc0*/  IMAD R25, R2, 0x25, RZ ;  /* 0x0000002502197824 */ /* 0x001fe200078e02ff */
[----:B------:R-:W-:-:S04]  /*6bd0*/  LEA.HI.X.SX32 R23, R12, R27, 0x1, P3 ;  /* 0x0000001b0c177211 */ /* 0x000fc800018f0eff */
[----:B------:R-:W-:Y:S01]  /*6be0*/  LEA.HI.X.SX32 R19, R25, R27, 0x1, P1 ;  /* 0x0000001b19137211 */ /* 0x000fe200008f0eff */
[----:B------:R-:W-:-:S04]  /*6bf0*/  IMAD R24, R2, 0x9c, RZ ;  /* 0x0000009c02187824 */ /* 0x000fc800078e02ff */
[----:B------:R0:W-:Y:S01]  /*6c00*/  STL.64 [R1+0xee8], R18 ;  /* 0x000ee81201007387 */ /* 0x0001e20000100a00 */
[----:B------:R-:W-:-:S03]  /*6c10*/  IADD3 R6, P6, R24, R26, RZ ;  /* 0x0000001a18067210 */ /* 0x000fc60007fde0ff */
[----:B------:R-:W-:Y:S01]  /*6c20*/  STL [R1+0xdcc], R11 ;  /* 0x000dcc0b01007387 */ /* 0x000fe20000100800 */
[----:B------:R-:W-:-:S03]  /*6c30*/  IMAD R16, R2, 0x98, RZ ;  /* 0x0000009802107824 */ /* 0x000fc600078e02ff */
[----:B------:R1:W-:Y:S01]  /*6c40*/  STL.64 [R1+0xdc0], R22 ;  /* 0x000dc01601007387 */ /* 0x0003e20000100a00 */
[C---:B------:R-:W-:Y:S02]  /*6c50*/  IMAD R24, R2.reuse, 0x13, RZ ;  /* 0x0000001302187824 */ /* 0x040fe400078e02ff */
[----:B------:R-:W-:Y:S01]  /*6c60*/  IMAD R25, R2, 0xa2, RZ ;  /* 0x000000a202197824 */ /* 0x000fe200078e02ff */
[-C--:B0-----:R-:W-:Y:S02]  /*6c70*/  IADD3 R18, P1, R13, R26.reuse, RZ ;  /* 0x0000001a0d127210 */ /* 0x081fe40007f3e0ff */
[-C--:B------:R-:W-:Y:S01]  /*6c80*/  IADD3 R10, P3, R14, R26.reuse, RZ ;  /* 0x0000001a0e0a7210 */ /* 0x080fe20007f7e0ff */
[----:B-1----:R-:W-:Y:S01]  /*6c90*/  IMAD R22, R2, 0x4b, RZ ;  /* 0x0000004b02167824 */ /* 0x002fe200078e02ff */
[----:B------:R-:W-:Y:S02]  /*6ca0*/  IADD3 R28, P0, R16, R26, RZ ;  /* 0x0000001a101c7210 */ /* 0x000fe40007f1e0ff */
[----:B------:R-:W-:-:S02]  /*6cb0*/  LEA.HI.X.SX32 R19, R24, R27, 0x1, P1 ;  /* 0x0000001b18137211 */ /* 0x000fc400008f0eff */
[-C--:B------:R-:W-:Y:S01]  /*6cc0*/  LEA.HI.X.SX32 R5, R22, R27.reuse, 0x1, P5 ;  /* 0x0000001b16057211 */ /* 0x080fe200028f0eff */
[----:B------:R-:W-:Y:S01]  /*6cd0*/  IMAD R17, R2, 0x9a, RZ ;  /* 0x0000009a02117824 */ /* 0x000fe200078e02ff */
[-C--:B------:R-:W-:Y:S02]  /*6ce0*/  IADD3 R8, P1, R25, R26.reuse, RZ ;  /* 0x0000001a19087210 */ /* 0x080fe40007f3e0ff */
[-C--:B------:R-:W-:Y:S01]  /*6cf0*/  LEA.HI.X.SX32 R11, R13, R27.reuse, 0x1, P3 ;  /* 0x0000001b0d0b7211 */ /* 0x080fe200018f0eff */
[----:B------:R0:W-:Y:S01]  /*6d00*/  STL.64 [R1+0xdb8], R4 ;  /* 0x000db80401007387 */ /* 0x0001e20000100a00 */
[----:B------:R-:W-:Y:S02]  /*6d10*/  LEA.HI.X.SX32 R29, R14, R27, 0x1, P0 ;  /* 0x0000001b0e1d7211 */ /* 0x000fe400000f0eff */
[-C--:B------:R-:W-:Y:S01]  /*6d20*/  IADD3 R16, P4, R17, R26.reuse, RZ ;  /* 0x0000001a11107210 */ /* 0x080fe20007f9e0ff */
[C---:B------:R-:W-:Y:S01]  /*6d30*/  IMAD R17, R2.reuse, 0xa4, RZ ;  /* 0x000000a402117824 */ /* 0x040fe200078e02ff */
[----:B0-----:R-:W2:Y:S04]  /*6d40*/  LDL.LU R4, [R1+0x1060] ;  /* 0x0010600001047983 */ /* 0x001ea80000300800 */
[----:B------:R0:W-:Y:S04]  /*6d50*/  STL.64 [R1+0xf78], R18 ;  /* 0x000f781201007387 */ /* 0x0001e80000100a00 */
[----:B0-----:R-:W3:Y:S04]  /*6d60*/  LDL.LU.64 R18, [R1+0x1058] ;  /* 0x0010580001127983 */ /* 0x001ee80000300a00 */
[----:B------:R-:W-:Y:S04]  /*6d70*/  STL [R1+0xd88], R8 ;  /* 0x000d880801007387 */ /* 0x000fe80000100800 */
[----:B------:R0:W-:Y:S04]  /*6d80*/  STL.64 [R1+0xee0], R10 ;  /* 0x000ee00a01007387 */ /* 0x0001e80000100a00 */
[----:B------:R1:W-:Y:S01]  /*6d90*/  STL.64 [R1+0xdb0], R28 ;  /* 0x000db01c01007387 */ /* 0x0003e20000100a00 */
[----:B0-----:R-:W-:Y:S01]  /*6da0*/  IADD3 R10, P0, R17, R26, RZ ;  /* 0x0000001a110a7210 */ /* 0x001fe20007f1e0ff */
[----:B-1----:R-:W-:-:S05]  /*6db0*/  IMAD R28, R2, 0x4d, RZ ;  /* 0x0000004d021c7824 */ /* 0x002fca00078e02ff */
[----:B------:R-:W-:-:S05]  /*6dc0*/  LEA.HI.X.SX32 R17, R28, R27, 0x1, P4 ;  /* 0x0000001b1c117211 */ /* 0x000fca00020f0eff */
[----:B------:R0:W-:Y:S04]  /*6dd0*/  STL.64 [R1+0xda8], R16 ;  /* 0x000da81001007387 */ /* 0x0001e80000100a00 */
[----:B0-----:R-:W4:Y:S01]  /*6de0*/  LDL.LU.64 R16, [R1+0x1050] ;  /* 0x0010500001107983 */ /* 0x001f220000300a00 */
[C---:B------:R-:W-:Y:S01]  /*6df0*/  IMAD R21, R2.reuse, 0x9e, RZ ;  /* 0x0000009e02157824 */ /* 0x040fe200078e02ff */
[----:B------:R-:W-:Y:S01]  /*6e00*/  IADD3 R24, P3, R15, R26, RZ ;  /* 0x0000001a0f187210 */ /* 0x000fe20007f7e0ff */
[----:B------:R-:W-:-:S03]  /*6e10*/  IMAD R5, R2, 0x27, RZ ;  /* 0x0000002702057824 */ /* 0x000fc600078e02ff */
[----:B------:R-:W-:Y:S01]  /*6e20*/  IADD3 R20, P2, R21, R26, RZ ;  /* 0x0000001a15147210 */ /* 0x000fe20007f5e0ff */
[C---:B------:R-:W-:Y:S01]  /*6e30*/  IMAD R21, R2.reuse, 0x4f, RZ ;  /* 0x0000004f02157824 */ /* 0x040fe200078e02ff */
[-C--:B------:R-:W-:Y:S02]  /*6e40*/  LEA.HI.X.SX32 R25, R5, R27.reuse, 0x1, P3 ;  /* 0x0000001b05197211 */ /* 0x080fe400018f0eff */
[-C--:B------:R-:W-:Y:S02]  /*6e50*/  LEA.HI.X.SX32 R7, R15, R27.reuse, 0x1, P6 ;  /* 0x0000001b0f077211 */ /* 0x080fe400030f0eff */
[----:B------:R-:W-:Y:S01]  /*6e60*/  LEA.HI.X.SX32 R21, R21, R27, 0x1, P2 ;  /* 0x0000001b15157211 */ /* 0x000fe200010f0eff */
[----:B------:R-:W-:Y:S01]  /*6e70*/  STL.64 [R1+0xed8], R24 ;  /* 0x000ed81801007387 */ /* 0x000fe20000100a00 */
[----:B------:R-:W-:-:S03]  /*6e80*/  IMAD R5, R2, 0x5, RZ ;  /* 0x0000000502057824 */ /* 0x000fc600078e02ff */
[----:B------:R-:W-:Y:S04]  /*6e90*/  STL.64 [R1+0xda0], R6 ;  /* 0x000da00601007387 */ /* 0x000fe80000100a00 */
[----:B------:R3:W-:Y:S01]  /*6ea0*/  STL.64 [R1+0xd98], R20 ;  /* 0x000d981401007387 */ /* 0x0007e20000100a00 */
[----:B------:R-:W-:-:S05]  /*6eb0*/  IMAD R23, R2, 0xa0, RZ ;  /* 0x000000a002177824 */ /* 0x000fca00078e02ff */
[-C--:B------:R-:W-:Y:S02]  /*6ec0*/  IADD3 R22, P5, R23, R26.reuse, RZ ;  /* 0x0000001a17167210 */ /* 0x080fe40007fbe0ff */
[-C--:B---3--:R-:W-:Y:S02]  /*6ed0*/  IADD3 R20, P2, R18, R26.reuse, RZ ;  /* 0x0000001a12147210 */ /* 0x088fe40007f5e0ff */
[CC--:B----4-:R-:W-:Y:S02]  /*6ee0*/  IADD3 R24, P3, R16.reuse, R26.reuse, RZ ;  /* 0x0000001a10187210 */ /* 0x0d0fe40007f7e0ff */
[----:B------:R-:W-:Y:S02]  /*6ef0*/  IADD3 R6, P6, R17, R26, RZ ;  /* 0x0000001a11067210 */ /* 0x000fe40007fde0ff */
[-C--:B------:R-:W-:Y:S02]  /*6f00*/  LEA.HI.X.SX32 R25, R5, R27.reuse, 0x1, P3 ;  /* 0x0000001b05197211 */ /* 0x080fe400018f0eff */
[----:B------:R-:W-:-:S02]  /*6f10*/  LEA.HI.X.SX32 R7, R16, R27, 0x1, P6 ;  /* 0x0000001b10077211 */ /* 0x000fc400030f0eff */
[-C--:B------:R-:W-:Y:S01]  /*6f20*/  LEA.HI.X.SX32 R21, R17, R27.reuse, 0x1, P2 ;  /* 0x0000001b11157211 */ /* 0x080fe200010f0eff */
[----:B------:R-:W-:Y:S04]  /*6f30*/  STL.64 [R1+0xfe8], R24 ;  /* 0x000fe81801007387 */ /* 0x000fe80000100a00 */
[----:B------:R-:W-:Y:S04]  /*6f40*/  STL.64 [R1+0xfc0], R6 ;  /* 0x000fc00601007387 */ /* 0x000fe80000100a00 */
[----:B------:R0:W-:Y:S01]  /*6f50*/  STL.64 [R1+0xf70], R20 ;  /* 0x000f701401007387 */ /* 0x0001e20000100a00 */
[----:B------:R-:W-:-:S02]  /*6f60*/  MOV R17, R27 ;  /* 0x0000001b00117202 */ /* 0x000fc40000000f00 */
[C---:B------:R-:W-:Y:S01]  /*6f70*/  IADD3 R14, P3, R19.reuse, R26, RZ ;  /* 0x0000001a130e7210 */ /* 0x040fe20007f7e0ff */
[----:B0-----:R-:W3:Y:S01]  /*6f80*/  LDL.LU.64 R20, [R1+0x1048] ;  /* 0x0010480001147983 */ /* 0x001ee20000300a00 */
[-C--:B------:R-:W-:Y:S02]  /*6f90*/  LEA.HI.X.SX32 R23, R19, R17.reuse, 0x1, P5 ;  /* 0x0000001113177211 */ /* 0x080fe400028f0eff */
[----:B------:R-:W-:-:S03]  /*6fa0*/  LEA.HI.X.SX32 R15, R18, R17, 0x1, P3 ;  /* 0x00000011120f7211 */ /* 0x000fc600018f0eff */
[----:B------:R0:W-:Y:S04]  /*6fb0*/  STL.64 [R1+0xd90], R22 ;  /* 0x000d901601007387 */ /* 0x0001e80000100a00 */
[----:B------:R1:W-:Y:S04]  /*6fc0*/  STL.64 [R1+0xed0], R14 ;  /* 0x000ed00e01007387 */ /* 0x0003e80000100a00 */
[----:B0-----:R-:W4:Y:S01]  /*6fd0*/  LDL.LU.64 R22, [R1+0x1040] ;  /* 0x0010400001167983 */ /* 0x001f220000300a00 */
[C---:B------:R-:W-:Y:S02]  /*6fe0*/  IMAD R29, R2.reuse, 0xa6, RZ ;  /* 0x000000a6021d7824 */ /* 0x040fe400078e02ff */
[C---:B------:R-:W-:Y:S01]  /*6ff0*/  IMAD R24, R2.reuse, 0xa8, RZ ;  /* 0x000000a802187824 */ /* 0x040fe200078e02ff */
[-C--:B------:R-:W-:Y:S01]  /*7000*/  MOV R16, R26.reuse ;  /* 0x0000001a00107202 */ /* 0x080fe20000000f00 */
[----:B------:R-:W-:Y:S01]  /*7010*/  IMAD.MOV.U32 R19, RZ, RZ, R9 ;  /* 0x000000ffff137224 */ /* 0x000fe200078e0009 */
[-C--:B------:R-:W-:Y:S01]  /*7020*/  IADD3 R28, P4, R29, R26.reuse, RZ ;  /* 0x0000001a1d1c7210 */ /* 0x080fe20007f9e0ff */
[----:B------:R-:W-:Y:S01]  /*7030*/  IMAD R5, R2, 0x29, RZ ;  /* 0x0000002902057824 */ /* 0x000fe200078e02ff */
[----:B------:R-:W-:Y:S01]  /*7040*/  IADD3 R6, P6, R24, R26, RZ ;  /* 0x0000001a18067210 */ /* 0x000fe20007fde0ff */
[----:B------:R-:W-:-:S02]  /*7050*/  IMAD R9, R2, 0x51, RZ ;  /* 0x0000005102097824 */ /* 0x000fc400078e02ff */
[----:B------:R-:W-:-:S03]  /*7060*/  IMAD R12, R2, 0xac, RZ ;  /* 0x000000ac020c7824 */ /* 0x000fc600078e02ff */
[----:B------:R-:W-:Y:S01]  /*7070*/  LEA.HI.X.SX32 R19, R9, R17, 0x1, P1 ;  /* 0x0000001109137211 */ /* 0x000fe200008f0eff */
[----:B------:R-:W-:Y:S01]  /*7080*/  IMAD R25, R2, 0xaa, RZ ;  /* 0x000000aa02197824 */ /* 0x000fe200078e02ff */
[----:B-1----:R-:W-:Y:S01]  /*7090*/  IADD3 R14, P5, R12, R16, RZ ;  /* 0x000000100c0e7210 */ /* 0x002fe20007fbe0ff */
[C---:B------:R-:W-:Y:S01]  /*70a0*/  IMAD R12, R2.reuse, 0x15, RZ ;  /* 0x00000015020c7824 */ /* 0x040fe200078e02ff */
[----:B------:R-:W-:Y:S02]  /*70b0*/  MOV R18, R8 ;  /* 0x0000000800127202 */ /* 0x000fe40000000f00 */
[----:B------:R-:W-:Y:S01]  /*70c0*/  IADD3 R24, P2, R25, R16, RZ ;  /* 0x0000001019187210 */ /* 0x000fe20007f5e0ff */
[----:B------:R-:W-:-:S05]  /*70d0*/  IMAD R25, R2, 0x55, RZ ;  /* 0x0000005502197824 */ /* 0x000fca00078e02ff */
[-C--:B------:R-:W-:Y:S02]  /*70e0*/  LEA.HI.X.SX32 R25, R25, R17.reuse, 0x1, P2 ;  /* 0x0000001119197211 */ /* 0x080fe400010f0eff */
[C---:B---3--:R-:W-:Y:S02]  /*70f0*/  IADD3 R26, P3, R20.reuse, R16, RZ ;  /* 0x00000010141a7210 */ /* 0x048fe40007f7e0ff */
[-C--:B------:R-:W-:Y:S02]  /*7100*/  LEA.HI.X.SX32 R11, R20, R17.reuse, 0x1, P0 ;  /* 0x00000011140b7211 */ /* 0x080fe400000f0eff */
[----:B------:R-:W-:-:S05]  /*7110*/  LEA.HI.X.SX32 R27, R5, R17, 0x1, P3 ;  /* 0x00000011051b7211 */ /* 0x000fca00018f0eff */
[----:B------:R0:W-:Y:S04]  /*7120*/  STL.64 [R1+0xec8], R26 ;  /* 0x000ec81a01007387 */ /* 0x0001e80000100a00 */
[----:B------:R-:W-:Y:S04]  /*7130*/  STL [R1+0xd8c], R19 ;  /* 0x000d8c1301007387 */ /* 0x000fe80000100800 */
[----:B------:R1:W-:Y:S01]  /*7140*/  STL.64 [R1+0xd80], R10 ;  /* 0x000d800a01007387 */ /* 0x0003e20000100a00 */
[----:B------:R-:W-:Y:S01]  /*7150*/  IMAD R5, R2, 0xb2, RZ ;  /* 0x000000b202057824 */ /* 0x000fe200078e02ff */
[----:B0-----:R-:W-:-:S02]  /*7160*/  IADD3 R26, P3, R21, R16, RZ ;  /* 0x00000010151a7210 */ /* 0x001fc40007f7e0ff */
[----:B----4-:R-:W-:Y:S01]  /*7170*/  IADD3 R18, P0, R22, R16, RZ ;  /* 0x0000001016127210 */ /* 0x010fe20007f1e0ff */
[----:B-1----:R-:W-:Y:S01]  /*7180*/  IMAD R11, R2, 0x53, RZ ;  /* 0x00000053020b7824 */ /* 0x002fe200078e02ff */
[----:B------:R-:W-:-:S04]  /*7190*/  LEA.HI.X.SX32 R27, R12, R17, 0x1, P3 ;  /* 0x000000110c1b7211 */ /* 0x000fc800018f0eff */
[-C--:B------:R-:W-:Y:S02]  /*71a0*/  LEA.HI.X.SX32 R29, R11, R17.reuse, 0x1, P4 ;  /* 0x000000110b1d7211 */ /* 0x080fe400020f0eff */
[----:B------:R-:W-:Y:S02]  /*71b0*/  IADD3 R12, P3, R5, R16, RZ ;  /* 0x00000010050c7210 */ /* 0x000fe40007f7e0ff */
[-C--:B------:R-:W-:Y:S01]  /*71c0*/  LEA.HI.X.SX32 R19, R21, R17.reuse, 0x1, P0 ;  /* 0x0000001115137211 */ /* 0x080fe200000f0eff */
[----:B------:R0:W-:Y:S01]  /*71d0*/  STL.64 [R1+0xd78], R28 ;  /* 0x000d781c01007387 */ /* 0x0001e20000100a00 */
[----:B------:R-:W-:-:S03]  /*71e0*/  LEA.HI.X.SX32 R7, R22, R17, 0x1, P6 ;  /* 0x0000001116077211 */ /* 0x000fc600030f0eff */
[----:B0-----:R-:W3:Y:S04]  /*71f0*/  LDL.LU.64 R28, [R1+0x1038] ;  /* 0x00103800011c7983 */ /* 0x001ee80000300a00 */
[----:B------:R0:W-:Y:S04]  /*7200*/  STL.64 [R1+0xf68], R26 ;  /* 0x000f681a01007387 */ /* 0x0001e80000100a00 */
[----:B0-----:R-:W4:Y:S04]  /*7210*/  LDL.LU.64 R26, [R1+0x1030] ;  /* 0x00103000011a7983 */ /* 0x001f280000300a00 */
[----:B------:R-:W-:Y:S04]  /*7220*/  STL [R1+0xd48], R12 ;  /* 0x000d480c01007387 */ /* 0x000fe80000100800 */
[----:B------:R-:W-:Y:S04]  /*7230*/  STL.64 [R1+0xec0], R18 ;  /* 0x000ec01201007387 */ /* 0x000fe80000100a00 */
[----:B------:R-:W-:Y:S04]  /*7240*/  STL.64 [R1+0xd70], R6 ;  /* 0x000d700601007387 */ /* 0x000fe80000100a00 */
[----:B------:R0:W-:Y:S04]  /*7250*/  STL.64 [R1+0xd68], R24 ;  /* 0x000d681801007387 */ /* 0x0001e80000100a00 */
[----:B0-----:R-:W5:Y:S01]  /*7260*/  LDL.LU.64 R24, [R1+0x1028] ;  /* 0x0010280001187983 */ /* 0x001f620000300a00 */
[C---:B------:R-:W-:Y:S01]  /*7270*/  IMAD R5, R2.reuse, 0x2b, RZ ;  /* 0x0000002b02057824 */ /* 0x040fe200078e02ff */
[----:B------:R-:W-:Y:S01]  /*7280*/  IADD3 R20, P0, R23, R16, RZ ;  /* 0x0000001017147210 */ /* 0x000fe20007f1e0ff */
[----:B------:R-:W-:-:S03]  /*7290*/  IMAD R8, R2, 0xae, RZ ;  /* 0x000000ae02087824 */ /* 0x000fc600078e02ff */
[-C--:B------:R-:W-:Y:S01]  /*72a0*/  LEA.HI.X.SX32 R21, R5, R17.reuse, 0x1, P0 ;  /* 0x0000001105157211 */ /* 0x080fe200000f0eff */
[----:B------:R-:W-:Y:S01]  /*72b0*/  IMAD R5, R2, 0x57, RZ ;  /* 0x0000005702057824 */ /* 0x000fe200078e02ff */
[----:B------:R-:W-:Y:S02]  /*72c0*/  IADD3 R8, P1, R8, R16, RZ ;  /* 0x0000001008087210 */ /* 0x000fe40007f3e0ff */
[-C--:B------:R-:W-:Y:S02]  /*72d0*/  LEA.HI.X.SX32 R15, R23, R17.reuse, 0x1, P5 ;  /* 0x00000011170f7211 */ /* 0x080fe400028f0eff */
[----:B------:R-:W-:Y:S01]  /*72e0*/  LEA.HI.X.SX32 R9, R5, R17, 0x1, P1 ;  /* 0x0000001105097211 */ /* 0x000fe200008f0eff */
[----:B------:R-:W-:Y:S01]  /*72f0*/  STL.64 [R1+0xeb8], R20 ;  /* 0x000eb81401007387 */ /* 0x000fe20000100a00 */
[----:B------:R-:W-:-:S03]  /*7300*/  MOV R22, R12 ;  /* 0x0000000c00167202 */ /* 0x000fc60000000f00 */
[----:B------:R-:W-:Y:S04]  /*7310*/  STL.64 [R1+0xd60], R14 ;  /* 0x000d600e01007387 */ /* 0x000fe80000100a00 */
[----:B------:R0:W-:Y:S01]  /*7320*/  STL.64 [R1+0xd58], R8 ;  /* 0x000d580801007387 */ /* 0x0001e20000100a00 */
[----:B------:R-:W-:Y:S01]  /*7330*/  MOV R23, R13 ;  /* 0x0000000d00177202 */ /* 0x000fe20000000f00 */
[C---:B------:R-:W-:Y:S02]  /*7340*/  IMAD R5, R2.reuse, 0xba, RZ ;  /* 0x000000ba02057824 */ /* 0x040fe400078e02ff */
[C---:B------:R-:W-:Y:S02]  /*7350*/  IMAD R10, R2.reuse, 0xb0, RZ ;  /* 0x000000b0020a7824 */ /* 0x040fe400078e02ff */
[----:B0-----:R-:W-:-:S03]  /*7360*/  IMAD R9, R2, 0xb, RZ ;  /* 0x0000000b02097824 */ /* 0x001fc600078e02ff */
[----:B------:R-:W-:Y:S01]  /*7370*/  IADD3 R10, P4, R10, R16, RZ ;  /* 0x000000100a0a7210 */ /* 0x000fe20007f9e0ff */
[----:B------:R-:W-:-:S05]  /*7380*/  IMAD R6, R2, 0xb4, RZ ;  /* 0x000000b402067824 */ /* 0x000fca00078e02ff */
[-C--:B------:R-:W-:Y:S02]  /*7390*/  IADD3 R6, P6, R6, R16.reuse, RZ ;  /* 0x0000001006067210 */ /* 0x080fe40007fde0ff */
[CC--:B----4-:R-:W-:Y:S02]  /*73a0*/  IADD3 R14, P1, R26.reuse, R16.reuse, RZ ;  /* 0x000000101a0e7210 */ /* 0x0d0fe40007f3e0ff */
[-C--:B------:R-:W-:Y:S02]  /*73b0*/  LEA.HI.X.SX32 R11, R26, R17.reuse, 0x1, P4 ;  /* 0x000000111a0b7211 */ /* 0x080fe400020f0eff */
[----:B------:R-:W-:Y:S02]  /*73c0*/  LEA.HI.X.SX32 R7, R27, R17, 0x1, P6 ;  /* 0x000000111b077211 */ /* 0x000fe400030f0eff */
[-C--:B-----5:R-:W-:Y:S02]  /*73d0*/  IADD3 R12, P5, R25, R16.reuse, RZ ;  /* 0x00000010190c7210 */ /* 0x0a0fe40007fbe0ff */
[----:B------:R-:W-:-:S02]  /*73e0*/  IADD3 R20, P0, R24, R16, RZ ;  /* 0x0000001018147210 */ /* 0x000fc40007f1e0ff */
[-C--:B------:R-:W-:Y:S02]  /*73f0*/  LEA.HI.X.SX32 R13, R24, R17.reuse, 0x1, P5 ;  /* 0x00000011180d7211 */ /* 0x080fe400028f0eff */
[-C--:B------:R-:W-:Y:S02]  /*7400*/  LEA.HI.X.SX32 R21, R9, R17.reuse, 0x1, P0 ;  /* 0x0000001109157211 */ /* 0x080fe400000f0eff */
[----:B------:R-:W-:Y:S01]  /*7410*/  LEA.HI.X.SX32 R15, R25, R17, 0x1, P1 ;  /* 0x00000011190f7211 */ /* 0x000fe200008f0eff */
[----:B------:R0:W-:Y:S04]  /*7420*/  STL.64 [R1+0xf60], R12 ;  /* 0x000f600c01007387 */ /* 0x0001e80000100a00 */
[----:B------:R1:W-:Y:S04]  /*7430*/  STL.64 [R1+0xfb8], R20 ;  /* 0x000fb81401007387 */ /* 0x0003e80000100a00 */
[----:B------:R4:W-:Y:S01]  /*7440*/  STL.64 [R1+0xeb0], R14 ;  /* 0x000eb00e01007387 */ /* 0x0009e20000100a00 */
[----:B0-----:R-:W-:Y:S01]  /*7450*/  IADD3 R12, P5, R5, R16, RZ ;  /* 0x00000010050c7210 */ /* 0x001fe20007fbe0ff */
[----:B------:R-:W-:-:S02]  /*7460*/  IMAD R5, R2, 0x2d, RZ ;  /* 0x0000002d02057824 */ /* 0x000fc400078e02ff */
[----:B-1----:R-:W-:Y:S01]  /*7470*/  IMAD R21, R2, 0x59, RZ ;  /* 0x0000005902157824 */ /* 0x002fe200078e02ff */
[----:B----4-:R-:W-:-:S04]  /*7480*/  IADD3 R14, P1, R27, R16, RZ ;  /* 0x000000101b0e7210 */ /* 0x010fc80007f3e0ff */
[-C--:B------:R-:W-:Y:S02]  /*7490*/  LEA.HI.X.SX32 R23, R21, R17.reuse, 0x1, P3 ;  /* 0x0000001115177211 */ /* 0x080fe400018f0eff */
[----:B------:R-:W-:Y:S01]  /*74a0*/  LEA.HI.X.SX32 R15, R5, R17, 0x1, P1 ;  /* 0x00000011050f7211 */ /* 0x000fe200008f0eff */
[----:B------:R0:W-:Y:S04]  /*74b0*/  STL.64 [R1+0xd50], R10 ;  /* 0x000d500a01007387 */ /* 0x0001e80000100a00 */
[----:B------:R3:W-:Y:S04]  /*74c0*/  STL.64 [R1+0xea8], R14 ;  /* 0x000ea80e01007387 */ /* 0x0007e80000100a00 */
[----:B------:R-:W-:Y:S04]  /*74d0*/  STL [R1+0xd4c], R23 ;  /* 0x000d4c1701007387 */ /* 0x000fe80000100800 */
[----:B------:R-:W4:Y:S01]  /*74e0*/  LDL.64 R26, [R1+0x520] ;  /* 0x00052000011a7983 */ /* 0x000f220000100a00 */
[----:B------:R-:W-:-:S02]  /*74f0*/  IMAD R18, R2, 0xb6, RZ ;  /* 0x000000b602127824 */ /* 0x000fc400078e02ff */
[C---:B------:R-:W-:Y:S01]  /*7500*/  IMAD R5, R2.reuse, 0x5b, RZ ;  /* 0x0000005b02057824 */ /* 0x040fe200078e02ff */
[----:B------:R1:W-:Y:S01]  /*7510*/  STL.64 [R1+0xd40], R6 ;  /* 0x000d400601007387 */ /* 0x0003e20000100a00 */
[----:B------:R-:W-:Y:S01]  /*7520*/  IMAD R8, R2, 0xb8, RZ ;  /* 0x000000b802087824 */ /* 0x000fe200078e02ff */
[-C--:B------:R-:W-:Y:S01]  /*7530*/  IADD3 R18, P2, R18, R16.reuse, RZ ;  /* 0x0000001012127210 */ /* 0x080fe20007f5e0ff */
[----:B0-----:R-:W-:Y:S01]  /*7540*/  IMAD R10, R2, 0xbc, RZ ;  /* 0x000000bc020a7824 */ /* 0x001fe200078e02ff */
[-C--:B---3--:R-:W-:Y:S01]  /*7550*/  IADD3 R14, P1, R28, R16.reuse, RZ ;  /* 0x000000101c0e7210 */ /* 0x088fe20007f3e0ff */
[----:B------:R-:W-:Y:S01]  /*7560*/  IMAD R20, R2, 0xbe, RZ ;  /* 0x000000be02147824 */ /* 0x000fe200078e02ff */
[-C--:B------:R-:W-:Y:S01]  /*7570*/  IADD3 R8, P0, R8, R16.reuse, RZ ;  /* 0x0000001008087210 */ /* 0x080fe20007f1e0ff */
[----:B-1----:R-:W-:Y:S01]  /*7580*/  IMAD R6, R2, 0x17, RZ ;  /* 0x0000001702067824 */ /* 0x002fe200078e02ff */
[-C--:B------:R-:W-:Y:S02]  /*7590*/  IADD3 R10, P4, R10, R16.reuse, RZ ;  /* 0x000000100a0a7210 */ /* 0x080fe40007f9e0ff */
[----:B------:R-:W-:Y:S01]  /*75a0*/  IADD3 R20, P3, R20, R16, RZ ;  /* 0x0000001014147210 */ /* 0x000fe20007f7e0ff */
[C---:B------:R-:W-:Y:S01]  /*75b0*/  IMAD R7, R2.reuse, 0xc0, RZ ;  /* 0x000000c002077824 */ /* 0x040fe200078e02ff */
[-C--:B----4-:R-:W-:Y:S01]  /*75c0*/  LEA.HI.X.SX32 R19, R5, R27.reuse, 0x1, P2 ;  /* 0x0000001b05137211 */ /* 0x090fe200010f0eff */
[----:B------:R-:W-:Y:S01]  /*75d0*/  IMAD R5, R2, 0xc2, RZ ;  /* 0x000000c202057824 */ /* 0x000fe200078e02ff */
[----:B------:R-:W-:-:S02]  /*75e0*/  LEA.HI.X.SX32 R15, R6, R27, 0x1, P1 ;  /* 0x0000001b060f7211 */ /* 0x000fc400008f0eff */
[CC--:B------:R-:W-:Y:S01]  /*75f0*/  IADD3 R16, P6, R29.reuse, R26.reuse, RZ ;  /* 0x0000001a1d107210 */ /* 0x0c0fe20007fde0ff */
[----:B------:R-:W-:Y:S01]  /*7600*/  STL.64 [R1+0xd38], R18 ;  /* 0x000d381201007387 */ /* 0x000fe20000100a00 */
[-C--:B------:R-:W-:Y:S02]  /*7610*/  LEA.HI.X.SX32 R9, R29, R27.reuse, 0x1, P0 ;  /* 0x0000001b1d097211 */ /* 0x080fe400000f0eff */
[----:B------:R-:W-:Y:S01]  /*7620*/  LEA.HI.X.SX32 R17, R28, R27, 0x1, P6 ;  /* 0x0000001b1c117211 */ /* 0x000fe200030f0eff */
[----:B------:R0:W-:Y:S01]  /*7630*/  STL.64 [R1+0xf58], R14 ;  /* 0x000f580e01007387 */ /* 0x0001e20000100a00 */
[-C--:B------:R-:W-:Y:S01]  /*7640*/  IADD3 R22, P2, R7, R26.reuse, RZ ;  /* 0x0000001a07167210 */ /* 0x080fe20007f5e0ff */
[C---:B------:R-:W-:Y:S02]  /*7650*/  IMAD R7, R2.reuse, 0x5e, RZ ;  /* 0x0000005e02077824 */ /* 0x040fe400078e02ff */
[----:B------:R1:W-:Y:S01]  /*7660*/  STL.64 [R1+0xea0], R16 ;  /* 0x000ea01001007387 */ /* 0x0003e20000100a00 */
[----:B0-----:R-:W-:Y:S01]  /*7670*/  IADD3 R14, P1, R5, R26, RZ ;  /* 0x0000001a050e7210 */ /* 0x001fe20007f3e0ff */
[----:B------:R-:W-:-:S02]  /*7680*/  IMAD R5, R2, 0xc4, RZ ;  /* 0x000000c402057824 */ /* 0x000fc400078e02ff */
[----:B------:R0:W-:Y:S01]  /*7690*/  STL.64 [R1+0xd30], R8 ;  /* 0x000d300801007387 */ /* 0x0001e20000100a00 */
[C---:B------:R-:W-:Y:S01]  /*76a0*/  IMAD R18, R2.reuse, 0x5d, RZ ;  /* 0x0000005d02127824 */ /* 0x040fe200078e02ff */
[-C--:B-1----:R-:W-:Y:S01]  /*76b0*/  IADD3 R16, P6, R7, R26.reuse, RZ ;  /* 0x0000001a07107210 */ /* 0x082fe20007fde0ff */
[C---:B------:R-:W-:Y:S01]  /*76c0*/  IMAD R6, R2.reuse, 0xc6, RZ ;  /* 0x000000c602067824 */ /* 0x040fe200078e02ff */
[----:B0-----:R-:W-:Y:S01]  /*76d0*/  IADD3 R8, P0, R5, R26, RZ ;  /* 0x0000001a05087210 */ /* 0x001fe20007f1e0ff */
[----:B------:R-:W-:Y:S01]  /*76e0*/  IMAD R5, R2, 0x2f, RZ ;  /* 0x0000002f02057824 */ /* 0x000fe200078e02ff */
[----:B------:R-:W-:-:S04]  /*76f0*/  LEA.HI.X.SX32 R13, R18, R27, 0x1, P5 ;  /* 0x0000001b120d7211 */ /* 0x000fc800028f0eff */
[-C--:B------:R-:W-:Y:S01]  /*7700*/  LEA.HI.X.SX32 R17, R5, R27.reuse, 0x1, P6 ;  /* 0x0000001b05117211 */ /* 0x080fe200030f0eff */
[----:B------:R-:W-:Y:S01]  /*7710*/  IMAD R5, R2, 0x5f, RZ ;  /* 0x0000005f02057824 */ /* 0x000fe200078e02ff */
[-C--:B------:R-:W-:Y:S01]  /*7720*/  LEA.HI.X.SX32 R11, R7, R27.reuse, 0x1, P4 ;  /* 0x0000001b070b7211 */ /* 0x080fe200020f0eff */
[----:B------:R0:W-:Y:S01]  /*7730*/  STL.64 [R1+0xd28], R12 ;  /* 0x000d280c01007387 */ /* 0x0001e20000100a00 */
[----:B------:R-:W-:Y:S01]  /*7740*/  IADD3 R18, P5, R6, R26, RZ ;  /* 0x0000001a06127210 */ /* 0x000fe20007fbe0ff */
[C---:B------:R-:W-:Y:S01]  /*7750*/  IMAD R6, R2.reuse, 0xc, RZ ;  /* 0x0000000c02067824 */ /* 0x040fe200078e02ff */
[----:B------:R-:W-:Y:S01]  /*7760*/  LEA.HI.X.SX32 R21, R5, R27, 0x1, P3 ;  /* 0x0000001b05157211 */ /* 0x000fe200018f0eff */
[----:B------:R1:W-:Y:S04]  /*7770*/  STL.64 [R1+0xe98], R16 ;  /* 0x000e981001007387 */ /* 0x0003e80000100a00 */
[----:B------:R3:W-:Y:S01]  /*7780*/  STL.64 [R1+0xd20], R10 ;  /* 0x000d200a01007387 */ /* 0x0007e20000100a00 */
[----:B0-----:R-:W-:-:S03]  /*7790*/  IMAD R12, R2, 0x6, RZ ;  /* 0x00000006020c7824 */ /* 0x001fc600078e02ff */
[----:B------:R0:W-:Y:S01]  /*77a0*/  STL.64 [R1+0xd18], R20 ;  /* 0x000d181401007387 */ /* 0x0001e20000100a00 */
[----:B------:R-:W-:Y:S01]  /*77b0*/  IMAD R13, R2, 0x18, RZ ;  /* 0x00000018020d7824 */ /* 0x000fe200078e02ff */
[-C--:B-1----:R-:W-:Y:S02]  /*77c0*/  IADD3 R16, P6, R12, R26.reuse, RZ ;  /* 0x0000001a0c107210 */ /* 0x082fe40007fde0ff */
[----:B---3--:R-:W-:Y:S01]  /*77d0*/  IADD3 R10, P4, R6, R26, RZ ;  /* 0x0000001a060a7210 */ /* 0x008fe20007f9e0ff */
[----:B0-----:R-:W-:-:S03]  /*77e0*/  IMAD R20, R2, 0x3, RZ ;  /* 0x0000000302147824 */ /* 0x001fc600078e02ff */
[-C--:B------:R-:W-:Y:S01]  /*77f0*/  LEA.HI.X.SX32 R11, R12, R27.reuse, 0x1, P4 ;  /* 0x0000001b0c0b7211 */ /* 0x080fe200020f0eff */
[C---:B------:R-:W-:Y:S02]  /*7800*/  IMAD R5, R2.reuse, 0x30, RZ ;  /* 0x0000003002057824 */ /* 0x040fe400078e02ff */
[----:B------:R-:W-:Y:S01]  /*7810*/  IMAD R7, R2, 0x60, RZ ;  /* 0x0000006002077824 */ /* 0x000fe200078e02ff */
[-C--:B------:R-:W-:Y:S01]  /*7820*/  LEA.HI.X.SX32 R17, R20, R27.reuse, 0x1, P6 ;  /* 0x0000001b14117211 */ /* 0x080fe200030f0eff */
[----:B------:R-:W-:Y:S01]  /*7830*/  STL.64 [R1+0xfe0], R10 ;  /* 0x000fe00a01007387 */ /* 0x000fe20000100a00 */
[-C--:B------:R-:W-:Y:S02]  /*7840*/  IADD3 R24, P3, R13, R26.reuse, RZ ;  /* 0x0000001a0d187210 */ /* 0x080fe40007f7e0ff */
[----:B------:R-:W-:Y:S01]  /*7850*/  IADD3 R20, P6, R5, R26, RZ ;  /* 0x0000001a05147210 */ /* 0x000fe20007fde0ff */
[----:B------:R0:W-:Y:S01]  /*7860*/  STL.64 [R1+0xff8], R16 ;  /* 0x000ff81001007387 */ /* 0x0001e20000100a00 */
[----:B------:R-:W-:-:S02]  /*7870*/  LEA.HI.X.SX32 R25, R6, R27, 0x1, P3 ;  /* 0x0000001b06197211 */ /* 0x000fc400018f0eff */
[-C--:B------:R-:W-:Y:S01]  /*7880*/  LEA.HI.X.SX32 R21, R13, R27.reuse, 0x1, P6 ;  /* 0x0000001b0d157211 */ /* 0x080fe200030f0eff */
[C---:B------:R-:W-:Y:S01]  /*7890*/  IMAD R12, R2.reuse, 0x62, RZ ;  /* 0x00000062020c7824 */ /* 0x040fe200078e02ff */
[----:B0-----:R-:W-:Y:S01]  /*78a0*/  IADD3 R16, P4, R7, R26, RZ ;  /* 0x0000001a07107210 */ /* 0x001fe20007f9e0ff */
[----:B------:R-:W-:Y:S03]  /*78b0*/  STL.64 [R1+0xfb0], R24 ;  /* 0x000fb01801007387 */ /* 0x000fe60000100a00 */
[----:B------:R-:W-:Y:S01]  /*78c0*/  LEA.HI.X.SX32 R17, R5, R27, 0x1, P4 ;  /* 0x0000001b05117211 */ /* 0x000fe200020f0eff */
[----:B------:R-:W-:Y:S01]  /*78d0*/  STL.64 [R1+0xf50], R20 ;  /* 0x000f501401007387 */ /* 0x000fe20000100a00 */
[----:B------:R-:W-:-:S03]  /*78e0*/  IMAD R13, R2, 0x31, RZ ;  /* 0x00000031020d7824 */ /* 0x000fc600078e02ff */
[----:B------:R0:W-:Y:S01]  /*78f0*/  STL.64 [R1+0xe90], R16 ;  /* 0x000e901001007387 */ /* 0x0001e20000100a00 */
[----:B------:R-:W-:Y:S01]  /*7900*/  IMAD R5, R2, 0x61, RZ ;  /* 0x0000006102057824 */ /* 0x000fe200078e02ff */
[----:B------:R-:W-:Y:S02]  /*7910*/  LEA.HI.X.SX32 R23, R7, R27, 0x1, P2 ;  /* 0x0000001b07177211 */ /* 0x000fe400010f0eff */
[----:B0-----:R-:W-:-:S04]  /*7920*/  IADD3 R16, P4, R12, R26, RZ ;  /* 0x0000001a0c107210 */ /* 0x001fc80007f9e0ff */
[-C--:B------:R-:W-:Y:S01]  /*7930*/  LEA.HI.X.SX32 R17, R13, R27.reuse, 0x1, P4 ;  /* 0x0000001b0d117211 */ /* 0x080fe200020f0eff */
[----:B------:R-:W-:Y:S01]  /*7940*/  IMAD R13, R2, 0x63, RZ ;  /* 0x00000063020d7824 */ /* 0x000fe200078e02ff */
[-C--:B------:R-:W-:Y:S02]  /*7950*/  LEA.HI.X.SX32 R15, R5, R27.reuse, 0x1, P1 ;  /* 0x0000001b050f7211 */ /* 0x080fe400008f0eff */
[-C--:B------:R-:W-:Y:S01]  /*7960*/  LEA.HI.X.SX32 R9, R12, R27.reuse, 0x1, P0 ;  /* 0x0000001b0c097211 */ /* 0x080fe200000f0eff */
[----:B------:R-:W-:Y:S01]  /*7970*/  STL.64 [R1+0xd10], R22 ;  /* 0x000d101601007387 */ /* 0x000fe20000100a00 */
[----:B------:R-:W-:Y:S01]  /*7980*/  LEA.HI.X.SX32 R19, R13, R27, 0x1, P5 ;  /* 0x0000001b0d137211 */ /* 0x000fe200028f0eff */
[C---:B------:R-:W-:Y:S02]  /*7990*/  IMAD R5, R2.reuse, 0x32, RZ ;  /* 0x0000003202057824 */ /* 0x040fe400078e02ff */
[----:B------:R0:W-:Y:S01]  /*79a0*/  STL.64 [R1+0xd08], R14 ;  /* 0x000d080e01007387 */ /* 0x0001e20000100a00 */
[----:B------:R-:W-:-:S03]  /*79b0*/  IMAD R10, R2, 0xc8, RZ ;  /* 0x000000c8020a7824 */ /* 0x000fc600078e02ff */
[----:B------:R1:W-:Y:S04]  /*79c0*/  STL.64 [R1+0xe88], R16 ;  /* 0x000e881001007387 */ /* 0x0003e80000100a00 */
[----:B------:R3:W-:Y:S01]  /*79d0*/  STL.64 [R1+0xd00], R8 ;  /* 0x000d000801007387 */ /* 0x0007e20000100a00 */
[----:B0-----:R-:W-:-:S03]  /*79e0*/  IMAD R14, R2, 0x64, RZ ;  /* 0x00000064020e7824 */ /* 0x001fc600078e02ff */
[----:B------:R0:W-:Y:S01]  /*79f0*/  STL.64 [R1+0xcf8], R18 ;  /* 0x000cf81201007387 */ /* 0x0001e20000100a00 */
[-C--:B------:R-:W-:Y:S02]  /*7a00*/  IADD3 R10, P3, R10, R26.reuse, RZ ;  /* 0x0000001a0a0a7210 */ /* 0x080fe40007f7e0ff */
[-C--:B-1----:R-:W-:Y:S01]  /*7a10*/  IADD3 R16, P4, R5, R26.reuse, RZ ;  /* 0x0000001a05107210 */ /* 0x082fe20007f9e0ff */
[----:B------:R-:W-:Y:S01]  /*7a20*/  IMAD R6, R2, 0xca, RZ ;  /* 0x000000ca02067824 */ /* 0x000fe200078e02ff */
[----:B---3--:R-:W-:Y:S01]  /*7a30*/  IADD3 R8, P0, R14, R26, RZ ;  /* 0x0000001a0e087210 */ /* 0x008fe20007f1e0ff */
[----:B0-----:R-:W-:-:S03]  /*7a40*/  IMAD R19, R2, 0x19, RZ ;  /* 0x0000001902137824 */ /* 0x001fc600078e02ff */
[-C--:B------:R-:W-:Y:S01]  /*7a50*/  LEA.HI.X.SX32 R9, R5, R27.reuse, 0x1, P0 ;  /* 0x0000001b05097211 */ /* 0x080fe200000f0eff */
[----:B------:R-:W-:Y:S01]  /*7a60*/  IMAD R5, R2, 0xd4, RZ ;  /* 0x000000d402057824 */ /* 0x000fe200078e02ff */
[-C--:B------:R-:W-:Y:S02]  /*7a70*/  LEA.HI.X.SX32 R11, R14, R27.reuse, 0x1, P3 ;  /* 0x0000001b0e0b7211 */ /* 0x080fe400018f0eff */
[----:B------:R-:W-:Y:S01]  /*7a80*/  LEA.HI.X.SX32 R17, R19, R27, 0x1, P4 ;  /* 0x0000001b13117211 */ /* 0x000fe200020f0eff */
[----:B------:R-:W-:Y:S01]  /*7a90*/  IMAD R15, R2, 0xd2, RZ ;  /* 0x000000d2020f7824 */ /* 0x000fe200078e02ff */
[-C--:B------:R-:W-:Y:S01]  /*7aa0*/  IADD3 R20, P6, R6, R26.reuse, RZ ;  /* 0x0000001a06147210 */ /* 0x080fe20007fde0ff */
[C---:B------:R-:W-:Y:S02]  /*7ab0*/  IMAD R6, R2.reuse, 0xcc, RZ ;  /* 0x000000cc02067824 */ /* 0x040fe400078e02ff */
[----:B------:R-:W-:Y:S01]  /*7ac0*/  IMAD R18, R2, 0x66, RZ ;  /* 0x0000006602127824 */ /* 0x000fe200078e02ff */
[----:B------:R0:W-:Y:S04]  /*7ad0*/  STL.64 [R1+0xf48], R16 ;  /* 0x000f481001007387 */ /* 0x0001e80000100a00 */
[----:B------:R1:W-:Y:S01]  /*7ae0*/  STL.64 [R1+0xe80], R8 ;  /* 0x000e800801007387 */ /* 0x0003e20000100a00 */
[----:B------:R-:W-:-:S03]  /*7af0*/  IADD3 R24, P2, R6, R26, RZ ;  /* 0x0000001a06187210 */ /* 0x000fc60007f5e0ff */
[----:B------:R3:W-:Y:S01]  /*7b00*/  STL.64 [R1+0xcf0], R10 ;  /* 0x000cf00a01007387 */ /* 0x0007e20000100a00 */
[C---:B------:R-:W-:Y:S01]  /*7b10*/  IMAD R6, R2.reuse, 0xce, RZ ;  /* 0x000000ce02067824 */ /* 0x040fe200078e02ff */
[-C--:B0-----:R-:W-:Y:S01]  /*7b20*/  IADD3 R16, P4, R15, R26.reuse, RZ ;  /* 0x0000001a0f107210 */ /* 0x081fe20007f9e0ff */
[----:B------:R-:W-:Y:S01]  /*7b30*/  IMAD R15, R2, 0x65, RZ ;  /* 0x00000065020f7824 */ /* 0x000fe200078e02ff */
[-C--:B-1----:R-:W-:Y:S02]  /*7b40*/  IADD3 R8, P0, R18, R26.reuse, RZ ;  /* 0x0000001a12087210 */ /* 0x082fe40007f1e0ff */
[-C--:B---3--:R-:W-:Y:S01]  /*7b50*/  IADD3 R10, P3, R5, R26.reuse, RZ ;  /* 0x0000001a050a7210 */ /* 0x088fe20007f7e0ff */
[C---:B------:R-:W-:Y:S01]  /*7b60*/  IMAD R5, R2.reuse, 0x33, RZ ;  /* 0x0000003302057824 */ /* 0x040fe200078e02ff */
[----:B------:R-:W-:Y:S01]  /*7b70*/  LEA.HI.X.SX32 R21, R15, R27, 0x1, P6 ;  /* 0x0000001b0f157211 */ /* 0x000fe200030f0eff */
[----:B------:R-:W-:Y:S01]  /*7b80*/  IMAD R19, R2, 0x1a, RZ ;  /* 0x0000001a02137824 */ /* 0x000fe200078e02ff */
[----:B------:R-:W-:-:S02]  /*7b90*/  IADD3 R6, P1, R6, R26, RZ ;  /* 0x0000001a06067210 */ /* 0x000fc40007f3e0ff */
[-C--:B------:R-:W-:Y:S01]  /*7ba0*/  LEA.HI.X.SX32 R9, R5, R27.reuse, 0x1, P0 ;  /* 0x0000001b05097211 */ /* 0x080fe200000f0eff */
[----:B------:R-:W-:Y:S01]  /*7bb0*/  IMAD R5, R2, 0x67, RZ ;  /* 0x0000006702057824 */ /* 0x000fe200078e02ff */
[-C--:B------:R-:W-:Y:S01]  /*7bc0*/  LEA.HI.X.SX32 R25, R18, R27.reuse, 0x1, P2 ;  /* 0x0000001b12197211 */ /* 0x080fe200010f0eff */
[----:B------:R0:W-:Y:S01]  /*7bd0*/  STL.64 [R1+0xce8], R20 ;  /* 0x000ce81401007387 */ /* 0x0001e20000100a00 */
[C---:B------:R-:W-:Y:S02]  /*7be0*/  IMAD R22, R2.reuse, 0x68, RZ ;  /* 0x0000006802167824 */ /* 0x040fe400078e02ff */
[----:B------:R-:W-:Y:S01]  /*7bf0*/  LEA.HI.X.SX32 R7, R5, R27, 0x1, P1 ;  /* 0x0000001b05077211 */ /* 0x000fe200008f0eff */
[----:B------:R1:W-:Y:S01]  /*7c00*/  STL.64 [R1+0xe78], R8 ;  /* 0x000e780801007387 */ /* 0x0003e20000100a00 */
[----:B------:R-:W-:-:S03]  /*7c10*/  IMAD R18, R2, 0xd, RZ ;  /* 0x0000000d02127824 */ /* 0x000fc600078e02ff */
[----:B------:R-:W-:Y:S01]  /*7c20*/  STL.64 [R1+0xce0], R24 ;  /* 0x000ce01801007387 */ /* 0x000fe20000100a00 */
[C---:B------:R-:W-:Y:S02]  /*7c30*/  IMAD R12, R2.reuse, 0xd0, RZ ;  /* 0x000000d0020c7824 */ /* 0x040fe400078e02ff */
[C---:B0-----:R-:W-:Y:S01]  /*7c40*/  IMAD R20, R2.reuse, 0x34, RZ ;  /* 0x0000003402147824 */ /* 0x041fe200078e02ff */
[----:B------:R0:W-:Y:S01]  /*7c50*/  STL.64 [R1+0xcd8], R6 ;  /* 0x000cd80601007387 */ /* 0x0001e20000100a00 */
[----:B-1----:R-:W-:Y:S01]  /*7c60*/  IADD3 R8, P0, R19, R26, RZ ;  /* 0x0000001a13087210 */ /* 0x002fe20007f1e0ff */
[----:B------:R-:W-:-:S03]  /*7c70*/  IMAD R5, R2, 0xd8, RZ ;  /* 0x000000d802057824 */ /* 0x000fc600078e02ff */
[----:B------:R-:W-:Y:S02]  /*7c80*/  LEA.HI.X.SX32 R9, R18, R27, 0x1, P0 ;  /* 0x0000001b12097211 */ /* 0x000fe400000f0eff */
[----:B0-----:R-:W-:-:S03]  /*7c90*/  IADD3 R6, P1, R22, R26, RZ ;  /* 0x0000001a16067210 */ /* 0x001fc60007f3e0ff */
[----:B------:R0:W-:Y:S01]  /*7ca0*/  STL.64 [R1+0xfa8], R8 ;  /* 0x000fa80801007387 */ /* 0x0001e20000100a00 */
[-C--:B------:R-:W-:Y:S02]  /*7cb0*/  IADD3 R12, P5, R12, R26.reuse, RZ ;  /* 0x0000001a0c0c7210 */ /* 0x080fe40007fbe0ff */
[CC--:B------:R-:W-:Y:S02]  /*7cc0*/  LEA.HI.X.SX32 R7, R20.reuse, R27.reuse, 0x1, P1 ;  /* 0x0000001b14077211 */ /* 0x0c0fe400008f0eff */
[-C--:B------:R-:W-:Y:S02]  /*7cd0*/  IADD3 R24, P2, R20, R26.reuse, RZ ;  /* 0x0000001a14187210 */ /* 0x080fe40007f5e0ff */
[----:B------:R-:W-:Y:S01]  /*7ce0*/  LEA.HI.X.SX32 R13, R22, R27, 0x1, P5 ;  /* 0x0000001b160d7211 */ /* 0x000fe200028f0eff */
[----:B------:R1:W-:Y:S01]  /*7cf0*/  STL.64 [R1+0xe70], R6 ;  /* 0x000e700601007387 */ /* 0x0003e20000100a00 */
[----:B0-----:R-:W-:Y:S01]  /*7d00*/  IADD3 R8, P0, R5, R26, RZ ;  /* 0x0000001a05087210 */ /* 0x001fe20007f1e0ff */
[----:B------:R-:W-:-:S02]  /*7d10*/  IMAD R5, R2, 0x6a, RZ ;  /* 0x0000006a02057824 */ /* 0x000fc400078e02ff */
[C---:B------:R-:W-:Y:S01]  /*7d20*/  IMAD R22, R2.reuse, 0x35, RZ ;  /* 0x0000003502167824 */ /* 0x040fe200078e02ff */
[----:B------:R-:W-:Y:S02]  /*7d30*/  LEA.HI.X.SX32 R25, R19, R27, 0x1, P2 ;  /* 0x0000001b13197211 */ /* 0x000fe400010f0eff */
[----:B------:R-:W-:Y:S01]  /*7d40*/  IADD3 R20, P1, R5, R26, RZ ;  /* 0x0000001a05147210 */ /* 0x000fe20007f3e0ff */
[----:B-1----:R-:W-:-:S03]  /*7d50*/  IMAD R7, R2, 0x69, RZ ;  /* 0x0000006902077824 */ /* 0x002fc600078e02ff */
[-C--:B------:R-:W-:Y:S02]  /*7d60*/  LEA.HI.X.SX32 R21, R22, R27.reuse, 0x1, P1 ;  /* 0x0000001b16157211 */ /* 0x080fe400008f0eff */
[----:B------:R-:W-:Y:S01]  /*7d70*/  LEA.HI.X.SX32 R17, R7, R27, 0x1, P4 ;  /* 0x0000001b07117211 */ /* 0x000fe200020f0eff */
[C---:B------:R-:W-:Y:S01]  /*7d80*/  IMAD R14, R2.reuse, 0xd6, RZ ;  /* 0x000000d6020e7824 */ /* 0x040fe200078e02ff */
[----:B------:R-:W-:Y:S01]  /*7d90*/  STL.64 [R1+0xf40], R24 ;  /* 0x000f401801007387 */ /* 0x000fe20000100a00 */
[----:B------:R-:W-:-:S03]  /*7da0*/  IMAD R6, R2, 0xdc, RZ ;  /* 0x000000dc02067824 */ /* 0x000fc600078e02ff */
[----:B------:R0:W-:Y:S01]  /*7db0*/  STL.64 [R1+0xcd0], R12 ;  /* 0x000cd00c01007387 */ /* 0x0001e20000100a00 */
[----:B------:R-:W-:-:S03]  /*7dc0*/  IADD3 R14, P6, R14, R26, RZ ;  /* 0x0000001a0e0e7210 */ /* 0x000fc60007fde0ff */
[----:B------:R-:W-:Y:S04]  /*7dd0*/  STL.64 [R1+0xcc8], R16 ;  /* 0x000cc81001007387 */ /* 0x000fe80000100a00 */
[----:B------:R1:W-:Y:S01]  /*7de0*/  STL.64 [R1+0xe68], R20 ;  /* 0x000e681401007387 */ /* 0x0003e20000100a00 */
[----:B------:R-:W-:Y:S02]  /*7df0*/  LEA.HI.X.SX32 R11, R5, R27, 0x1, P3 ;  /* 0x0000001b050b7211 */ /* 0x000fe400018f0eff */
[----:B0-----:R-:W-:Y:S01]  /*7e00*/  IADD3 R12, P5, R6, R26, RZ ;  /* 0x0000001a060c7210 */ /* 0x001fe20007fbe0ff */
[C---:B------:R-:W-:Y:S02]  /*7e10*/  IMAD R6, R2.reuse, 0xde, RZ ;  /* 0x000000de02067824 */ /* 0x040fe400078e02ff */
[----:B-1----:R-:W-:-:S03]  /*7e20*/  IMAD R20, R2, 0x6b, RZ ;  /* 0x0000006b02147824 */ /* 0x002fc600078e02ff */
[-C--:B------:R-:W-:Y:S01]  /*7e30*/  IADD3 R16, P4, R6, R26.reuse, RZ ;  /* 0x0000001a06107210 */ /* 0x080fe20007f9e0ff */
[----:B------:R-:W-:Y:S01]  /*7e40*/  IMAD R7, R2, 0x36, RZ ;  /* 0x0000003602077824 */ /* 0x000fe200078e02ff */
[-C--:B------:R-:W-:Y:S01]  /*7e50*/  LEA.HI.X.SX32 R15, R20, R27.reuse, 0x1, P6 ;  /* 0x0000001b140f7211 */ /* 0x080fe200030f0eff */
[C---:B------:R-:W-:Y:S01]  /*7e60*/  IMAD R6, R2.reuse, 0x6c, RZ ;  /* 0x0000006c02067824 */ /* 0x040fe200078e02ff */
[----:B------:R0:W-:Y:S02]  /*7e70*/  STL.64 [R1+0xcc0], R10 ;  /* 0x000cc00a01007387 */ /* 0x0001e40000100a00 */
[----:B------:R-:W-:Y:S02]  /*7e80*/  IADD3 R22, P1, R7, R26, RZ ;  /* 0x0000001a07167210 */ /* 0x000fe40007f3e0ff */
[----:B------:R1:W-:Y:S01]  /*7e90*/  STL.64 [R1+0xcb8], R14 ;  /* 0x000cb80e01007387 */ /* 0x0003e20000100a00 */
[----:B------:R-:W-:Y:S01]  /*7ea0*/  IMAD R5, R2, 0xe0, RZ ;  /* 0x000000e002057824 */ /* 0x000fe200078e02ff */
[----:B------:R-:W-:-:S02]  /*7eb0*/  LEA.HI.X.SX32 R9, R6, R27, 0x1, P0 ;  /* 0x0000001b06097211 */ /* 0x000fc400000f0eff */
[----:B0-----:R-:W-:Y:S01]  /*7ec0*/  IADD3 R10, P3, R6, R26, RZ ;  /* 0x0000001a060a7210 */ /* 0x001fe20007f7e0ff */
[----:B-1----:R-:W-:-:S03]  /*7ed0*/  IMAD R15, R2, 0x1b, RZ ;  /* 0x0000001b020f7824 */ /* 0x002fc600078e02ff */
[-C--:B------:R-:W-:Y:S01]  /*7ee0*/  LEA.HI.X.SX32 R11, R7, R27.reuse, 0x1, P3 ;  /* 0x0000001b070b7211 */ /* 0x080fe200018f0eff */
[C---:B------:R-:W-:Y:S01]  /*7ef0*/  IMAD R7, R2.reuse, 0xe4, RZ ;  /* 0x000000e402077824 */ /* 0x040fe200078e02ff */
[----:B------:R-:W-:Y:S01]  /*7f00*/  LEA.HI.X.SX32 R23, R15, R27, 0x1, P1 ;  /* 0x0000001b0f177211 */ /* 0x000fe200008f0eff */
[C---:B------:R-:W-:Y:S01]  /*7f10*/  IMAD R18, R2.reuse, 0xda, RZ ;  /* 0x000000da02127824 */ /* 0x040fe200078e02ff */
[----:B------:R-:W-:Y:S01]  /*7f20*/  IADD3 R20, P6, R5, R26, RZ ;  /* 0x0000001a05147210 */ /* 0x000fe20007fde0ff */
[C---:B------:R-:W-:Y:S02]  /*7f30*/  IMAD R5, R2.reuse, 0x6e, RZ ;  /* 0x0000006e02057824 */ /* 0x040fe400078e02ff */
[----:B------:R-:W-:Y:S01]  /*7f40*/  STL.64 [R1+0xf38], R22 ;  /* 0x000f381601007387 */ /* 0x000fe20000100a00 */
[----:B------:R-:W-:-:S03]  /*7f50*/  IMAD R6, R2, 0x6d, RZ ;  /* 0x0000006d02067824 */ /* 0x000fc600078e02ff */
[----:B------:R0:W-:Y:S01]  /*7f60*/  STL.64 [R1+0xe60], R10 ;  /* 0x000e600a01007387 */ /* 0x0001e20000100a00 */
[----:B------:R-:W-:-:S03]  /*7f70*/  IADD3 R18, P2, R18, R26, RZ ;  /* 0x0000001a12127210 */ /* 0x000fc60007f5e0ff */
[----:B------:R1:W-:Y:S01]  /*7f80*/  STL.64 [R1+0xcb0], R8 ;  /* 0x000cb00801007387 */ /* 0x0003e20000100a00 */
[-C--:B------:R-:W-:Y:S01]  /*7f90*/  LEA.HI.X.SX32 R19, R6, R27.reuse, 0x1, P2 ;  /* 0x0000001b06137211 */ /* 0x080fe200010f0eff */
[C---:B------:R-:W-:Y:S01]  /*7fa0*/  IMAD R6, R2.reuse, 0xe, RZ ;  /* 0x0000000e02067824 */ /* 0x040fe200078e02ff */
[-C--:B0-----:R-:W-:Y:S02]  /*7fb0*/  IADD3 R10, P3, R5, R26.reuse, RZ ;  /* 0x0000001a050a7210 */ /* 0x081fe40007f7e0ff */
[----:B-1----:R-:W-:Y:S01]  /*7fc0*/  IADD3 R8, P0, R7, R26, RZ ;  /* 0x0000001a07087210 */ /* 0x002fe20007f1e0ff */
[C---:B------:R-:W-:Y:S01]  /*7fd0*/  IMAD R7, R2.reuse, 0x37, RZ ;  /* 0x0000003702077824 */ /* 0x040fe200078e02ff */
[----:B------:R0:W-:Y:S04]  /*7fe0*/  STL.64 [R1+0xca8], R18 ;  /* 0x000ca81201007387 */ /* 0x0001e80000100a00 */
[----:B------:R-:W-:Y:S01]  /*7ff0*/  LEA.HI.X.SX32 R11, R7, R27, 0x1, P3 ;  /* 0x0000001b070b7211 */ /* 0x000fe200018f0eff */
[----:B------:R-:W-:-:S04]  /*8000*/  IMAD R24, R2, 0x6f, RZ ;  /* 0x0000006f02187824 */ /* 0x000fc800078e02ff */
[----:B------:R1:W-:Y:S01]  /*8010*/  STL.64 [R1+0xe58], R10 ;  /* 0x000e580a01007387 */ /* 0x0003e20000100a00 */
[-C--:B------:R-:W-:Y:S02]  /*8020*/  LEA.HI.X.SX32 R13, R5, R27.reuse, 0x1, P5 ;  /* 0x0000001b050d7211 */ /* 0x080fe400028f0eff */
[----:B0-----:R-:W-:Y:S02]  /*8030*/  IADD3 R18, P3, R6, R26, RZ ;  /* 0x0000001a06127210 */ /* 0x001fe40007f7e0ff */
[----:B------:R-:W-:Y:S01]  /*8040*/  LEA.HI.X.SX32 R17, R24, R27, 0x1, P4 ;  /* 0x0000001b18117211 */ /* 0x000fe200020f0eff */
[C---:B------:R-:W-:Y:S02]  /*8050*/  IMAD R7, R2.reuse, 0x70, RZ ;  /* 0x0000007002077824 */ /* 0x040fe400078e02ff */
[C---:B-1----:R-:W-:Y:S01]  /*8060*/  IMAD R10, R2.reuse, 0x7, RZ ;  /* 0x00000007020a7824 */ /* 0x042fe200078e02ff */
[----:B------:R0:W-:Y:S01]  /*8070*/  STL.64 [R1+0xca0], R12 ;  /* 0x000ca00c01007387 */ /* 0x0001e20000100a00 */
[----:B------:R-:W-:-:S03]  /*8080*/  IMAD R11, R2, 0x1c, RZ ;  /* 0x0000001c020b7824 */ /* 0x000fc600078e02ff */
[----:B------:R-:W-:Y:S01]  /*8090*/  LEA.HI.X.SX32 R19, R10, R27, 0x1, P3 ;  /* 0x0000001b0a137211 */ /* 0x000fe200018f0eff */
[C---:B------:R-:W-:Y:S01]  /*80a0*/  IMAD R5, R2.reuse, 0x38, RZ ;  /* 0x0000003802057824 */ /* 0x040fe200078e02ff */
[----:B------:R1:W-:Y:S01]  /*80b0*/  STL.64 [R1+0xc98], R16 ;  /* 0x000c981001007387 */ /* 0x0003e20000100a00 */
[----:B------:R-:W-:-:S03]  /*80c0*/  IMAD R14, R2, 0xe2, RZ ;  /* 0x000000e2020e7824 */ /* 0x000fc600078e02ff */
[----:B------:R3:W-:Y:S01]  /*80d0*/  STL.64 [R1+0xfd8], R18 ;  /* 0x000fd81201007387 */ /* 0x0007e20000100a00 */
[-C--:B0-----:R-:W-:Y:S01]  /*80e0*/  IADD3 R12, P5, R11, R26.reuse, RZ ;  /* 0x0000001a0b0c7210 */ /* 0x081fe20007fbe0ff */
[----:B------:R-:W-:Y:S01]  /*80f0*/  IMAD R10, R2, 0xe8, RZ ;  /* 0x000000e8020a7824 */ /* 0x000fe200078e02ff */
[-C--:B------:R-:W-:Y:S02]  /*8100*/  IADD3 R22, P1, R14, R26.reuse, RZ ;  /* 0x0000001a0e167210 */ /* 0x080fe40007f3e0ff */
[----:B------:R-:W-:Y:S02]  /*8110*/  LEA.HI.X.SX32 R13, R6, R27, 0x1, P5 ;  /* 0x0000001b060d7211 */ /* 0x000fe400028f0eff */
[-C--:B-1----:R-:W-:Y:S02]  /*8120*/  IADD3 R16, P4, R5, R26.reuse, RZ ;  /* 0x0000001a05107210 */ /* 0x082fe40007f9e0ff */
[----:B---3--:R-:W-:-:S04]  /*8130*/  IADD3 R18, P3, R7, R26, RZ ;  /* 0x0000001a07127210 */ /* 0x008fc80007f7e0ff */
[-C--:B------:R-:W-:Y:S01]  /*8140*/  LEA.HI.X.SX32 R19, R5, R27.reuse, 0x1, P3 ;  /* 0x0000001b05137211 */ /* 0x080fe200018f0eff */
[----:B------:R-:W-:Y:S01]  /*8150*/  IMAD R5, R2, 0x71, RZ ;  /* 0x0000007102057824 */ /* 0x000fe200078e02ff */
[-C--:B------:R-:W-:Y:S01]  /*8160*/  LEA.HI.X.SX32 R17, R11, R27.reuse, 0x1, P4 ;  /* 0x0000001b0b117211 */ /* 0x080fe200020f0eff */
[----:B------:R0:W-:Y:S01]  /*8170*/  STL.64 [R1+0xfa0], R12 ;  /* 0x000fa00c01007387 */ /* 0x0001e20000100a00 */
[-C--:B------:R-:W-:Y:S02]  /*8180*/  LEA.HI.X.SX32 R21, R7, R27.reuse, 0x1, P6 ;  /* 0x0000001b07157211 */ /* 0x080fe400030f0eff */
[----:B------:R-:W-:Y:S01]  /*8190*/  LEA.HI.X.SX32 R23, R5, R27, 0x1, P1 ;  /* 0x0000001b05177211 */ /* 0x000fe200008f0eff */
[----:B------:R-:W-:Y:S04]  /*81a0*/  STL.64 [R1+0xf30], R16 ;  /* 0x000f301001007387 */ /* 0x000fe80000100a00 */
[----:B------:R1:W-:Y:S01]  /*81b0*/  STL.64 [R1+0xe50], R18 ;  /* 0x000e501201007387 */ /* 0x0003e20000100a00 */
[----:B0-----:R-:W-:Y:S01]  /*81c0*/  IADD3 R12, P5, R10, R26, RZ ;  /* 0x0000001a0a0c7210 */ /* 0x001fe20007fbe0ff */
[----:B------:R-:W-:-:S02]  /*81d0*/  IMAD R10, R2, 0x72, RZ ;  /* 0x00000072020a7824 */ /* 0x000fc400078e02ff */
[----:B------:R-:W-:Y:S04]  /*81e0*/  STL.64 [R1+0xc90], R20 ;  /* 0x000c901401007387 */ /* 0x000fe80000100a00 */
[----:B------:R0:W-:Y:S01]  /*81f0*/  STL.64 [R1+0xc88], R22 ;  /* 0x000c881601007387 */ /* 0x0001e20000100a00 */
[----:B-1----:R-:W-:Y:S01]  /*8200*/  IADD3 R18, P3, R10, R26, RZ ;  /* 0x0000001a0a127210 */ /* 0x002fe20007f7e0ff */
[C---:B------:R-:W-:Y:S02]  /*8210*/  IMAD R14, R2.reuse, 0xe6, RZ ;  /* 0x000000e6020e7824 */ /* 0x040fe400078e02ff */
[----:B0-----:R-:W-:-:S05]  /*8220*/  IMAD R22, R2, 0x39, RZ ;  /* 0x0000003902167824 */ /* 0x001fca00078e02ff */
[-C--:B------:R-:W-:Y:S01]  /*8230*/  LEA.HI.X.SX32 R19, R22, R27.reuse, 0x1, P3 ;  /* 0x0000001b16137211 */ /* 0x080fe200018f0eff */
[----:B------:R-:W-:Y:S01]  /*8240*/  IMAD R5, R2, 0x3a, RZ ;  /* 0x0000003a02057824 */ /* 0x000fe200078e02ff */
[----:B------:R-:W-:Y:S01]  /*8250*/  LEA.HI.X.SX32 R9, R10, R27, 0x1, P0 ;  /* 0x0000001b0a097211 */ /* 0x000fe200000f0eff */
[----:B------:R-:W-:Y:S02]  /*8260*/  IMAD R11, R2, 0x74, RZ ;  /* 0x00000074020b7824 */ /* 0x000fe400078e02ff */
[----:B------:R0:W-:Y:S01]  /*8270*/  STL.64 [R1+0xe48], R18 ;  /* 0x000e481201007387 */ /* 0x0001e20000100a00 */
[-C--:B------:R-:W-:Y:S02]  /*8280*/  IADD3 R14, P2, R14, R26.reuse, RZ ;  /* 0x0000001a0e0e7210 */ /* 0x080fe40007f5e0ff */
[----:B------:R-:W-:Y:S01]  /*8290*/  IADD3 R22, P3, R5, R26, RZ ;  /* 0x0000001a05167210 */ /* 0x000fe20007f7e0ff */
[----:B------:R1:W-:Y:S01]  /*82a0*/  STL.64 [R1+0xc80], R8 ;  /* 0x000c800801007387 */ /* 0x0003e20000100a00 */
[----:B------:R-:W-:-:S02]  /*82b0*/  IMAD R10, R2, 0xf0, RZ ;  /* 0x000000f0020a7824 */ /* 0x000fc400078e02ff */
[C---:B0-----:R-:W-:Y:S02]  /*82c0*/  IMAD R18, R2.reuse, 0x73, RZ ;  /* 0x0000007302127824 */ /* 0x041fe400078e02ff */
[----:B------:R-:W-:Y:S01]  /*82d0*/  IMAD R19, R2, 0x1d, RZ ;  /* 0x0000001d02137824 */ /* 0x000fe200078e02ff */
[-C--:B-1----:R-:W-:Y:S02]  /*82e0*/  IADD3 R8, P0, R11, R26.reuse, RZ ;  /* 0x0000001a0b087210 */ /* 0x082fe40007f1e0ff */
[-C--:B------:R-:W-:Y:S01]  /*82f0*/  LEA.HI.X.SX32 R15, R18, R27.reuse, 0x1, P2 ;  /* 0x0000001b120f7211 */ /* 0x080fe200010f0eff */
[C---:B------:R-:W-:Y:S01]  /*8300*/  IMAD R6, R2.reuse, 0xea, RZ ;  /* 0x000000ea02067824 */ /* 0x040fe200078e02ff */
[-C--:B------:R-:W-:Y:S01]  /*8310*/  LEA.HI.X.SX32 R23, R19, R27.reuse, 0x1, P3 ;  /* 0x0000001b13177211 */ /* 0x080fe200018f0eff */
[C---:B------:R-:W-:Y:S01]  /*8320*/  IMAD R18, R2.reuse, 0xf2, RZ ;  /* 0x000000f202127824 */ /* 0x040fe200078e02ff */
[----:B------:R-:W-:Y:S01]  /*8330*/  LEA.HI.X.SX32 R9, R5, R27, 0x1, P0 ;  /* 0x0000001b05097211 */ /* 0x000fe200000f0eff */
[----:B------:R0:W-:Y:S01]  /*8340*/  STL.64 [R1+0xc78], R14 ;  /* 0x000c780e01007387 */ /* 0x0001e20000100a00 */
[----:B------:R-:W-:Y:S01]  /*8350*/  IMAD R5, R2, 0xf4, RZ ;  /* 0x000000f402057824 */ /* 0x000fe200078e02ff */
[----:B------:R-:W-:-:S02]  /*8360*/  IADD3 R16, P4, R6, R26, RZ ;  /* 0x0000001a06107210 */ /* 0x000fc40007f9e0ff */
[----:B------:R1:W-:Y:S01]  /*8370*/  STL.64 [R1+0xf28], R22 ;  /* 0x000f281601007387 */ /* 0x0003e20000100a00 */
[-C--:B------:R-:W-:Y:S01]  /*8380*/  LEA.HI.X.SX32 R13, R11, R27.reuse, 0x1, P5 ;  /* 0x0000001b0b0d7211 */ /* 0x080fe200028f0eff */
[C---:B------:R-:W-:Y:S02]  /*8390*/  IMAD R6, R2.reuse, 0xec, RZ ;  /* 0x000000ec02067824 */ /* 0x040fe400078e02ff */
[----:B------:R-:W-:Y:S01]  /*83a0*/  IMAD R11, R2, 0x75, RZ ;  /* 0x00000075020b7824 */ /* 0x000fe200078e02ff */
[-C--:B0-----:R-:W-:Y:S01]  /*83b0*/  IADD3 R14, P2, R10, R26.reuse, RZ ;  /* 0x0000001a0a0e7210 */ /* 0x081fe20007f5e0ff */
[----:B------:R-:W-:Y:S01]  /*83c0*/  IMAD R10, R2, 0x76, RZ ;  /* 0x00000076020a7824 */ /* 0x000fe200078e02ff */
[----:B------:R0:W-:Y:S01]  /*83d0*/  STL.64 [R1+0xe40], R8 ;  /* 0x000e400801007387 */ /* 0x0001e20000100a00 */
[-C--:B-1----:R-:W-:Y:S02]  /*83e0*/  IADD3 R22, P3, R18, R26.reuse, RZ ;  /* 0x0000001a12167210 */ /* 0x082fe40007f7e0ff */
[-C--:B------:R-:W-:Y:S01]  /*83f0*/  IADD3 R18, P5, R5, R26.reuse, RZ ;  /* 0x0000001a05127210 */ /* 0x080fe20007fbe0ff */
[----:B------:R-:W-:Y:S01]  /*8400*/  IMAD R5, R2, 0x3b, RZ ;  /* 0x0000003b02057824 */ /* 0x000fe200078e02ff */
[----:B------:R-:W-:Y:S01]  /*8410*/  IADD3 R20, P6, R6, R26, RZ ;  /* 0x0000001a06147210 */ /* 0x000fe20007fde0ff */
[----:B------:R-:W-:Y:S01]  /*8420*/  IMAD R6, R2, 0xee, RZ ;  /* 0x000000ee02067824 */ /* 0x000fe200078e02ff */
[----:B------:R-:W-:-:S02]  /*8430*/  LEA.HI.X.SX32 R17, R11, R27, 0x1, P4 ;  /* 0x0000001b0b117211 */ /* 0x000fc400020f0eff */
[----:B0-----:R-:W-:Y:S01]  /*8440*/  IADD3 R8, P0, R10, R26, RZ ;  /* 0x0000001a0a087210 */ /* 0x001fe20007f1e0ff */
[----:B------:R-:W-:-:S03]  /*8450*/  IMAD R11, R2, 0x1e, RZ ;  /* 0x0000001e020b7824 */ /* 0x000fc600078e02ff */
[-C--:B------:R-:W-:Y:S01]  /*8460*/  LEA.HI.X.SX32 R9, R5, R27.reuse, 0x1, P0 ;  /* 0x0000001b05097211 */ /* 0x080fe200000f0eff */
[----:B------:R0:W-:Y:S01]  /*8470*/  STL.64 [R1+0xc70], R12 ;  /* 0x000c700c01007387 */ /* 0x0001e20000100a00 */
[----:B------:R-:W-:Y:S01]  /*8480*/  LEA.HI.X.SX32 R21, R10, R27, 0x1, P6 ;  /* 0x0000001b0a157211 */ /* 0x000fe200030f0eff */
[----:B------:R-:W-:Y:S01]  /*8490*/  IMAD R10, R2, 0xf, RZ ;  /* 0x0000000f020a7824 */ /* 0x000fe200078e02ff */
[----:B------:R-:W-:Y:S01]  /*84a0*/  IADD3 R6, P1, R6, R26, RZ ;  /* 0x0000001a06067210 */ /* 0x000fe20007f3e0ff */
[----:B------:R-:W-:Y:S04]  /*84b0*/  STL.64 [R1+0xc68], R16 ;  /* 0x000c681001007387 */ /* 0x000fe80000100a00 */
[----:B------:R1:W-:Y:S01]  /*84c0*/  STL.64 [R1+0xe38], R8 ;  /* 0x000e380801007387 */ /* 0x0003e20000100a00 */
[----:B0-----:R-:W-:-:S03]  /*84d0*/  IMAD R13, R2, 0x77, RZ ;  /* 0x00000077020d7824 */ /* 0x001fc600078e02ff */
[----:B------:R-:W-:Y:S02]  /*84e0*/  STL.64 [R1+0xc60], R20 ;  /* 0x000c601401007387 */ /* 0x000fe40000100a00 */
[----:B------:R-:W-:Y:S02]  /*84f0*/  LEA.HI.X.SX32 R7, R13, R27, 0x1, P1 ;  /* 0x0000001b0d077211 */ /* 0x000fe400008f0eff */
[----:B-1----:R-:W-:-:S04]  /*8500*/  IADD3 R8, P0, R11, R26, RZ ;  /* 0x0000001a0b087210 */ /* 0x002fc80007f1e0ff */
[----:B------:R-:W-:Y:S01]  /*8510*/  LEA.HI.X.SX32 R9, R10, R27, 0x1, P0 ;  /* 0x0000001b0a097211 */ /* 0x000fe200000f0eff */
[----:B------:R-:W-:Y:S04]  /*8520*/  STL.64 [R1+0xc58], R6 ;  /* 0x000c580601007387 */ /* 0x000fe80000100a00 */
[----:B------:R0:W-:Y:S04]  /*8530*/  STL.64 [R1+0xf98], R8 ;  /* 0x000f980801007387 */ /* 0x0001e80000100a00 */
[----:B0-----:R-:W3:Y:S01]  /*8540*/  LDL.64 R8, [R1+0x498] ;  /* 0x0004980001087983 */ /* 0x001ee20000100a00 */
[----:B------:R-:W-:-:S02]  /*8550*/  IMAD R12, R2, 0xf6, RZ ;  /* 0x000000f6020c7824 */ /* 0x000fc400078e02ff */
[----:B------:R-:W-:-:S03]  /*8560*/  IMAD R5, R2, 0x78, RZ ;  /* 0x0000007802057824 */ /* 0x000fc600078e02ff */
[-C--:B------:R-:W-:Y:S01]  /*8570*/  IADD3 R16, P4, R12, R26.reuse, RZ ;  /* 0x0000001a0c107210 */ /* 0x080fe20007f9e0ff */
[----:B------:R-:W-:Y:S01]  /*8580*/  IMAD R12, R2, 0x3c, RZ ;  /* 0x0000003c020c7824 */ /* 0x000fe200078e02ff */
[----:B------:R-:W-:-:S04]  /*8590*/  IADD3 R6, P1, R5, R26, RZ ;  /* 0x0000001a05067210 */ /* 0x000fc80007f3e0ff */
[C---:B------:R-:W-:Y:S02]  /*85a0*/  IADD3 R28, P6, R12.reuse, R26, RZ ;  /* 0x0000001a0c1c7210 */ /* 0x040fe40007fde0ff */
[-C--:B------:R-:W-:Y:S02]  /*85b0*/  LEA.HI.X.SX32 R7, R12, R27.reuse, 0x1, P1 ;  /* 0x0000001b0c077211 */ /* 0x080fe400008f0eff */
[-C--:B------:R-:W-:Y:S02]  /*85c0*/  LEA.HI.X.SX32 R29, R11, R27.reuse, 0x1, P6 ;  /* 0x0000001b0b1d7211 */ /* 0x080fe400030f0eff */
[----:B------:R-:W-:Y:S01]  /*85d0*/  LEA.HI.X.SX32 R15, R5, R27, 0x1, P2 ;  /* 0x0000001b050f7211 */ /* 0x000fe200010f0eff */
[C---:B------:R-:W-:Y:S02]  /*85e0*/  IMAD R25, R2.reuse, 0x7a, RZ ;  /* 0x0000007a02197824 */ /* 0x040fe400078e02ff */
[----:B------:R-:W-:Y:S01]  /*85f0*/  STL.64 [R1+0xf20], R28 ;  /* 0x000f201c01007387 */ /* 0x000fe20000100a00 */
[----:B------:R-:W-:-:S02]  /*8600*/  IMAD R13, R2, 0xf8, RZ ;  /* 0x000000f8020d7824 */ /* 0x000fc400078e02ff */
[----:B------:R-:W-:Y:S01]  /*8610*/  IMAD R5, R2, 0x79, RZ ;  /* 0x0000007902057824 */ /* 0x000fe200078e02ff */
[----:B------:R-:W-:Y:S01]  /*8620*/  STL.64 [R1+0xe30], R6 ;  /* 0x000e300601007387 */ /* 0x000fe20000100a00 */
[----:B------:R-:W-:-:S03]  /*8630*/  IADD3 R12, P1, R25, R26, RZ ;  /* 0x0000001a190c7210 */ /* 0x000fc60007f3e0ff */
[----:B------:R0:W-:Y:S01]  /*8640*/  STL.64 [R1+0xc50], R14 ;  /* 0x000c500e01007387 */ /* 0x0001e20000100a00 */
[----:B------:R-:W-:Y:S02]  /*8650*/  IADD3 R20, P0, R13, R26, RZ ;  /* 0x0000001a0d147210 */ /* 0x000fe40007f1e0ff */
[-C--:B------:R-:W-:Y:S01]  /*8660*/  LEA.HI.X.SX32 R23, R5, R27.reuse, 0x1, P3 ;  /* 0x0000001b05177211 */ /* 0x080fe200018f0eff */
[C---:B------:R-:W-:Y:S02]  /*8670*/  IMAD R5, R2.reuse, 0x7c, RZ ;  /* 0x0000007c02057824 */ /* 0x040fe400078e02ff */
[----:B0-----:R-:W-:Y:S02]  /*8680*/  IMAD R14, R2, 0x3d, RZ ;  /* 0x0000003d020e7824 */ /* 0x001fe400078e02ff */
[----:B------:R0:W-:Y:S03]  /*8690*/  STL.64 [R1+0xc48], R22 ;  /* 0x000c481601007387 */ /* 0x0001e60000100a00 */
[----:B------:R-:W-:Y:S01]  /*86a0*/  LEA.HI.X.SX32 R13, R14, R27, 0x1, P1 ;  /* 0x0000001b0e0d7211 */ /* 0x000fe200008f0eff */
[----:B------:R-:W-:-:S02]  /*86b0*/  IMAD R24, R2, 0x3e, RZ ;  /* 0x0000003e02187824 */ /* 0x000fc400078e02ff */
[C---:B------:R-:W-:Y:S02]  /*86c0*/  IMAD R28, R2.reuse, 0x7b, RZ ;  /* 0x0000007b021c7824 */ /* 0x040fe400078e02ff */
[----:B------:R1:W-:Y:S01]  /*86d0*/  STL.64 [R1+0xe28], R12 ;  /* 0x000e280c01007387 */ /* 0x0003e20000100a00 */
[C---:B------:R-:W-:Y:S01]  /*86e0*/  IMAD R10, R2.reuse, 0xfa, RZ ;  /* 0x000000fa020a7824 */ /* 0x040fe200078e02ff */
[-C--:B------:R-:W-:Y:S01]  /*86f0*/  LEA.HI.X.SX32 R19, R25, R27.reuse, 0x1, P5 ;  /* 0x0000001b19137211 */ /* 0x080fe200028f0eff */
[----:B------:R-:W-:Y:S01]  /*8700*/  IMAD R14, R2, 0x7e, RZ ;  /* 0x0000007e020e7824 */ /* 0x000fe200078e02ff */
[-C--:B0-----:R-:W-:Y:S01]  /*8710*/  IADD3 R22, P3, R24, R26.reuse, RZ ;  /* 0x0000001a18167210 */ /* 0x081fe20007f7e0ff */
[----:B------:R-:W-:Y:S01]  /*8720*/  IMAD R25, R2, 0x1f, RZ ;  /* 0x0000001f02197824 */ /* 0x000fe200078e02ff */
[----:B------:R-:W-:Y:S01]  /*8730*/  LEA.HI.X.SX32 R17, R28, R27, 0x1, P4 ;  /* 0x0000001b1c117211 */ /* 0x000fe200020f0eff */
[C---:B------:R-:W-:Y:S01]  /*8740*/  IMAD R6, R2.reuse, 0xfc, RZ ;  /* 0x000000fc02067824 */ /* 0x040fe200078e02ff */
[----:B-1----:R-:W-:Y:S01]  /*8750*/  IADD3 R12, P1, R5, R26, RZ ;  /* 0x0000001a050c7210 */ /* 0x002fe20007f3e0ff */
[----:B------:R0:W-:Y:S01]  /*8760*/  STL.64 [R1+0xc40], R18 ;  /* 0x000c401201007387 */ /* 0x0001e20000100a00 */
[----:B------:R-:W-:-:S02]  /*8770*/  SHF.L.U32 R15, R2, 0x1, RZ ;  /* 0x00000001020f7819 */ /* 0x000fc400000006ff */
[-C--:B------:R-:W-:Y:S01]  /*8780*/  LEA.HI.X.SX32 R13, R24, R27.reuse, 0x1, P1 ;  /* 0x0000001b180d7211 */ /* 0x080fe200008f0eff */
[C---:B------:R-:W-:Y:S01]  /*8790*/  IMAD R24, R2.reuse, 0x7d, RZ ;  /* 0x0000007d02187824 */ /* 0x040fe200078e02ff */
[-C--:B------:R-:W-:Y:S01]  /*87a0*/  LEA.HI.X.SX32 R21, R5, R27.reuse, 0x1, P0 ;  /* 0x0000001b05157211 */ /* 0x080fe200000f0eff */
[----:B------:R-:W-:Y:S01]  /*87b0*/  IMAD R5, R2, 0x3f, RZ ;  /* 0x0000003f02057824 */ /* 0x000fe200078e02ff */
[-C--:B------:R-:W-:Y:S01]  /*87c0*/  IADD3 R10, P6, R10, R26.reuse, RZ ;  /* 0x0000001a0a0a7210 */ /* 0x080fe20007fde0ff */
[----:B------:R1:W-:Y:S01]  /*87d0*/  STL.64 [R1+0xc38], R16 ;  /* 0x000c381001007387 */ /* 0x0003e20000100a00 */
[----:B------:R-:W-:Y:S02]  /*87e0*/  LEA.HI.X.SX32 R23, R25, R27, 0x1, P3 ;  /* 0x0000001b19177211 */ /* 0x000fe400018f0eff */
[-C--:B------:R-:W-:Y:S02]  /*87f0*/  IADD3 R6, P2, R6, R26.reuse, RZ ;  /* 0x0000001a06067210 */ /* 0x080fe40007f5e0ff */
[----:B0-----:R-:W-:-:S02]  /*8800*/  IADD3 R18, P5, R14, R26, RZ ;  /* 0x0000001a0e127210 */ /* 0x001fc40007fbe0ff */
[-C--:B------:R-:W-:Y:S01]  /*8810*/  LEA.HI.X.SX32 R11, R24, R27.reuse, 0x1, P6 ;  /* 0x0000001b180b7211 */ /* 0x080fe200030f0eff */
[----:B------:R-:W-:Y:S01]  /*8820*/  STL.64 [R1+0xf18], R22 ;  /* 0x000f181601007387 */ /* 0x000fe20000100a00 */
[-C--:B------:R-:W-:Y:S02]  /*8830*/  LEA.HI.X.SX32 R19, R5, R27.reuse, 0x1, P5 ;  /* 0x0000001b05137211 */ /* 0x080fe400028f0eff */
[-C--:B-1----:R-:W-:Y:S01]  /*8840*/  IADD3 R16, P4, R15, R26.reuse, RZ ;  /* 0x0000001a0f107210 */ /* 0x082fe20007f9e0ff */
[----:B------:R0:W-:Y:S01]  /*8850*/  STL.64 [R1+0xe20], R12 ;  /* 0x000e200c01007387 */ /* 0x0001e20000100a00 */
[-C--:B------:R-:W-:Y:S02]  /*8860*/  LEA.HI.X.SX32 R7, R14, R27.reuse, 0x1, P2 ;  /* 0x0000001b0e077211 */ /* 0x080fe400010f0eff */
[C---:B------:R-:W-:Y:S01]  /*8870*/  LEA.HI.X.SX32 R17, R2.reuse, R27, 0x1, P4 ;  /* 0x0000001b02117211 */ /* 0x040fe200020f0eff */
[----:B------:R-:W-:Y:S04]  /*8880*/  STL.64 [R1+0xc30], R20 ;  /* 0x000c301401007387 */ /* 0x000fe80000100a00 */
[----:B------:R-:W-:Y:S04]  /*8890*/  STL.64 [R1+0xc28], R10 ;  /* 0x000c280a01007387 */ /* 0x000fe80000100a00 */
[----:B------:R-:W-:Y:S04]  /*88a0*/  STL.64 [R1+0xe18], R18 ;  /* 0x000e181201007387 */ /* 0x000fe80000100a00 */
[----:B------:R-:W-:Y:S04]  /*88b0*/  STL.64 [R1+0xc20], R6 ;  /* 0x000c200601007387 */ /* 0x000fe80000100a00 */
[----:B------:R1:W-:Y:S01]  /*88c0*/  STL.64 [R1+0x1008], R16 ;  /* 0x0010081001007387 */ /* 0x0003e20000100a00 */
[----:B0-----:R-:W-:-:S02]  /*88d0*/  LEA R12, P1, R2, R26, 0x3 ;  /* 0x0000001a020c7211 */ /* 0x001fc400078218ff */
[----:B------:R-:W-:Y:S01]  /*88e0*/  LEA R22, P3, R2, R26, 0x2 ;  /* 0x0000001a02167211 */ /* 0x000fe200078610ff */
[----:B-1----:R-:W-:-:S05]  /*88f0*/  IMAD.MOV.U32 R16, RZ, RZ, c[0x0][0x1a4] ;  /* 0x00006900ff107624 */ /* 0x002fca00078e00ff */
[----:B------:R-:W-:Y:S02]  /*8900*/  SHF.L.U32 R16, R16, 0x2, RZ ;  /* 0x0000000210107819 */ /* 0x000fe400000006ff */
[-C--:B------:R-:W-:Y:S02]  /*8910*/  LEA.HI.X.SX32 R23, R15, R27.reuse, 0x1, P3 ;  /* 0x0000001b0f177211 */ /* 0x080fe400018f0eff */
[----:B------:R-:W-:Y:S01]  /*8920*/  LEA.HI.X.SX32 R13, R16, R27, 0x1, P1 ;  /* 0x0000001b100d7211 */ /* 0x000fe200008f0eff */
[----:B------:R-:W-:-:S04]  /*8930*/  IMAD R5, R2, 0xfe, RZ ;  /* 0x000000fe02057824 */ /* 0x000fc800078e02ff */
[----:B------:R-:W-:Y:S04]  /*8940*/  STL.64 [R1+0xff0], R12 ;  /* 0x000ff00c01007387 */ /* 0x000fe80000100a00 */
[----:B------:R0:W-:Y:S01]  /*8950*/  STL.64 [R1+0x1000], R22 ;  /* 0x0010001601007387 */ /* 0x0001e20000100a00 */
[----:B------:R-:W-:Y:S02]  /*8960*/  MOV R16, c[0x0][0x1a4] ;  /* 0x0000690000107a02 */ /* 0x000fe40000000f00 */
[-C--:B------:R-:W-:Y:S01]  /*8970*/  IADD3 R24, P4, R5, R26.reuse, RZ ;  /* 0x0000001a05187210 */ /* 0x080fe20007f9e0ff */
[----:B------:R-:W-:Y:S01]  /*8980*/  IMAD R5, R3, 0x84, RZ ;  /* 0x0000008403057824 */ /* 0x000fe200078e02ff */
[----:B------:R-:W-:Y:S02]  /*8990*/  LEA R20, P0, R2, R26, 0x4 ;  /* 0x0000001a02147211 */ /* 0x000fe400078020ff */
[----:B0-----:R-:W-:-:S02]  /*89a0*/  MOV R22, c[0x0][0x1a4] ;  /* 0x0000690000167a02 */ /* 0x001fc40000000f00 */
[----:B------:R-:W-:-:S03]  /*89b0*/  LEA R10, P6, R2, R26, 0x5 ;  /* 0x0000001a020a7211 */ /* 0x000fc600078c28ff */
[----:B------:R-:W-:Y:S01]  /*89c0*/  IMAD.SHL.U32 R22, R22, 0x8, RZ ;  /* 0x0000000816167824 */ /* 0x000fe200078e00ff */
[----:B------:R-:W-:-:S04]  /*89d0*/  SHF.L.U32 R16, R16, 0x4, RZ ;  /* 0x0000000410107819 */ /* 0x000fc800000006ff */
[-C--:B------:R-:W-:Y:S02]  /*89e0*/  LEA.HI.X.SX32 R21, R22, R27.reuse, 0x1, P0 ;  /* 0x0000001b16157211 */ /* 0x080fe400000f0eff */
[----:B------:R-:W-:-:S03]  /*89f0*/  LEA.HI.X.SX32 R11, R16, R27, 0x1, P6 ;  /* 0x0000001b100b7211 */ /* 0x000fc600030f0eff */
[----:B------:R-:W-:Y:S04]  /*8a00*/  STL.64 [R1+0xfd0], R20 ;  /* 0x000fd01401007387 */ /* 0x000fe80000100a00 */
[----:B------:R0:W-:Y:S01]  /*8a10*/  STL.64 [R1+0xf90], R10 ;  /* 0x000f900a01007387 */ /* 0x0001e20000100a00 */
[CC--:B------:R-:W-:Y:S02]  /*8a20*/  LEA R6, P2, R2.reuse, R26.reuse, 0x7 ;  /* 0x0000001a02067211 */ /* 0x0c0fe400078438ff */
[----:B------:R-:W-:Y:S01]  /*8a30*/  MOV R22, c[0x0][0x1a4] ;  /* 0x0000690000167a02 */ /* 0x000fe20000000f00 */
[----:B------:R-:W-:Y:S01]  /*8a40*/  IMAD R14, R3, 0x82, RZ ;  /* 0x00000082030e7824 */ /* 0x000fe200078e02ff */
[----:B------:R-:W-:-:S03]  /*8a50*/  LEA R18, P5, R2, R26, 0x6 ;  /* 0x0000001a02127211 */ /* 0x000fc600078a30ff */
[----:B------:R-:W-:-:S05]  /*8a60*/  IMAD.SHL.U32 R22, R22, 0x20, RZ ;  /* 0x0000002016167824 */ /* 0x000fca00078e00ff */
[----:B------:R-:W-:Y:S01]  /*8a70*/  LEA.HI.X.SX32 R19, R22, R27, 0x1, P5 ;  /* 0x0000001b16137211 */ /* 0x000fe200028f0eff */
[C---:B------:R-:W-:Y:S02]  /*8a80*/  IMAD R16, R3.reuse, 0x42, RZ ;  /* 0x0000004203107824 */ /* 0x040fe400078e02ff */
[----:B------:R-:W-:Y:S01]  /*8a90*/  IMAD R17, R3, 0x86, RZ ;  /* 0x0000008603117824 */ /* 0x000fe200078e02ff */
[----:B---3--:R-:W-:Y:S01]  /*8aa0*/  IADD3 R12, P1, R5, R8, RZ ;  /* 0x00000008050c7210 */ /* 0x008fe20007f3e0ff */
[----:B------:R-:W-:-:S05]  /*8ab0*/  IMAD R5, R3, 0x88, RZ ;  /* 0x0000008803057824 */ /* 0x000fca00078e02ff */
[----:B0-----:R-:W-:Y:S02]  /*8ac0*/  IADD3 R10, P6, R5, R8, RZ ;  /* 0x00000008050a7210 */ /* 0x001fe40007fde0ff */
[----:B------:R-:W-:-:S04]  /*8ad0*/  MOV R5, c[0x0][0x1a4] ;  /* 0x0000690000057a02 */ /* 0x000fc80000000f00 */
[----:B------:R-:W-:-:S04]  /*8ae0*/  SHF.L.U32 R5, R5, 0x6, RZ ;  /* 0x0000000605057819 */ /* 0x000fc800000006ff */
[----:B------:R-:W-:-:S05]  /*8af0*/  LEA.HI.X.SX32 R7, R5, R27, 0x1, P2 ;  /* 0x0000001b05077211 */ /* 0x000fca00010f0eff */
[----:B------:R0:W-:Y:S01]  /*8b00*/  STL.64 [R1+0xe10], R6 ;  /* 0x000e100601007387 */ /* 0x0001e20000100a00 */
[----:B------:R-:W-:Y:S01]  /*8b10*/  IMAD R5, R3, 0x41, RZ ;  /* 0x0000004103057824 */ /* 0x000fe200078e02ff */
[----:B------:R-:W-:Y:S02]  /*8b20*/  IADD3 R14, P3, R14, R8, RZ ;  /* 0x000000080e0e7210 */ /* 0x000fe40007f7e0ff */
[----:B0-----:R-:W-:-:S05]  /*8b30*/  MOV R7, c[0x0][0x1a4] ;  /* 0x0000690000077a02 */ /* 0x001fca0000000f00 */
[----:B------:R-:W-:Y:S01]  /*8b40*/  IMAD R7, R7, 0x7f, RZ ;  /* 0x0000007f07077824 */ /* 0x000fe200078e02ff */
[----:B------:R-:W-:-:S04]  /*8b50*/  LEA.HI.X.SX32 R15, R5, R9, 0x1, P3 ;  /* 0x00000009050f7211 */ /* 0x000fc800018f0eff */
[----:B------:R-:W-:Y:S01]  /*8b60*/  LEA.HI.X.SX32 R25, R7, R27, 0x1, P4 ;  /* 0x0000001b07197211 */ /* 0x000fe200020f0eff */
[----:B------:R0:W-:Y:S04]  /*8b70*/  STL.64 [R1+0xf10], R18 ;  /* 0x000f101201007387 */ /* 0x0001e80000100a00 */
[----:B------:R-:W-:Y:S04]  /*8b80*/  STL.64 [R1+0xc18], R24 ;  /* 0x000c181801007387 */ /* 0x000fe80000100a00 */
[----:B------:R1:W-:Y:S01]  /*8b90*/  STL.64 [R1+0xa10], R14 ;  /* 0x000a100e01007387 */ /* 0x0003e20000100a00 */
[-C--:B0-----:R-:W-:Y:S01]  /*8ba0*/  IADD3 R18, P2, R16, R8.reuse, RZ ;  /* 0x0000000810127210 */ /* 0x081fe20007f5e0ff */
[----:B-1----:R-:W-:Y:S01]  /*8bb0*/  IMAD R15, R3, 0x21, RZ ;  /* 0x00000021030f7824 */ /* 0x002fe200078e02ff */
[----:B------:R-:W-:-:S04]  /*8bc0*/  IADD3 R20, P0, R17, R8, RZ ;  /* 0x0000000811147210 */ /* 0x000fc80007f1e0ff */
[-C--:B------:R-:W-:Y:S01]  /*8bd0*/  LEA.HI.X.SX32 R19, R15, R9.reuse, 0x1, P2 ;  /* 0x000000090f137211 */ /* 0x080fe200010f0eff */
[C---:B------:R-:W-:Y:S01]  /*8be0*/  IMAD R15, R3.reuse, 0x43, RZ ;  /* 0x00000043030f7824 */ /* 0x040fe200078e02ff */
[----:B------:R-:W-:Y:S01]  /*8bf0*/  LEA.HI.X.SX32 R13, R16, R9, 0x1, P1 ;  /* 0x00000009100d7211 */ /* 0x000fe200008f0eff */
[----:B------:R-:W-:-:S03]  /*8c00*/  IMAD R5, R3, 0x22, RZ ;  /* 0x0000002203057824 */ /* 0x000fc600078e02ff */
[----:B------:R-:W-:Y:S01]  /*8c10*/  LEA.HI.X.SX32 R21, R15, R9, 0x1, P0 ;  /* 0x000000090f157211 */ /* 0x000fe200000f0eff */
[----:B------:R-:W-:Y:S01]  /*8c20*/  IMAD R14, R3, 0x44, RZ ;  /* 0x00000044030e7824 */ /* 0x000fe200078e02ff */
[----:B------:R0:W-:Y:S04]  /*8c30*/  STL.64 [R1+0xb10], R18 ;  /* 0x000b101201007387 */ /* 0x0001e80000100a00 */
[----:B------:R1:W-:Y:S04]  /*8c40*/  STL.64 [R1+0xa08], R12 ;  /* 0x000a080c01007387 */ /* 0x0003e80000100a00 */
[----:B------:R3:W-:Y:S01]  /*8c50*/  STL.64 [R1+0xa00], R20 ;  /* 0x000a001401007387 */ /* 0x0007e20000100a00 */
[----:B0-----:R-:W-:-:S02]  /*8c60*/  IADD3 R18, P2, R5, R8, RZ ;  /* 0x0000000805127210 */ /* 0x001fc40007f5e0ff */
[----:B-1----:R-:W-:Y:S01]  /*8c70*/  IADD3 R12, P1, R14, R8, RZ ;  /* 0x000000080e0c7210 */ /* 0x002fe20007f3e0ff */
[----:B---3--:R-:W-:-:S03]  /*8c80*/  IMAD R20, R3, 0x11, RZ ;  /* 0x0000001103147824 */ /* 0x008fc600078e02ff */
[-C--:B------:R-:W-:Y:S02]  /*8c90*/  LEA.HI.X.SX32 R13, R5, R9.reuse, 0x1, P1 ;  /* 0x00000009050d7211 */ /* 0x080fe400008f0eff */
[-C--:B------:R-:W-:Y:S02]  /*8ca0*/  LEA.HI.X.SX32 R11, R14, R9.reuse, 0x1, P6 ;  /* 0x000000090e0b7211 */ /* 0x080fe400030f0eff */
[----:B------:R-:W-:Y:S01]  /*8cb0*/  LEA.HI.X.SX32 R19, R20, R9, 0x1, P2 ;  /* 0x0000000914137211 */ /* 0x000fe200010f0eff */
[C---:B------:R-:W-:Y:S02]  /*8cc0*/  IMAD R17, R3.reuse, 0x8a, RZ ;  /* 0x0000008a03117824 */ /* 0x040fe400078e02ff */
[C---:B------:R-:W-:Y:S02]  /*8cd0*/  IMAD R5, R3.reuse, 0x94, RZ ;  /* 0x0000009403057824 */ /* 0x040fe400078e02ff */
[----:B------:R-:W-:Y:S01]  /*8ce0*/  STL.64 [R1+0xb90], R18 ;  /* 0x000b901201007387 */ /* 0x000fe20000100a00 */
[----:B------:R-:W-:-:S02]  /*8cf0*/  IMAD R6, R3, 0x8c, RZ ;  /* 0x0000008c03067824 */ /* 0x000fc400078e02ff */
[----:B------:R-:W-:Y:S01]  /*8d00*/  IMAD R21, R3, 0x46, RZ ;  /* 0x0000004603157824 */ /* 0x000fe200078e02ff */
[----:B------:R0:W-:Y:S01]  /*8d10*/  STL.64 [R1+0xb08], R12 ;  /* 0x000b080c01007387 */ /* 0x0001e20000100a00 */
[----:B------:R-:W-:-:S03]  /*8d20*/  IADD3 R22, P5, R17, R8, RZ ;  /* 0x0000000811167210 */ /* 0x000fc60007fbe0ff */
[----:B------:R1:W-:Y:S01]  /*8d30*/  STL.64 [R1+0x9f8], R10 ;  /* 0x0009f80a01007387 */ /* 0x0003e20000100a00 */
[-C--:B------:R-:W-:Y:S01]  /*8d40*/  IADD3 R14, P6, R5, R8.reuse, RZ ;  /* 0x00000008050e7210 */ /* 0x080fe20007fde0ff */
[C---:B------:R-:W-:Y:S01]  /*8d50*/  IMAD R5, R3.reuse, 0x23, RZ ;  /* 0x0000002303057824 */ /* 0x040fe200078e02ff */
[-C--:B------:R-:W-:Y:S01]  /*8d60*/  IADD3 R24, P4, R6, R8.reuse, RZ ;  /* 0x0000000806187210 */ /* 0x080fe20007f9e0ff */
[----:B------:R-:W-:Y:S01]  /*8d70*/  IMAD R6, R3, 0x8e, RZ ;  /* 0x0000008e03067824 */ /* 0x000fe200078e02ff */
[----:B0-----:R-:W-:Y:S01]  /*8d80*/  IADD3 R12, P1, R21, R8, RZ ;  /* 0x00000008150c7210 */ /* 0x001fe20007f3e0ff */
[----:B-1----:R-:W-:-:S03]  /*8d90*/  IMAD R11, R3, 0x45, RZ ;  /* 0x00000045030b7824 */ /* 0x002fc600078e02ff */
[-C--:B------:R-:W-:Y:S02]  /*8da0*/  LEA.HI.X.SX32 R13, R5, R9.reuse, 0x1, P1 ;  /* 0x00000009050d7211 */ /* 0x080fe400008f0eff */
[----:B------:R-:W-:Y:S01]  /*8db0*/  LEA.HI.X.SX32 R23, R11, R9, 0x1, P5 ;  /* 0x000000090b177211 */ /* 0x000fe200028f0eff */
[----:B------:R-:W-:Y:S01]  /*8dc0*/  IMAD R5, R3, 0x47, RZ ;  /* 0x0000004703057824 */ /* 0x000fe200078e02ff */
[----:B------:R-:W-:-:S03]  /*8dd0*/  IADD3 R6, P3, R6, R8, RZ ;  /* 0x0000000806067210 */ /* 0x000fc60007f7e0ff */
[----:B------:R0:W-:Y:S01]  /*8de0*/  STL.64 [R1+0x9f0], R22 ;  /* 0x0009f01601007387 */ /* 0x0001e20000100a00 */
[-C--:B------:R-:W-:Y:S01]  /*8df0*/  LEA.HI.X.SX32 R25, R21, R9.reuse, 0x1, P4 ;  /* 0x0000000915197211 */ /* 0x080fe200020f0eff */
[----:B------:R-:W-:Y:S01]  /*8e00*/  IMAD R20, R3, 0x24, RZ ;  /* 0x0000002403147824 */ /* 0x000fe200078e02ff */
[-C--:B------:R-:W-:Y:S01]  /*8e10*/  LEA.HI.X.SX32 R7, R5, R9.reuse, 0x1, P3 ;  /* 0x0000000905077211 */ /* 0x080fe200018f0eff */
[----:B------:R1:W-:Y:S01]  /*8e20*/  STL.64 [R1+0xb00], R12 ;  /* 0x000b000c01007387 */ /* 0x0003e20000100a00 */
[C---:B------:R-:W-:Y:S02]  /*8e30*/  IMAD R21, R3.reuse, 0x9, RZ ;  /* 0x0000000903157824 */ /* 0x040fe400078e02ff */
[C---:B0-----:R-:W-:Y:S02]  /*8e40*/  IMAD R23, R3.reuse, 0x12, RZ ;  /* 0x0000001203177824 */ /* 0x041fe400078e02ff */
[----:B------:R-:W-:Y:S01]  /*8e50*/  IMAD R22, R3, 0x48, RZ ;  /* 0x0000004803167824 */ /* 0x000fe200078e02ff */
[----:B------:R0:W-:Y:S02]  /*8e60*/  STL.64 [R1+0x9e8], R24 ;  /* 0x0009e81801007387 */ /* 0x0001e40000100a00 */
[----:B-1----:R-:W-:Y:S01]  /*8e70*/  IADD3 R12, P1, R23, R8, RZ ;  /* 0x00000008170c7210 */ /* 0x002fe20007f3e0ff */
[C---:B------:R-:W-:Y:S01]  /*8e80*/  IMAD R16, R3.reuse, 0x90, RZ ;  /* 0x0000009003107824 */ /* 0x040fe200078e02ff */
[----:B------:R1:W-:Y:S01]  /*8e90*/  STL.64 [R1+0x9e0], R6 ;  /* 0x0009e00601007387 */ /* 0x0003e20000100a00 */
[----:B------:R-:W-:Y:S01]  /*8ea0*/  IMAD R5, R3, 0x98, RZ ;  /* 0x0000009803057824 */ /* 0x000fe200078e02ff */
[----:B------:R-:W-:-:S02]  /*8eb0*/  LEA.HI.X.SX32 R13, R21, R9, 0x1, P1 ;  /* 0x00000009150d7211 */ /* 0x000fc400008f0eff */
[-C--:B0-----:R-:W-:Y:S02]  /*8ec0*/  IADD3 R24, P4, R20, R8.reuse, RZ ;  /* 0x0000000814187210 */ /* 0x081fe40007f9e0ff */
[-C--:B-1----:R-:W-:Y:S02]  /*8ed0*/  IADD3 R6, P3, R22, R8.reuse, RZ ;  /* 0x0000000816067210 */ /* 0x082fe40007f7e0ff */
[-C--:B------:R-:W-:Y:S01]  /*8ee0*/  LEA.HI.X.SX32 R25, R23, R9.reuse, 0x1, P4 ;  /* 0x0000000917197211 */ /* 0x080fe200020f0eff */
[----:B------:R0:W-:Y:S01]  /*8ef0*/  STL.64 [R1+0xbd0], R12 ;  /* 0x000bd00c01007387 */ /* 0x0001e20000100a00 */
[----:B------:R-:W-:Y:S01]  /*8f00*/  LEA.HI.X.SX32 R7, R20, R9, 0x1, P3 ;  /* 0x0000000914077211 */ /* 0x000fe200018f0eff */
[C---:B------:R-:W-:Y:S01]  /*8f10*/  IMAD R15, R3.reuse, 0x92, RZ ;  /* 0x00000092030f7824 */ /* 0x040fe200078e02ff */
[----:B------:R-:W-:Y:S01]  /*8f20*/  IADD3 R16, P0, R16, R8, RZ ;  /* 0x0000000810107210 */ /* 0x000fe20007f1e0ff */
[----:B------:R-:W-:Y:S01]  /*8f30*/  STL.64 [R1+0xb88], R24 ;  /* 0x000b881801007387 */ /* 0x000fe20000100a00 */
[----:B------:R-:W-:-:S02]  /*8f40*/  IMAD R21, R3, 0x9a, RZ ;  /* 0x0000009a03157824 */ /* 0x000fc400078e02ff */
[----:B------:R-:W-:Y:S01]  /*8f50*/  LEA.HI.X.SX32 R17, R22, R9, 0x1, P0 ;  /* 0x0000000916117211 */ /* 0x000fe200000f0eff */
[----:B------:R1:W-:Y:S01]  /*8f60*/  STL.64 [R1+0xaf8], R6 ;  /* 0x000af80601007387 */ /* 0x0003e20000100a00 */
[-C--:B0-----:R-:W-:Y:S01]  /*8f70*/  IADD3 R12, P1, R5, R8.reuse, RZ ;  /* 0x00000008050c7210 */ /* 0x081fe20007f3e0ff */
[----:B------:R-:W-:Y:S01]  /*8f80*/  IMAD R5, R3, 0x4a, RZ ;  /* 0x0000004a03057824 */ /* 0x000fe200078e02ff */
[-C--:B------:R-:W-:Y:S01]  /*8f90*/  IADD3 R18, P2, R15, R8.reuse, RZ ;  /* 0x000000080f127210 */ /* 0x080fe20007f5e0ff */
[----:B------:R-:W-:Y:S01]  /*8fa0*/  IMAD R22, R3, 0x25, RZ ;  /* 0x0000002503167824 */ /* 0x000fe200078e02ff */
[----:B------:R0:W-:Y:S02]  /*8fb0*/  STL.64 [R1+0x9d8], R16 ;  /* 0x0009d81001007387 */ /* 0x0001e40000100a00 */
[-C--:B------:R-:W-:Y:S01]  /*8fc0*/  IADD3 R20, P3, R5, R8.reuse, RZ ;  /* 0x0000000805147210 */ /* 0x080fe20007f7e0ff */
[C---:B-1----:R-:W-:Y:S02]  /*8fd0*/  IMAD R7, R3.reuse, 0x9c, RZ ;  /* 0x0000009c03077824 */ /* 0x042fe400078e02ff */
[----:B------:R-:W-:Y:S01]  /*8fe0*/  IMAD R6, R3, 0x49, RZ ;  /* 0x0000004903067824 */ /* 0x000fe200078e02ff */
[----:B------:R-:W-:-:S02]  /*8ff0*/  IADD3 R24, P4, R21, R8, RZ ;  /* 0x0000000815187210 */ /* 0x000fc40007f9e0ff */
[-C--:B------:R-:W-:Y:S02]  /*9000*/  LEA.HI.X.SX32 R21, R22, R9.reuse, 0x1, P3 ;  /* 0x0000000916157211 */ /* 0x080fe400018f0eff */
[-C--:B------:R-:W-:Y:S02]  /*9010*/  LEA.HI.X.SX32 R19, R6, R9.reuse, 0x1, P2 ;  /* 0x0000000906137211 */ /* 0x080fe400010f0eff */
[----:B0-----:R-:W-:Y:S01]  /*9020*/  IADD3 R16, P0, R7, R8, RZ ;  /* 0x0000000807107210 */ /* 0x001fe20007f1e0ff */
[C---:B------:R-:W-:Y:S02]  /*9030*/  IMAD R7, R3.reuse, 0x9e, RZ ;  /* 0x0000009e03077824 */ /* 0x040fe400078e02ff */
[C---:B------:R-:W-:Y:S01]  /*9040*/  IMAD R10, R3.reuse, 0x96, RZ ;  /* 0x00000096030a7824 */ /* 0x040fe200078e02ff */
[----:B------:R0:W-:Y:S01]  /*9050*/  STL.64 [R1+0x9d0], R18 ;  /* 0x0009d01201007387 */ /* 0x0001e20000100a00 */
[----:B------:R-:W-:Y:S01]  /*9060*/  IMAD R6, R3, 0x26, RZ ;  /* 0x0000002603067824 */ /* 0x000fe200078e02ff */
[----:B------:R-:W-:-:S02]  /*9070*/  LEA.HI.X.SX32 R15, R5, R9, 0x1, P6 ;  /* 0x00000009050f7211 */ /* 0x000fc400030f0eff */
[----:B------:R1:W-:Y:S01]  /*9080*/  STL.64 [R1+0xaf0], R20 ;  /* 0x000af01401007387 */ /* 0x0003e20000100a00 */
[-C--:B------:R-:W-:Y:S02]  /*9090*/  IADD3 R10, P5, R10, R8.reuse, RZ ;  /* 0x000000080a0a7210 */ /* 0x080fe40007fbe0ff */
[-C--:B------:R-:W-:Y:S02]  /*90a0*/  IADD3 R22, P3, R6, R8.reuse, RZ ;  /* 0x0000000806167210 */ /* 0x080fe40007f7e0ff */
[----:B0-----:R-:W-:Y:S01]  /*90b0*/  IADD3 R18, P2, R7, R8, RZ ;  /* 0x0000000807127210 */ /* 0x001fe20007f5e0ff */
[C---:B------:R-:W-:Y:S02]  /*90c0*/  IMAD R7, R3.reuse, 0x4c, RZ ;  /* 0x0000004c03077824 */ /* 0x040fe400078e02ff */
[C---:B-1----:R-:W-:Y:S01]  /*90d0*/  IMAD R20, R3.reuse, 0x4b, RZ ;  /* 0x0000004b03147824 */ /* 0x042fe200078e02ff */
[----:B------:R0:W-:Y:S01]  /*90e0*/  STL.64 [R1+0x9c8], R14 ;  /* 0x0009c80e01007387 */ /* 0x0001e20000100a00 */
[----:B------:R-:W-:-:S02]  /*90f0*/  IMAD R21, R3, 0x13, RZ ;  /* 0x0000001303157824 */ /* 0x000fc400078e02ff */
[----:B------:R-:W-:Y:S01]  /*9100*/  IMAD R5, R3, 0xa0, RZ ;  /* 0x000000a003057824 */ /* 0x000fe200078e02ff */
[-C--:B------:R-:W-:Y:S02]  /*9110*/  LEA.HI.X.SX32 R11, R20, R9.reuse, 0x1, P5 ;  /* 0x00000009140b7211 */ /* 0x080fe400028f0eff */
[-C--:B------:R-:W-:Y:S02]  /*9120*/  LEA.HI.X.SX32 R23, R21, R9.reuse, 0x1, P3 ;  /* 0x0000000915177211 */ /* 0x080fe400018f0eff */
[----:B0-----:R-:W-:Y:S01]  /*9130*/  IADD3 R14, P6, R7, R8, RZ ;  /* 0x00000008070e7210 */ /* 0x001fe20007fde0ff */
[----:B------:R0:W-:Y:S01]  /*9140*/  STL.64 [R1+0x9c0], R10 ;  /* 0x0009c00a01007387 */ /* 0x0001e20000100a00 */
[C---:B------:R-:W-:Y:S02]  /*9150*/  IMAD R20, R3.reuse, 0xa2, RZ ;  /* 0x000000a203147824 */ /* 0x040fe400078e02ff */
[-C--:B------:R-:W-:Y:S01]  /*9160*/  LEA.HI.X.SX32 R15, R6, R9.reuse, 0x1, P6 ;  /* 0x00000009060f7211 */ /* 0x080fe200030f0eff */
[----:B------:R-:W-:Y:S01]  /*9170*/  IMAD R6, R3, 0xa4, RZ ;  /* 0x000000a403067824 */ /* 0x000fe200078e02ff */
[----:B------:R1:W-:Y:S01]  /*9180*/  STL.64 [R1+0xb80], R22 ;  /* 0x000b801601007387 */ /* 0x0003e20000100a00 */
[----:B------:R-:W-:Y:S01]  /*9190*/  LEA.HI.X.SX32 R13, R7, R9, 0x1, P1 ;  /* 0x00000009070d7211 */ /* 0x000fe200008f0eff */
[----:B------:R-:W-:-:S02]  /*91a0*/  IMAD R7, R3, 0x4d, RZ ;  /* 0x0000004d03077824 */ /* 0x000fc400078e02ff */
[----:B------:R3:W-:Y:S01]  /*91b0*/  STL.64 [R1+0xae8], R14 ;  /* 0x000ae80e01007387 */ /* 0x0007e20000100a00 */
[-C--:B0-----:R-:W-:Y:S01]  /*91c0*/  IADD3 R10, P5, R5, R8.reuse, RZ ;  /* 0x00000008050a7210 */ /* 0x081fe20007fbe0ff */
[----:B------:R-:W-:Y:S01]  /*91d0*/  IMAD R5, R3, 0x4e, RZ ;  /* 0x0000004e03057824 */ /* 0x000fe200078e02ff */
[----:B-1----:R-:W-:-:S04]  /*91e0*/  IADD3 R22, P3, R20, R8, RZ ;  /* 0x0000000814167210 */ /* 0x002fc80007f7e0ff */
[-C--:B------:R-:W-:Y:S02]  /*91f0*/  IADD3 R20, P6, R5, R8.reuse, RZ ;  /* 0x0000000805147210 */ /* 0x080fe40007fde0ff */
[----:B---3--:R-:W-:Y:S01]  /*9200*/  IADD3 R14, P1, R6, R8, RZ ;  /* 0x00000008060e7210 */ /* 0x008fe20007f3e0ff */
[----:B------:R-:W-:Y:S01]  /*9210*/  IMAD R6, R3, 0x27, RZ ;  /* 0x0000002703067824 */ /* 0x000fe200078e02ff */
[----:B------:R-:W-:Y:S01]  /*9220*/  LEA.HI.X.SX32 R25, R7, R9, 0x1, P4 ;  /* 0x0000000907197211 */ /* 0x000fe200020f0eff */
[----:B------:R-:W-:-:S03]  /*9230*/  IMAD R7, R3, 0xa, RZ ;  /* 0x0000000a03077824 */ /* 0x000fc600078e02ff */
[-C--:B------:R-:W-:Y:S01]  /*9240*/  LEA.HI.X.SX32 R21, R6, R9.reuse, 0x1, P6 ;  /* 0x0000000906157211 */ /* 0x080fe200030f0eff */
[----:B------:R-:W-:Y:S01]  /*9250*/  STL.64 [R1+0x9b8], R12 ;  /* 0x0009b80c01007387 */ /* 0x000fe20000100a00 */
[----:B------:R-:W-:Y:S01]  /*9260*/  LEA.HI.X.SX32 R17, R5, R9, 0x1, P0 ;  /* 0x0000000905117211 */ /* 0x000fe200000f0eff */
[C---:B------:R-:W-:Y:S02]  /*9270*/  IMAD R26, R3.reuse, 0x4f, RZ ;  /* 0x0000004f031a7824 */ /* 0x040fe400078e02ff */
[----:B------:R0:W-:Y:S01]  /*9280*/  STL.64 [R1+0x9b0], R24 ;  /* 0x0009b01801007387 */ /* 0x0001e20000100a00 */
[----:B------:R-:W-:-:S03]  /*9290*/  IMAD R6, R3, 0x5, RZ ;  /* 0x0000000503067824 */ /* 0x000fc600078e02ff */
[----:B------:R1:W-:Y:S01]  /*92a0*/  STL.64 [R1+0xae0], R20 ;  /* 0x000ae01401007387 */ /* 0x0003e20000100a00 */
[----:B------:R-:W-:Y:S01]  /*92b0*/  LEA.HI.X.SX32 R19, R26, R9, 0x1, P2 ;  /* 0x000000091a137211 */ /* 0x000fe200010f0eff */
[C---:B------:R-:W-:Y:S02]  /*92c0*/  IMAD R5, R3.reuse, 0x28, RZ ;  /* 0x0000002803057824 */ /* 0x040fe400078e02ff */
[----:B------:R3:W-:Y:S01]  /*92d0*/  STL.64 [R1+0x9a8], R16 ;  /* 0x0009a81001007387 */ /* 0x0007e20000100a00 */
[----:B0-----:R-:W-:Y:S01]  /*92e0*/  IMAD R25, R3, 0x14, RZ ;  /* 0x0000001403197824 */ /* 0x001fe200078e02ff */
[----:B-1----:R-:W-:Y:S01]  /*92f0*/  IADD3 R20, P6, R7, R8, RZ ;  /* 0x0000000807147210 */ /* 0x002fe20007fde0ff */
[----:B------:R-:W-:-:S03]  /*9300*/  IMAD R24, R3, 0x50, RZ ;  /* 0x0000005003187824 */ /* 0x000fc600078e02ff */
[-C--:B---3--:R-:W-:Y:S02]  /*9310*/  IADD3 R16, P0, R25, R8.reuse, RZ ;  /* 0x0000000819107210 */ /* 0x088fe40007f1e0ff */
[-C--:B------:R-:W-:Y:S01]  /*9320*/  LEA.HI.X.SX32 R21, R6, R9.reuse, 0x1, P6 ;  /* 0x0000000906157211 */ /* 0x080fe200030f0eff */
[----:B------:R0:W-:Y:S01]  /*9330*/  STL.64 [R1+0x9a0], R18 ;  /* 0x0009a01201007387 */ /* 0x0001e20000100a00 */
[----:B------:R-:W-:Y:S01]  /*9340*/  LEA.HI.X.SX32 R17, R7, R9, 0x1, P0 ;  /* 0x0000000907117211 */ /* 0x000fe200000f0eff */
[----:B------:R-:W-:Y:S02]  /*9350*/  IMAD R6, R3, 0xa8, RZ ;  /* 0x000000a803067824 */ /* 0x000fe400078e02ff */
[----:B------:R1:W-:Y:S04]  /*9360*/  STL.64 [R1+0xbf0], R20 ;  /* 0x000bf01401007387 */ /* 0x0003e80000100a00 */
[----:B------:R3:W-:Y:S01]  /*9370*/  STL.64 [R1+0xbc8], R16 ;  /* 0x000bc81001007387 */ /* 0x0007e20000100a00 */
[----:B0-----:R-:W-:-:S02]  /*9380*/  IADD3 R18, P2, R5, R8, RZ ;  /* 0x0000000805127210 */ /* 0x001fc40007f5e0ff */
[-C--:B-1----:R-:W-:Y:S02]  /*9390*/  IADD3 R20, P6, R24, R8.reuse, RZ ;  /* 0x0000000818147210 */ /* 0x082fe40007fde0ff */
[-C--:B------:R-:W-:Y:S02]  /*93a0*/  LEA.HI.X.SX32 R19, R25, R9.reuse, 0x1, P2 ;  /* 0x0000000919137211 */ /* 0x080fe400010f0eff */
[-C--:B---3--:R-:W-:Y:S01]  /*93b0*/  IADD3 R16, P0, R6, R8.reuse, RZ ;  /* 0x0000000806107210 */ /* 0x088fe20007f1e0ff */
[----:B------:R-:W-:Y:S01]  /*93c0*/  IMAD R6, R3, 0x52, RZ ;  /* 0x0000005203067824 */ /* 0x000fe200078e02ff */
[-C--:B------:R-:W-:Y:S01]  /*93d0*/  LEA.HI.X.SX32 R21, R5, R9.reuse, 0x1, P6 ;  /* 0x0000000905157211 */ /* 0x080fe200030f0eff */
[----:B------:R-:W-:Y:S01]  /*93e0*/  STL.64 [R1+0xb78], R18 ;  /* 0x000b781201007387 */ /* 0x000fe20000100a00 */
[C---:B------:R-:W-:Y:S01]  /*93f0*/  IMAD R5, R3.reuse, 0x51, RZ ;  /* 0x0000005103057824 */ /* 0x040fe200078e02ff */
[-C--:B------:R-:W-:Y:S01]  /*9400*/  LEA.HI.X.SX32 R11, R24, R9.reuse, 0x1, P5 ;  /* 0x00000009180b7211 */ /* 0x080fe200028f0eff */
[C---:B------:R-:W-:Y:S01]  /*9410*/  IMAD R24, R3.reuse, 0x29, RZ ;  /* 0x0000002903187824 */ /* 0x040fe200078e02ff */
[----:B------:R0:W-:Y:S01]  /*9420*/  STL.64 [R1+0xad8], R20 ;  /* 0x000ad81401007387 */ /* 0x0001e20000100a00 */
[----:B------:R-:W-:Y:S01]  /*9430*/  IMAD R7, R3, 0xaa, RZ ;  /* 0x000000aa03077824 */ /* 0x000fe200078e02ff */
[----:B------:R-:W-:Y:S01]  /*9440*/  LEA.HI.X.SX32 R23, R5, R9, 0x1, P3 ;  /* 0x0000000905177211 */ /* 0x000fe200018f0eff */
[----:B------:R-:W-:Y:S01]  /*9450*/  IMAD R12, R3, 0xa6, RZ ;  /* 0x000000a6030c7824 */ /* 0x000fe200078e02ff */
[----:B------:R1:W-:Y:S01]  /*9460*/  STL.64 [R1+0x998], R10 ;  /* 0x0009980a01007387 */ /* 0x0003e20000100a00 */
[----:B0-----:R-:W-:-:S04]  /*9470*/  IADD3 R20, P6, R6, R8, RZ ;  /* 0x0000000806147210 */ /* 0x001fc80007fde0ff */
[-C--:B------:R-:W-:Y:S01]  /*9480*/  LEA.HI.X.SX32 R21, R24, R9.reuse, 0x1, P6 ;  /* 0x0000000918157211 */ /* 0x080fe200030f0eff */
[----:B------:R-:W-:Y:S01]  /*9490*/  STL.64 [R1+0x990], R22 ;  /* 0x0009901601007387 */ /* 0x000fe20000100a00 */
[-C--:B------:R-:W-:Y:S01]  /*94a0*/  IADD3 R18, P2, R7, R8.reuse, RZ ;  /* 0x0000000807127210 */ /* 0x080fe20007f5e0ff */
[----:B------:R-:W-:Y:S02]  /*94b0*/  IMAD R7, R3, 0xac, RZ ;  /* 0x000000ac03077824 */ /* 0x000fe400078e02ff */
[----:B------:R0:W-:Y:S01]  /*94c0*/  STL.64 [R1+0xad0], R20 ;  /* 0x000ad01401007387 */ /* 0x0001e20000100a00 */
[-C--:B------:R-:W-:Y:S02]  /*94d0*/  IADD3 R12, P4, R12, R8.reuse, RZ ;  /* 0x000000080c0c7210 */ /* 0x080fe40007f9e0ff */
[----:B-1----:R-:W-:Y:S01]  /*94e0*/  IADD3 R10, P5, R7, R8, RZ ;  /* 0x00000008070a7210 */ /* 0x002fe20007fbe0ff */
[C---:B------:R-:W-:Y:S01]  /*94f0*/  IMAD R7, R3.reuse, 0xae, RZ ;  /* 0x000000ae03077824 */ /* 0x040fe200078e02ff */
[----:B------:R-:W-:Y:S01]  /*9500*/  LEA.HI.X.SX32 R15, R6, R9, 0x1, P1 ;  /* 0x00000009060f7211 */ /* 0x000fe200008f0eff */
[----:B0-----:R-:W-:-:S02]  /*9510*/  IMAD R20, R3, 0x53, RZ ;  /* 0x0000005303147824 */ /* 0x001fc400078e02ff */
[----:B------:R-:W-:-:S03]  /*9520*/  IMAD R5, R3, 0x2a, RZ ;  /* 0x0000002a03057824 */ /* 0x000fc600078e02ff */
[----:B------:R-:W-:Y:S01]  /*9530*/  LEA.HI.X.SX32 R13, R20, R9, 0x1, P4 ;  /* 0x00000009140d7211 */ /* 0x000fe200020f0eff */
[----:B------:R-:W-:Y:S01]  /*9540*/  STL.64 [R1+0x988], R14 ;  /* 0x0009880e01007387 */ /* 0x000fe20000100a00 */
[-C--:B------:R-:W-:Y:S01]  /*9550*/  IADD3 R22, P3, R7, R8.reuse, RZ ;  /* 0x0000000807167210 */ /* 0x080fe20007f7e0ff */
[----:B------:R-:W-:Y:S02]  /*9560*/  IMAD R7, R3, 0x54, RZ ;  /* 0x0000005403077824 */ /* 0x000fe400078e02ff */
[----:B------:R0:W-:Y:S01]  /*9570*/  STL.64 [R1+0x980], R12 ;  /* 0x0009800c01007387 */ /* 0x0001e20000100a00 */
[-C--:B------:R-:W-:Y:S01]  /*9580*/  IADD3 R24, P6, R5, R8.reuse, RZ ;  /* 0x0000000805187210 */ /* 0x080fe20007fde0ff */
[C---:B------:R-:W-:Y:S02]  /*9590*/  IMAD R6, R3.reuse, 0xb0, RZ ;  /* 0x000000b003067824 */ /* 0x040fe400078e02ff */
[----:B0-----:R-:W-:Y:S01]  /*95a0*/  IMAD R13, R3, 0x15, RZ ;  /* 0x00000015030d7824 */ /* 0x001fe200078e02ff */
[----:B------:R-:W-:-:S04]  /*95b0*/  IADD3 R14, P1, R7, R8, RZ ;  /* 0x00000008070e7210 */ /* 0x000fc80007f3e0ff */
[-C--:B------:R-:W-:Y:S02]  /*95c0*/  LEA.HI.X.SX32 R25, R13, R9.reuse, 0x1, P6 ;  /* 0x000000090d197211 */ /* 0x080fe400030f0eff */
[-C--:B------:R-:W-:Y:S01]  /*95d0*/  LEA.HI.X.SX32 R15, R5, R9.reuse, 0x1, P1 ;  /* 0x00000009050f7211 */ /* 0x080fe200008f0eff */
[----:B------:R-:W-:Y:S01]  /*95e0*/  IMAD R5, R3, 0xb4, RZ ;  /* 0x000000b403057824 */ /* 0x000fe200078e02ff */
[----:B------:R-:W-:Y:S01]  /*95f0*/  LEA.HI.X.SX32 R17, R7, R9, 0x1, P0 ;  /* 0x0000000907117211 */ /* 0x000fe200000f0eff */
[----:B------:R0:W-:Y:S01]  /*9600*/  STL.64 [R1+0xb70], R24 ;  /* 0x000b701801007387 */ /* 0x0001e20000100a00 */
[----:B------:R-:W-:Y:S01]  /*9610*/  IADD3 R20, P4, R6, R8, RZ ;  /* 0x0000000806147210 */ /* 0x000fe20007f9e0ff */
[C---:B------:R-:W-:Y:S02]  /*9620*/  IMAD R6, R3.reuse, 0x56, RZ ;  /* 0x0000005603067824 */ /* 0x040fe400078e02ff */
[----:B------:R-:W-:Y:S01]  /*9630*/  STL.64 [R1+0xac8], R14 ;  /* 0x000ac80e01007387 */ /* 0x000fe20000100a00 */
[----:B------:R-:W-:-:S03]  /*9640*/  IMAD R7, R3, 0xb6, RZ ;  /* 0x000000b603077824 */ /* 0x000fc600078e02ff */
[----:B------:R1:W-:Y:S01]  /*9650*/  STL.64 [R1+0x978], R16 ;  /* 0x0009781001007387 */ /* 0x0003e20000100a00 */
[----:B0-----:R-:W-:-:S05]  /*9660*/  IMAD R24, R3, 0x55, RZ ;  /* 0x0000005503187824 */ /* 0x001fca00078e02ff */
[-C--:B------:R-:W-:Y:S02]  /*9670*/  LEA.HI.X.SX32 R19, R24, R9.reuse, 0x1, P2 ;  /* 0x0000000918137211 */ /* 0x080fe400010f0eff */
[-C--:B-1----:R-:W-:Y:S01]  /*9680*/  IADD3 R16, P0, R5, R8.reuse, RZ ;  /* 0x0000000805107210 */ /* 0x082fe20007f1e0ff */
[C---:B------:R-:W-:Y:S01]  /*9690*/  IMAD R5, R3.reuse, 0x2b, RZ ;  /* 0x0000002b03057824 */ /* 0x040fe200078e02ff */
[CC--:B------:R-:W-:Y:S01]  /*96a0*/  IADD3 R14, P1, R6.reuse, R8.reuse, RZ ;  /* 0x00000008060e7210 */ /* 0x0c0fe20007f3e0ff */
[----:B------:R0:W-:Y:S01]  /*96b0*/  STL.64 [R1+0x970], R18 ;  /* 0x0009701201007387 */ /* 0x0001e20000100a00 */
[----:B------:R-:W-:Y:S02]  /*96c0*/  IMAD R25, R3, 0x16, RZ ;  /* 0x0000001603197824 */ /* 0x000fe400078e02ff */
[-C--:B------:R-:W-:Y:S02]  /*96d0*/  LEA.HI.X.SX32 R15, R5, R9.reuse, 0x1, P1 ;  /* 0x00000009050f7211 */ /* 0x080fe400008f0eff */
[----:B------:R-:W-:Y:S01]  /*96e0*/  LEA.HI.X.SX32 R11, R6, R9, 0x1, P5 ;  /* 0x00000009060b7211 */ /* 0x000fe200028f0eff */
[----:B------:R-:W-:Y:S01]  /*96f0*/  IMAD R6, R3, 0xb, RZ ;  /* 0x0000000b03067824 */ /* 0x000fe200078e02ff */
[----:B0-----:R-:W-:Y:S01]  /*9700*/  IADD3 R18, P2, R7, R8, RZ ;  /* 0x0000000807127210 */ /* 0x001fe20007f5e0ff */
[C---:B------:R-:W-:Y:S01]  /*9710*/  IMAD R7, R3.reuse, 0x57, RZ ;  /* 0x0000005703077824 */ /* 0x040fe200078e02ff */
[----:B------:R0:W-:Y:S01]  /*9720*/  STL.64 [R1+0xac0], R14 ;  /* 0x000ac00e01007387 */ /* 0x0001e20000100a00 */
[----:B------:R-:W-:-:S02]  /*9730*/  IMAD R5, R3, 0x2c, RZ ;  /* 0x0000002c03057824 */ /* 0x000fc400078e02ff */
[----:B------:R-:W-:Y:S01]  /*9740*/  IMAD R24, R3, 0x58, RZ ;  /* 0x0000005803187824 */ /* 0x000fe200078e02ff */
[-C--:B------:R-:W-:Y:S01]  /*9750*/  LEA.HI.X.SX32 R23, R7, R9.reuse, 0x1, P3 ;  /* 0x0000000907177211 */ /* 0x080fe200018f0eff */
[----:B------:R1:W-:Y:S01]  /*9760*/  STL.64 [R1+0x968], R10 ;  /* 0x0009680a01007387 */ /* 0x0003e20000100a00 */
[----:B------:R-:W-:Y:S01]  /*9770*/  IMAD R7, R3, 0xb8, RZ ;  /* 0x000000b803077824 */ /* 0x000fe200078e02ff */
[-C--:B0-----:R-:W-:Y:S02]  /*9780*/  IADD3 R14, P1, R25, R8.reuse, RZ ;  /* 0x00000008190e7210 */ /* 0x081fe40007f3e0ff */
[----:B------:R0:W-:Y:S02]  /*9790*/  STL.64 [R1+0x960], R22 ;  /* 0x0009601601007387 */ /* 0x0001e40000100a00 */
[----:B------:R-:W-:Y:S02]  /*97a0*/  LEA.HI.X.SX32 R15, R6, R9, 0x1, P1 ;  /* 0x00000009060f7211 */ /* 0x000fe400008f0eff */
[----:B-1----:R-:W-:Y:S01]  /*97b0*/  IADD3 R10, P5, R5, R8, RZ ;  /* 0x00000008050a7210 */ /* 0x002fe20007fbe0ff */
[----:B------:R-:W-:-:S02]  /*97c0*/  IMAD R6, R3, 0xba, RZ ;  /* 0x000000ba03067824 */ /* 0x000fc400078e02ff */
[----:B------:R1:W-:Y:S01]  /*97d0*/  STL.64 [R1+0xbc0], R14 ;  /* 0x000bc00e01007387 */ /* 0x0003e20000100a00 */
[----:B------:R-:W-:Y:S02]  /*97e0*/  LEA.HI.X.SX32 R11, R25, R9, 0x1, P5 ;  /* 0x00000009190b7211 */ /* 0x000fe400028f0eff */
[----:B0-----:R-:W-:Y:S01]  /*97f0*/  IADD3 R22, P3, R24, R8, RZ ;  /* 0x0000000818167210 */ /* 0x001fe20007f7e0ff */
[----:B------:R-:W-:-:S03]  /*9800*/  IMAD R12, R3, 0xb2, RZ ;  /* 0x000000b2030c7824 */ /* 0x000fc600078e02ff */
[-C--:B------:R-:W-:Y:S02]  /*9810*/  LEA.HI.X.SX32 R23, R5, R9.reuse, 0x1, P3 ;  /* 0x0000000905177211 */ /* 0x080fe400018f0eff */
[-C--:B-1----:R-:W-:Y:S01]  /*9820*/  IADD3 R14, P1, R7, R8.reuse, RZ ;  /* 0x00000008070e7210 */ /* 0x082fe20007f3e0ff */
[C---:B------:R-:W-:Y:S01]  /*9830*/  IMAD R7, R3.reuse, 0x5a, RZ ;  /* 0x0000005a03077824 */ /* 0x040fe200078e02ff */
[----:B------:R0:W-:Y:S01]  /*9840*/  STL.64 [R1+0xb68], R10 ;  /* 0x000b680a01007387 */ /* 0x0001e20000100a00 */
[----:B------:R-:W-:Y:S01]  /*9850*/  LEA.HI.X.SX32 R21, R24, R9, 0x1, P4 ;  /* 0x0000000918157211 */ /* 0x000fe200020f0eff */
[C---:B------:R-:W-:Y:S02]  /*9860*/  IMAD R24, R3.reuse, 0x2d, RZ ;  /* 0x0000002d03187824 */ /* 0x040fe400078e02ff */
[----:B------:R1:W-:Y:S01]  /*9870*/  STL.64 [R1+0xab8], R22 ;  /* 0x000ab81601007387 */ /* 0x0003e20000100a00 */
[----:B------:R-:W-:Y:S01]  /*9880*/  IMAD R5, R3, 0x59, RZ ;  /* 0x0000005903057824 */ /* 0x000fe200078e02ff */
[----:B------:R-:W-:-:S02]  /*9890*/  IADD3 R12, P6, R12, R8, RZ ;  /* 0x000000080c0c7210 */ /* 0x000fc40007fde0ff */
[-C--:B0-----:R-:W-:Y:S01]  /*98a0*/  IADD3 R10, P5, R6, R8.reuse, RZ ;  /* 0x00000008060a7210 */ /* 0x081fe20007fbe0ff */
[----:B------:R-:W-:Y:S01]  /*98b0*/  IMAD R6, R3, 0xbc, RZ ;  /* 0x000000bc03067824 */ /* 0x000fe200078e02ff */
[-C--:B-1----:R-:W-:Y:S01]  /*98c0*/  IADD3 R22, P3, R7, R8.reuse, RZ ;  /* 0x0000000807167210 */ /* 0x082fe20007f7e0ff */
[----:B------:R0:W-:Y:S01]  /*98d0*/  STL.64 [R1+0x958], R20 ;  /* 0x0009581401007387 */ /* 0x0001e20000100a00 */
[-C--:B------:R-:W-:Y:S02]  /*98e0*/  LEA.HI.X.SX32 R13, R5, R9.reuse, 0x1, P6 ;  /* 0x00000009050d7211 */ /* 0x080fe400030f0eff */
[-C--:B------:R-:W-:Y:S01]  /*98f0*/  LEA.HI.X.SX32 R23, R24, R9.reuse, 0x1, P3 ;  /* 0x0000000918177211 */ /* 0x080fe200018f0eff */
[----:B------:R-:W-:Y:S01]  /*9900*/  IMAD R24, R3, 0x5b, RZ ;  /* 0x0000005b03187824 */ /* 0x000fe200078e02ff */
[-C--:B------:R-:W-:Y:S01]  /*9910*/  LEA.HI.X.SX32 R17, R7, R9.reuse, 0x1, P0 ;  /* 0x0000000907117211 */ /* 0x080fe200000f0eff */
[----:B------:R1:W-:Y:S01]  /*9920*/  STL.64 [R1+0x950], R12 ;  /* 0x0009500c01007387 */ /* 0x0003e20000100a00 */
[-C--:B0-----:R-:W-:Y:S01]  /*9930*/  IADD3 R20, P4, R6, R8.reuse, RZ ;  /* 0x0000000806147210 */ /* 0x081fe20007f9e0ff */
[C---:B------:R-:W-:Y:S01]  /*9940*/  IMAD R6, R3.reuse, 0xbe, RZ ;  /* 0x000000be03067824 */ /* 0x040fe200078e02ff */
[----:B------:R-:W-:Y:S01]  /*9950*/  LEA.HI.X.SX32 R19, R24, R9, 0x1, P2 ;  /* 0x0000000918137211 */ /* 0x000fe200010f0eff */
[C---:B------:R-:W-:Y:S01]  /*9960*/  IMAD R5, R3.reuse, 0x2e, RZ ;  /* 0x0000002e03057824 */ /* 0x040fe200078e02ff */
[----:B------:R0:W-:Y:S02]  /*9970*/  STL.64 [R1+0xab0], R22 ;  /* 0x000ab01601007387 */ /* 0x0001e40000100a00 */
[-C--:B-1----:R-:W-:Y:S01]  /*9980*/  IADD3 R12, P6, R6, R8.reuse, RZ ;  /* 0x00000008060c7210 */ /* 0x082fe20007fde0ff */
[----:B------:R-:W-:Y:S01]  /*9990*/  IMAD R6, R3, 0x5c, RZ ;  /* 0x0000005c03067824 */ /* 0x000fe200078e02ff */
[----:B------:R1:W-:Y:S04]  /*99a0*/  STL.64 [R1+0x948], R16 ;  /* 0x0009481001007387 */ /* 0x0003e80000100a00 */
[----:B------:R3:W-:Y:S01]  /*99b0*/  STL.64 [R1+0x940], R18 ;  /* 0x0009401201007387 */ /* 0x0007e20000100a00 */
[----:B0-----:R-:W-:-:S02]  /*99c0*/  IADD3 R22, P3, R5, R8, RZ ;  /* 0x0000000805167210 */ /* 0x001fc40007f7e0ff */
[----:B-1----:R-:W-:Y:S01]  /*99d0*/  IADD3 R16, P0, R6, R8, RZ ;  /* 0x0000000806107210 */ /* 0x002fe20007f1e0ff */
[----:B---3--:R-:W-:-:S03]  /*99e0*/  IMAD R19, R3, 0x17, RZ ;  /* 0x0000001703137824 */ /* 0x008fc600078e02ff */
[-C--:B------:R-:W-:Y:S01]  /*99f0*/  LEA.HI.X.SX32 R17, R5, R9.reuse, 0x1, P0 ;  /* 0x0000000905117211 */ /* 0x080fe200000f0eff */
[----:B------:R-:W-:Y:S01]  /*9a00*/  IMAD R7, R3, 0xc0, RZ ;  /* 0x000000c003077824 */ /* 0x000fe200078e02ff */
[-C--:B------:R-:W-:Y:S01]  /*9a10*/  LEA.HI.X.SX32 R23, R19, R9.reuse, 0x1, P3 ;  /* 0x0000000913177211 */ /* 0x080fe200018f0eff */
[----:B------:R-:W-:Y:S01]  /*9a20*/  IMAD R5, R3, 0xc4, RZ ;  /* 0x000000c403057824 */ /* 0x000fe200078e02ff */
[----:B------:R-:W-:Y:S02]  /*9a30*/  LEA.HI.X.SX32 R15, R6, R9, 0x1, P1 ;  /* 0x00000009060f7211 */ /* 0x000fe400008f0eff */
[----:B------:R-:W-:Y:S01]  /*9a40*/  IADD3 R24, P2, R7, R8, RZ ;  /* 0x0000000807187210 */ /* 0x000fe20007f5e0ff */
[----:B------:R-:W-:Y:S01]  /*9a50*/  STL.64 [R1+0xb60], R22 ;  /* 0x000b601601007387 */ /* 0x000fe20000100a00 */
[----:B------:R-:W-:-:S03]  /*9a60*/  IMAD R7, R3, 0x5e, RZ ;  /* 0x0000005e03077824 */ /* 0x000fc600078e02ff */
[----:B------:R0:W-:Y:S04]  /*9a70*/  STL.64 [R1+0xaa8], R16 ;  /* 0x000aa81001007387 */ /* 0x0001e80000100a00 */
[----:B------:R1:W-:Y:S01]  /*9a80*/  STL.64 [R1+0x938], R14 ;  /* 0x0009380e01007387 */ /* 0x0003e20000100a00 */
[C---:B------:R-:W-:Y:S02]  /*9a90*/  IMAD R6, R3.reuse, 0xc6, RZ ;  /* 0x000000c603067824 */ /* 0x040fe400078e02ff */
[----:B0-----:R-:W-:Y:S01]  /*9aa0*/  IMAD R16, R3, 0x5d, RZ ;  /* 0x0000005d03107824 */ /* 0x001fe200078e02ff */
[-C--:B------:R-:W-:Y:S02]  /*9ab0*/  IADD3 R22, P0, R7, R8.reuse, RZ ;  /* 0x0000000807167210 */ /* 0x080fe40007f1e0ff */
[----:B-1----:R-:W-:Y:S01]  /*9ac0*/  IADD3 R14, P1, R5, R8, RZ ;  /* 0x00000008050e7210 */ /* 0x002fe20007f3e0ff */
[----:B------:R-:W-:Y:S01]  /*9ad0*/  IMAD R5, R3, 0x2f, RZ ;  /* 0x0000002f03057824 */ /* 0x000fe200078e02ff */
[----:B------:R-:W-:-:S02]  /*9ae0*/  LEA.HI.X.SX32 R11, R16, R9, 0x1, P5 ;  /* 0x00000009100b7211 */ /* 0x000fc400028f0eff */
[----:B------:R-:W-:Y:S02]  /*9af0*/  IADD3 R16, P5, R6, R8, RZ ;  /* 0x0000000806107210 */ /* 0x000fe40007fbe0ff */
[-C--:B------:R-:W-:Y:S01]  /*9b00*/  LEA.HI.X.SX32 R23, R5, R9.reuse, 0x1, P0 ;  /* 0x0000000905177211 */ /* 0x080fe200000f0eff */
[----:B------:R0:W-:Y:S01]  /*9b10*/  STL.64 [R1+0x930], R10 ;  /* 0x0009300a01007387 */ /* 0x0001e20000100a00 */
[----:B------:R-:W-:Y:S01]  /*9b20*/  IMAD R5, R3, 0x5f, RZ ;  /* 0x0000005f03057824 */ /* 0x000fe200078e02ff */
[-C--:B------:R-:W-:Y:S01]  /*9b30*/  LEA.HI.X.SX32 R21, R7, R9.reuse, 0x1, P4 ;  /* 0x0000000907157211 */ /* 0x080fe200020f0eff */
[C---:B------:R-:W-:Y:S01]  /*9b40*/  IMAD R6, R3.reuse, 0xc, RZ ;  /* 0x0000000c03067824 */ /* 0x040fe200078e02ff */
[----:B------:R1:W-:Y:S01]  /*9b50*/  STL.64 [R1+0xaa0], R22 ;  /* 0x000aa01601007387 */ /* 0x0003e20000100a00 */
[----:B------:R-:W-:Y:S01]  /*9b60*/  IMAD R26, R3, 0x3, RZ ;  /* 0x00000003031a7824 */ /* 0x000fe200078e02ff */
[----:B------:R-:W-:Y:S01]  /*9b70*/  LEA.HI.X.SX32 R13, R5, R9, 0x1, P6 ;  /* 0x00000009050d7211 */ /* 0x000fe200030f0eff */
[C---:B0-----:R-:W-:Y:S01]  /*9b80*/  IMAD R10, R3.reuse, 0x6, RZ ;  /* 0x00000006030a7824 */ /* 0x041fe200078e02ff */
[----:B------:R0:W-:Y:S01]  /*9b90*/  STL.64 [R1+0x928], R20 ;  /* 0x0009281401007387 */ /* 0x0001e20000100a00 */
[----:B------:R-:W-:-:S03]  /*9ba0*/  IMAD R11, R3, 0x18, RZ ;  /* 0x00000018030b7824 */ /* 0x000fc600078e02ff */
[-C--:B-1----:R-:W-:Y:S01]  /*9bb0*/  IADD3 R22, P0, R10, R8.reuse, RZ ;  /* 0x000000080a167210 */ /* 0x082fe20007f1e0ff */
[----:B------:R1:W-:Y:S01]  /*9bc0*/  STL.64 [R1+0x920], R12 ;  /* 0x0009200c01007387 */ /* 0x0003e20000100a00 */
[C---:B------:R-:W-:Y:S02]  /*9bd0*/  IMAD R5, R3.reuse, 0x30, RZ ;  /* 0x0000003003057824 */ /* 0x040fe400078e02ff */
[----:B------:R-:W-:Y:S02]  /*9be0*/  LEA.HI.X.SX32 R23, R26, R9, 0x1, P0 ;  /* 0x000000091a177211 */ /* 0x000fe400000f0eff */
[----:B0-----:R-:W-:Y:S01]  /*9bf0*/  IADD3 R20, P4, R6, R8, RZ ;  /* 0x0000000806147210 */ /* 0x001fe20007f9e0ff */
[----:B------:R-:W-:-:S03]  /*9c00*/  IMAD R7, R3, 0x60, RZ ;  /* 0x0000006003077824 */ /* 0x000fc600078e02ff */
[-C--:B------:R-:W-:Y:S02]  /*9c10*/  LEA.HI.X.SX32 R21, R10, R9.reuse, 0x1, P4 ;  /* 0x000000090a157211 */ /* 0x080fe400020f0eff */
[-C--:B-1----:R-:W-:Y:S01]  /*9c20*/  IADD3 R12, P6, R11, R8.reuse, RZ ;  /* 0x000000080b0c7210 */ /* 0x082fe20007fde0ff */
[----:B------:R0:W-:Y:S01]  /*9c30*/  STL.64 [R1+0xc00], R22 ;  /* 0x000c001601007387 */ /* 0x0001e20000100a00 */
[----:B------:R-:W-:Y:S02]  /*9c40*/  IMAD R10, R3, 0xc8, RZ ;  /* 0x000000c8030a7824 */ /* 0x000fe400078e02ff */
[----:B------:R-:W-:Y:S01]  /*9c50*/  LEA.HI.X.SX32 R13, R6, R9, 0x1, P6 ;  /* 0x00000009060d7211 */ /* 0x000fe200030f0eff */
[----:B------:R1:W-:Y:S04]  /*9c60*/  STL.64 [R1+0xbe8], R20 ;  /* 0x000be81401007387 */ /* 0x0003e80000100a00 */
[----:B------:R3:W-:Y:S01]  /*9c70*/  STL.64 [R1+0xbb8], R12 ;  /* 0x000bb80c01007387 */ /* 0x0007e20000100a00 */
[----:B0-----:R-:W-:-:S02]  /*9c80*/  IADD3 R22, P0, R5, R8, RZ ;  /* 0x0000000805167210 */ /* 0x001fc40007f1e0ff */
[-C--:B-1----:R-:W-:Y:S02]  /*9c90*/  IADD3 R20, P4, R7, R8.reuse, RZ ;  /* 0x0000000807147210 */ /* 0x082fe40007f9e0ff */
[-C--:B------:R-:W-:Y:S02]  /*9ca0*/  LEA.HI.X.SX32 R23, R11, R9.reuse, 0x1, P0 ;  /* 0x000000090b177211 */ /* 0x080fe400000f0eff */
[----:B---3--:R-:W-:Y:S01]  /*9cb0*/  IADD3 R12, P6, R10, R8, RZ ;  /* 0x000000080a0c7210 */ /* 0x008fe20007fde0ff */
[----:B------:R-:W-:Y:S01]  /*9cc0*/  IMAD R10, R3, 0x62, RZ ;  /* 0x00000062030a7824 */ /* 0x000fe200078e02ff */
[----:B------:R-:W-:Y:S01]  /*9cd0*/  LEA.HI.X.SX32 R21, R5, R9, 0x1, P4 ;  /* 0x0000000905157211 */ /* 0x000fe200020f0eff */
[C---:B------:R-:W-:Y:S01]  /*9ce0*/  IMAD R18, R3.reuse, 0xc2, RZ ;  /* 0x000000c203127824 */ /* 0x040fe200078e02ff */
[----:B------:R-:W-:Y:S01]  /*9cf0*/  STL.64 [R1+0xb58], R22 ;  /* 0x000b581601007387 */ /* 0x000fe20000100a00 */
[----:B------:R-:W-:-:S03]  /*9d00*/  IMAD R11, R3, 0x31, RZ ;  /* 0x00000031030b7824 */ /* 0x000fc600078e02ff */
[----:B------:R0:W-:Y:S01]  /*9d10*/  STL.64 [R1+0xa98], R20 ;  /* 0x000a981401007387 */ /* 0x0001e20000100a00 */
[----:B------:R-:W-:Y:S01]  /*9d20*/  IMAD R5, R3, 0x61, RZ ;  /* 0x0000006103057824 */ /* 0x000fe200078e02ff */
[-C--:B------:R-:W-:Y:S02]  /*9d30*/  IADD3 R18, P3, R18, R8.reuse, RZ ;  /* 0x0000000812127210 */ /* 0x080fe40007f7e0ff */
        /* <DEDUP_REMOVED lines=9> */
[----:B------:R0:W-:Y:S04]  /*9dd0*/  STL.64 [R1+0x910], R18 ;  /* 0x0009101201007387 */ /* 0x0001e80000100a00 */
[----:B------:R1:W-:Y:S04]  /*9de0*/  STL.64 [R1+0xa90], R20 ;  /* 0x000a901401007387 */ /* 0x0003e80000100a00 */
[----:B------:R3:W-:Y:S01]  /*9df0*/  STL.64 [R1+0x908], R14 ;  /* 0x0009080e01007387 */ /* 0x0007e20000100a00 */
[----:B0-----:R-:W-:-:S03]  /*9e00*/  IMAD R18, R3, 0x64, RZ ;  /* 0x0000006403127824 */ /* 0x001fc600078e02ff */
[----:B------:R0:W-:Y:S01]  /*9e10*/  STL.64 [R1+0x900], R16 ;  /* 0x0009001001007387 */ /* 0x0001e20000100a00 */
[-C--:B-1----:R-:W-:Y:S01]  /*9e20*/  IADD3 R20, P4, R5, R8.reuse, RZ ;  /* 0x0000000805147210 */ /* 0x082fe20007f9e0ff */
[C---:B------:R-:W-:Y:S01]  /*9e30*/  IMAD R6, R3.reuse, 0xca, RZ ;  /* 0x000000ca03067824 */ /* 0x040fe200078e02ff */
[----:B---3--:R-:W-:Y:S01]  /*9e40*/  IADD3 R14, P1, R18, R8, RZ ;  /* 0x00000008120e7210 */ /* 0x008fe20007f3e0ff */
[----:B0-----:R-:W-:-:S03]  /*9e50*/  IMAD R17, R3, 0x19, RZ ;  /* 0x0000001903117824 */ /* 0x001fc600078e02ff */
[-C--:B------:R-:W-:Y:S02]  /*9e60*/  LEA.HI.X.SX32 R15, R5, R9.reuse, 0x1, P1 ;  /* 0x00000009050f7211 */ /* 0x080fe400008f0eff */
[-C--:B------:R-:W-:Y:S02]  /*9e70*/  LEA.HI.X.SX32 R13, R18, R9.reuse, 0x1, P6 ;  /* 0x00000009120d7211 */ /* 0x080fe400030f0eff */
[----:B------:R-:W-:Y:S01]  /*9e80*/  LEA.HI.X.SX32 R21, R17, R9, 0x1, P4 ;  /* 0x0000000911157211 */ /* 0x000fe200020f0eff */
[C---:B------:R-:W-:Y:S01]  /*9e90*/  IMAD R5, R3.reuse, 0xd4, RZ ;  /* 0x000000d403057824 */ /* 0x040fe200078e02ff */
[----:B------:R-:W-:Y:S01]  /*9ea0*/  IADD3 R22, P0, R6, R8, RZ ;  /* 0x0000000806167210 */ /* 0x000fe20007f1e0ff */
[C---:B------:R-:W-:Y:S02]  /*9eb0*/  IMAD R6, R3.reuse, 0xcc, RZ ;  /* 0x000000cc03067824 */ /* 0x040fe400078e02ff */
[----:B------:R0:W-:Y:S01]  /*9ec0*/  STL.64 [R1+0xb50], R20 ;  /* 0x000b501401007387 */ /* 0x0001e20000100a00 */
[----:B------:R-:W-:-:S03]  /*9ed0*/  IMAD R19, R3, 0x66, RZ ;  /* 0x0000006603137824 */ /* 0x000fc600078e02ff */
[----:B------:R1:W-:Y:S04]  /*9ee0*/  STL.64 [R1+0xa88], R14 ;  /* 0x000a880e01007387 */ /* 0x0003e80000100a00 */
[----:B------:R3:W-:Y:S01]  /*9ef0*/  STL.64 [R1+0x8f8], R12 ;  /* 0x0008f80c01007387 */ /* 0x0007e20000100a00 */
[-C--:B------:R-:W-:Y:S02]  /*9f00*/  IADD3 R24, P2, R6, R8.reuse, RZ ;  /* 0x0000000806187210 */ /* 0x080fe40007f5e0ff */
[-C--:B0-----:R-:W-:Y:S01]  /*9f10*/  IADD3 R20, P6, R5, R8.reuse, RZ ;  /* 0x0000000805147210 */ /* 0x081fe20007fde0ff */
[C---:B------:R-:W-:Y:S02]  /*9f20*/  IMAD R5, R3.reuse, 0x33, RZ ;  /* 0x0000003303057824 */ /* 0x040fe400078e02ff */
[----:B------:R-:W-:Y:S01]  /*9f30*/  IMAD R6, R3, 0xce, RZ ;  /* 0x000000ce03067824 */ /* 0x000fe200078e02ff */
[----:B-1----:R-:W-:Y:S01]  /*9f40*/  IADD3 R14, P1, R19, R8, RZ ;  /* 0x00000008130e7210 */ /* 0x002fe20007f3e0ff */
[----:B---3--:R-:W-:-:S03]  /*9f50*/  IMAD R13, R3, 0x65, RZ ;  /* 0x00000065030d7824 */ /* 0x008fc600078e02ff */
[-C--:B------:R-:W-:Y:S01]  /*9f60*/  LEA.HI.X.SX32 R15, R5, R9.reuse, 0x1, P1 ;  /* 0x00000009050f7211 */ /* 0x080fe200008f0eff */
[----:B------:R-:W-:Y:S01]  /*9f70*/  IMAD R5, R3, 0x67, RZ ;  /* 0x0000006703057824 */ /* 0x000fe200078e02ff */
[----:B------:R-:W-:Y:S02]  /*9f80*/  LEA.HI.X.SX32 R23, R13, R9, 0x1, P0 ;  /* 0x000000090d177211 */ /* 0x000fe400000f0eff */
        /* <DEDUP_REMOVED lines=17> */
[-C--:B------:R-:W-:Y:S02]  /*a0a0*/  LEA.HI.X.SX32 R25, R23, R9.reuse, 0x1, P2 ;  /* 0x0000000917197211 */ /* 0x080fe400010f0eff */
[----:B------:R-:W-:Y:S01]  /*a0b0*/  LEA.HI.X.SX32 R7, R18, R9, 0x1, P3 ;  /* 0x0000000912077211 */ /* 0x000fe200018f0eff */
[C---:B------:R-:W-:Y:S01]  /*a0c0*/  IMAD R16, R3.reuse, 0xd2, RZ ;  /* 0x000000d203107824 */ /* 0x040fe200078e02ff */
[----:B------:R-:W-:Y:S01]  /*a0d0*/  IADD3 R10, P5, R10, R8, RZ ;  /* 0x000000080a0a7210 */ /* 0x000fe20007fbe0ff */
[----:B------:R0:W-:Y:S01]  /*a0e0*/  STL.64 [R1+0xbb0], R14 ;  /* 0x000bb00e01007387 */ /* 0x0001e20000100a00 */
[----:B------:R-:W-:-:S02]  /*a0f0*/  IMAD R19, R3, 0xda, RZ ;  /* 0x000000da03137824 */ /* 0x000fc400078e02ff */
[----:B------:R-:W-:Y:S01]  /*a100*/  LEA.HI.X.SX32 R11, R22, R9, 0x1, P5 ;  /* 0x00000009160b7211 */ /* 0x000fe200028f0eff */
[----:B------:R-:W-:Y:S01]  /*a110*/  STL.64 [R1+0xb48], R24 ;  /* 0x000b481801007387 */ /* 0x000fe20000100a00 */
[----:B------:R-:W-:-:S03]  /*a120*/  IADD3 R16, P4, R16, R8, RZ ;  /* 0x0000000810107210 */ /* 0x000fc60007f9e0ff */
[----:B------:R1:W-:Y:S01]  /*a130*/  STL.64 [R1+0xa78], R6 ;  /* 0x000a780601007387 */ /* 0x0003e20000100a00 */
[-C--:B0-----:R-:W-:Y:S01]  /*a140*/  IADD3 R14, P1, R5, R8.reuse, RZ ;  /* 0x00000008050e7210 */ /* 0x081fe20007f3e0ff */
[C---:B------:R-:W-:Y:S02]  /*a150*/  IMAD R5, R3.reuse, 0x6a, RZ ;  /* 0x0000006a03057824 */ /* 0x040fe400078e02ff */
[C---:B------:R-:W-:Y:S01]  /*a160*/  IMAD R22, R3.reuse, 0x35, RZ ;  /* 0x0000003503167824 */ /* 0x040fe200078e02ff */
[----:B------:R0:W-:Y:S01]  /*a170*/  STL.64 [R1+0x8d8], R10 ;  /* 0x0008d80a01007387 */ /* 0x0001e20000100a00 */
[C---:B-1----:R-:W-:Y:S02]  /*a180*/  IMAD R7, R3.reuse, 0xdc, RZ ;  /* 0x000000dc03077824 */ /* 0x042fe400078e02ff */
[----:B------:R-:W-:Y:S01]  /*a190*/  IMAD R6, R3, 0x69, RZ ;  /* 0x0000006903067824 */ /* 0x000fe200078e02ff */
[-C--:B------:R-:W-:Y:S02]  /*a1a0*/  IADD3 R18, P3, R5, R8.reuse, RZ ;  /* 0x0000000805127210 */ /* 0x080fe40007f7e0ff */
[----:B------:R-:W-:-:S02]  /*a1b0*/  IADD3 R24, P2, R19, R8, RZ ;  /* 0x0000000813187210 */ /* 0x000fc40007f5e0ff */
[-C--:B------:R-:W-:Y:S02]  /*a1c0*/  LEA.HI.X.SX32 R17, R6, R9.reuse, 0x1, P4 ;  /* 0x0000000906117211 */ /* 0x080fe400020f0eff */
[-C--:B0-----:R-:W-:Y:S01]  /*a1d0*/  IADD3 R10, P5, R7, R8.reuse, RZ ;  /* 0x00000008070a7210 */ /* 0x081fe20007fbe0ff */
[C---:B------:R-:W-:Y:S01]  /*a1e0*/  IMAD R7, R3.reuse, 0xde, RZ ;  /* 0x000000de03077824 */ /* 0x040fe200078e02ff */
[-C--:B------:R-:W-:Y:S01]  /*a1f0*/  LEA.HI.X.SX32 R19, R22, R9.reuse, 0x1, P3 ;  /* 0x0000000916137211 */ /* 0x080fe200018f0eff */
[C---:B------:R-:W-:Y:S01]  /*a200*/  IMAD R12, R3.reuse, 0xd6, RZ ;  /* 0x000000d6030c7824 */ /* 0x040fe200078e02ff */
[----:B------:R0:W-:Y:S01]  /*a210*/  STL.64 [R1+0x8d0], R16 ;  /* 0x0008d01001007387 */ /* 0x0001e20000100a00 */
[----:B------:R-:W-:Y:S01]  /*a220*/  IMAD R6, R3, 0x36, RZ ;  /* 0x0000003603067824 */ /* 0x000fe200078e02ff */
[----:B------:R-:W-:Y:S02]  /*a230*/  LEA.HI.X.SX32 R21, R5, R9, 0x1, P6 ;  /* 0x0000000905157211 */ /* 0x000fe400030f0eff */
[----:B------:R1:W-:Y:S01]  /*a240*/  STL.64 [R1+0xa70], R18 ;  /* 0x000a701201007387 */ /* 0x0003e20000100a00 */
[----:B------:R-:W-:-:S02]  /*a250*/  IADD3 R12, P0, R12, R8, RZ ;  /* 0x000000080c0c7210 */ /* 0x000fc40007f1e0ff */
[-C--:B------:R-:W-:Y:S02]  /*a260*/  IADD3 R22, P3, R6, R8.reuse, RZ ;  /* 0x0000000806167210 */ /* 0x080fe40007f7e0ff */
[----:B0-----:R-:W-:Y:S01]  /*a270*/  IADD3 R16, P4, R7, R8, RZ ;  /* 0x0000000807107210 */ /* 0x001fe20007f9e0ff */
[C---:B------:R-:W-:Y:S02]  /*a280*/  IMAD R7, R3.reuse, 0x6c, RZ ;  /* 0x0000006c03077824 */ /* 0x040fe400078e02ff */
[C---:B-1----:R-:W-:Y:S01]  /*a290*/  IMAD R18, R3.reuse, 0x6b, RZ ;  /* 0x0000006b03127824 */ /* 0x042fe200078e02ff */
[----:B------:R0:W-:Y:S01]  /*a2a0*/  STL.64 [R1+0x8c8], R20 ;  /* 0x0008c81401007387 */ /* 0x0001e20000100a00 */
[C---:B------:R-:W-:Y:S02]  /*a2b0*/  IMAD R19, R3.reuse, 0x1b, RZ ;  /* 0x0000001b03137824 */ /* 0x040fe400078e02ff */
[----:B------:R-:W-:Y:S01]  /*a2c0*/  IMAD R5, R3, 0xe0, RZ ;  /* 0x000000e003057824 */ /* 0x000fe200078e02ff */
[----:B------:R-:W-:-:S02]  /*a2d0*/  LEA.HI.X.SX32 R13, R18, R9, 0x1, P0 ;  /* 0x00000009120d7211 */ /* 0x000fc400000f0eff */
[-C--:B------:R-:W-:Y:S02]  /*a2e0*/  LEA.HI.X.SX32 R23, R19, R9.reuse, 0x1, P3 ;  /* 0x0000000913177211 */ /* 0x080fe400018f0eff */
[C---:B0-----:R-:W-:Y:S01]  /*a2f0*/  IADD3 R20, P6, R7.reuse, R8, RZ ;  /* 0x0000000807147210 */ /* 0x041fe20007fde0ff */
[----:B------:R0:W-:Y:S01]  /*a300*/  STL.64 [R1+0x8c0], R12 ;  /* 0x0008c00c01007387 */ /* 0x0001e20000100a00 */
[-C--:B------:R-:W-:Y:S02]  /*a310*/  LEA.HI.X.SX32 R15, R7, R9.reuse, 0x1, P1 ;  /* 0x00000009070f7211 */ /* 0x080fe400008f0eff */
[----:B------:R-:W-:Y:S01]  /*a320*/  LEA.HI.X.SX32 R21, R6, R9, 0x1, P6 ;  /* 0x0000000906157211 */ /* 0x000fe200030f0eff */
[C---:B------:R-:W-:Y:S01]  /*a330*/  IMAD R6, R3.reuse, 0xe4, RZ ;  /* 0x000000e403067824 */ /* 0x040fe200078e02ff */
[----:B------:R1:W-:Y:S01]  /*a340*/  STL.64 [R1+0xb40], R22 ;  /* 0x000b401601007387 */ /* 0x0003e20000100a00 */
[----:B------:R-:W-:-:S03]  /*a350*/  IMAD R7, R3, 0x6d, RZ ;  /* 0x0000006d03077824 */ /* 0x000fc600078e02ff */
[----:B------:R-:W-:Y:S01]  /*a360*/  STL.64 [R1+0xa68], R20 ;  /* 0x000a681401007387 */ /* 0x000fe20000100a00 */
[-C--:B0-----:R-:W-:Y:S01]  /*a370*/  IADD3 R12, P0, R5, R8.reuse, RZ ;  /* 0x00000008050c7210 */ /* 0x081fe20007f1e0ff */
[----:B------:R-:W-:Y:S02]  /*a380*/  IMAD R5, R3, 0x6e, RZ ;  /* 0x0000006e03057824 */ /* 0x000fe400078e02ff */
[----:B------:R0:W-:Y:S01]  /*a390*/  STL.64 [R1+0x8b8], R14 ;  /* 0x0008b80e01007387 */ /* 0x0001e20000100a00 */
[-C--:B------:R-:W-:Y:S02]  /*a3a0*/  LEA.HI.X.SX32 R25, R7, R9.reuse, 0x1, P2 ;  /* 0x0000000907197211 */ /* 0x080fe400010f0eff */
[-C--:B-1----:R-:W-:Y:S01]  /*a3b0*/  IADD3 R22, P6, R5, R8.reuse, RZ ;  /* 0x0000000805167210 */ /* 0x082fe20007fde0ff */
[C---:B------:R-:W-:Y:S01]  /*a3c0*/  IMAD R7, R3.reuse, 0xe, RZ ;  /* 0x0000000e03077824 */ /* 0x040fe200078e02ff */
[----:B0-----:R-:W-:Y:S01]  /*a3d0*/  IADD3 R14, P1, R6, R8, RZ ;  /* 0x00000008060e7210 */ /* 0x001fe20007f3e0ff */
[----:B------:R-:W-:Y:S01]  /*a3e0*/  IMAD R6, R3, 0x37, RZ ;  /* 0x0000003703067824 */ /* 0x000fe200078e02ff */
[----:B------:R0:W-:Y:S01]  /*a3f0*/  STL.64 [R1+0x8b0], R24 ;  /* 0x0008b01801007387 */ /* 0x0001e20000100a00 */
[----:B------:R-:W-:Y:S01]  /*a400*/  LEA.HI.X.SX32 R11, R5, R9, 0x1, P5 ;  /* 0x00000009050b7211 */ /* 0x000fe200028f0eff */
[----:B------:R-:W-:-:S02]  /*a410*/  IMAD R26, R3, 0x6f, RZ ;  /* 0x0000006f031a7824 */ /* 0x000fc400078e02ff */
[-C--:B------:R-:W-:Y:S01]  /*a420*/  LEA.HI.X.SX32 R23, R6, R9.reuse, 0x1, P6 ;  /* 0x0000000906177211 */ /* 0x080fe200030f0eff */
[C---:B------:R-:W-:Y:S02]  /*a430*/  IMAD R6, R3.reuse, 0x7, RZ ;  /* 0x0000000703067824 */ /* 0x040fe400078e02ff */
[----:B------:R-:W-:Y:S02]  /*a440*/  LEA.HI.X.SX32 R17, R26, R9, 0x1, P4 ;  /* 0x000000091a117211 */ /* 0x000fe400020f0eff */
[----:B------:R1:W-:Y:S01]  /*a450*/  STL.64 [R1+0xa60], R22 ;  /* 0x000a601601007387 */ /* 0x0003e20000100a00 */
[----:B0-----:R-:W-:-:S03]  /*a460*/  IMAD R25, R3, 0x1c, RZ ;  /* 0x0000001c03197824 */ /* 0x001fc600078e02ff */
[----:B------:R0:W-:Y:S01]  /*a470*/  STL.64 [R1+0x8a8], R10 ;  /* 0x0008a80a01007387 */ /* 0x0001e20000100a00 */
[----:B------:R-:W-:Y:S01]  /*a480*/  IMAD R5, R3, 0x38, RZ ;  /* 0x0000003803057824 */ /* 0x000fe200078e02ff */
[-C--:B-1----:R-:W-:Y:S02]  /*a490*/  IADD3 R22, P6, R7, R8.reuse, RZ ;  /* 0x0000000807167210 */ /* 0x082fe40007fde0ff */
[-C--:B0-----:R-:W-:Y:S01]  /*a4a0*/  IADD3 R10, P5, R25, R8.reuse, RZ ;  /* 0x00000008190a7210 */ /* 0x081fe20007fbe0ff */
[----:B------:R0:W-:Y:S01]  /*a4b0*/  STL.64 [R1+0x8a0], R16 ;  /* 0x0008a01001007387 */ /* 0x0001e20000100a00 */
[-C--:B------:R-:W-:Y:S02]  /*a4c0*/  LEA.HI.X.SX32 R23, R6, R9.reuse, 0x1, P6 ;  /* 0x0000000906177211 */ /* 0x080fe400030f0eff */
[----:B------:R-:W-:Y:S01]  /*a4d0*/  LEA.HI.X.SX32 R11, R7, R9, 0x1, P5 ;  /* 0x00000009070b7211 */ /* 0x000fe200028f0eff */
[----:B------:R-:W-:Y:S02]  /*a4e0*/  IMAD R24, R3, 0x70, RZ ;  /* 0x0000007003187824 */ /* 0x000fe400078e02ff */
[----:B------:R1:W-:Y:S01]  /*a4f0*/  STL.64 [R1+0xbe0], R22 ;  /* 0x000be01601007387 */ /* 0x0003e20000100a00 */
[----:B0-----:R-:W-:-:S03]  /*a500*/  IADD3 R16, P4, R5, R8, RZ ;  /* 0x0000000805107210 */ /* 0x001fc60007f9e0ff */
[----:B------:R0:W-:Y:S01]  /*a510*/  STL.64 [R1+0xba8], R10 ;  /* 0x000ba80a01007387 */ /* 0x0001e20000100a00 */
[----:B------:R-:W-:Y:S02]  /*a520*/  LEA.HI.X.SX32 R17, R25, R9, 0x1, P4 ;  /* 0x0000000919117211 */ /* 0x000fe400020f0eff */
[----:B-1----:R-:W-:-:S03]  /*a530*/  IADD3 R22, P6, R24, R8, RZ ;  /* 0x0000000818167210 */ /* 0x002fc60007fde0ff */
[----:B------:R1:W-:Y:S01]  /*a540*/  STL.64 [R1+0xb38], R16 ;  /* 0x000b381001007387 */ /* 0x0003e20000100a00 */
[----:B0-----:R-:W-:Y:S01]  /*a550*/  IMAD R11, R3, 0xea, RZ ;  /* 0x000000ea030b7824 */ /* 0x001fe200078e02ff */
[-C--:B------:R-:W-:Y:S01]  /*a560*/  LEA.HI.X.SX32 R23, R5, R9.reuse, 0x1, P6 ;  /* 0x0000000905177211 */ /* 0x080fe200030f0eff */
[----:B------:R-:W-:Y:S01]  /*a570*/  IMAD R10, R3, 0x72, RZ ;  /* 0x00000072030a7824 */ /* 0x000fe200078e02ff */
[----:B------:R-:W-:Y:S02]  /*a580*/  LEA.HI.X.SX32 R13, R24, R9, 0x1, P0 ;  /* 0x00000009180d7211 */ /* 0x000fe400000f0eff */
[-C--:B-1----:R-:W-:Y:S01]  /*a590*/  IADD3 R16, P4, R11, R8.reuse, RZ ;  /* 0x000000080b107210 */ /* 0x082fe20007f9e0ff */
[C---:B------:R-:W-:Y:S02]  /*a5a0*/  IMAD R11, R3.reuse, 0xec, RZ ;  /* 0x000000ec030b7824 */ /* 0x040fe400078e02ff */
[----:B------:R-:W-:Y:S01]  /*a5b0*/  IMAD R18, R3, 0xe2, RZ ;  /* 0x000000e203127824 */ /* 0x000fe200078e02ff */
[----:B------:R0:W-:Y:S02]  /*a5c0*/  STL.64 [R1+0xa58], R22 ;  /* 0x000a581601007387 */ /* 0x0001e40000100a00 */
[-C--:B------:R-:W-:Y:S01]  /*a5d0*/  IADD3 R26, P0, R11, R8.reuse, RZ ;  /* 0x000000080b1a7210 */ /* 0x080fe20007f1e0ff */
[C---:B------:R-:W-:Y:S01]  /*a5e0*/  IMAD R11, R3.reuse, 0x39, RZ ;  /* 0x00000039030b7824 */ /* 0x040fe200078e02ff */
[----:B------:R-:W-:Y:S01]  /*a5f0*/  IADD3 R18, P3, R18, R8, RZ ;  /* 0x0000000812127210 */ /* 0x000fe20007f7e0ff */
[----:B------:R-:W-:-:S02]  /*a600*/  IMAD R20, R3, 0xe6, RZ ;  /* 0x000000e603147824 */ /* 0x000fc400078e02ff */
[----:B------:R-:W-:Y:S01]  /*a610*/  IMAD R5, R3, 0x71, RZ ;  /* 0x0000007103057824 */ /* 0x000fe200078e02ff */
[-C--:B0-----:R-:W-:Y:S01]  /*a620*/  IADD3 R22, P6, R10, R8.reuse, RZ ;  /* 0x000000080a167210 */ /* 0x081fe20007fde0ff */
[----:B------:R0:W-:Y:S01]  /*a630*/  STL.64 [R1+0x898], R12 ;  /* 0x0008980c01007387 */ /* 0x0001e20000100a00 */
[----:B------:R-:W-:Y:S02]  /*a640*/  IADD3 R20, P2, R20, R8, RZ ;  /* 0x0000000814147210 */ /* 0x000fe40007f5e0ff */
[-C--:B------:R-:W-:Y:S01]  /*a650*/  LEA.HI.X.SX32 R23, R11, R9.reuse, 0x1, P6 ;  /* 0x000000090b177211 */ /* 0x080fe200030f0eff */
[----:B------:R-:W-:Y:S01]  /*a660*/  IMAD R11, R3, 0x73, RZ ;  /* 0x00000073030b7824 */ /* 0x000fe200078e02ff */
[-C--:B------:R-:W-:Y:S02]  /*a670*/  LEA.HI.X.SX32 R19, R5, R9.reuse, 0x1, P3 ;  /* 0x0000000905137211 */ /* 0x080fe400018f0eff */
[-C--:B------:R-:W-:Y:S02]  /*a680*/  LEA.HI.X.SX32 R15, R10, R9.reuse, 0x1, P1 ;  /* 0x000000090a0f7211 */ /* 0x080fe400008f0eff */
[----:B------:R-:W-:Y:S01]  /*a690*/  LEA.HI.X.SX32 R21, R11, R9, 0x1, P2 ;  /* 0x000000090b157211 */ /* 0x000fe200010f0eff */
[C---:B0-----:R-:W-:Y:S01]  /*a6a0*/  IMAD R12, R3.reuse, 0xee, RZ ;  /* 0x000000ee030c7824 */ /* 0x041fe200078e02ff */
[----:B------:R0:W-:Y:S01]  /*a6b0*/  STL.64 [R1+0x890], R18 ;  /* 0x0008901201007387 */ /* 0x0001e20000100a00 */
[----:B------:R-:W-:-:S02]  /*a6c0*/  IMAD R5, R3, 0x3a, RZ ;  /* 0x0000003a03057824 */ /* 0x000fc400078e02ff */
[C---:B------:R-:W-:Y:S01]  /*a6d0*/  IMAD R6, R3.reuse, 0xe8, RZ ;  /* 0x000000e803067824 */ /* 0x040fe200078e02ff */
[----:B------:R1:W-:Y:S04]  /*a6e0*/  STL.64 [R1+0xa50], R22 ;  /* 0x000a501601007387 */ /* 0x0003e80000100a00 */
[----:B------:R3:W-:Y:S01]  /*a6f0*/  STL.64 [R1+0x888], R14 ;  /* 0x0008880e01007387 */ /* 0x0007e20000100a00 */
[-C--:B0-----:R-:W-:Y:S01]  /*a700*/  IADD3 R18, P3, R12, R8.reuse, RZ ;  /* 0x000000080c127210 */ /* 0x081fe20007f7e0ff */
[----:B------:R-:W-:Y:S02]  /*a710*/  IMAD R12, R3, 0x74, RZ ;  /* 0x00000074030c7824 */ /* 0x000fe400078e02ff */
[----:B------:R0:W-:Y:S01]  /*a720*/  STL.64 [R1+0x880], R20 ;  /* 0x0008801401007387 */ /* 0x0001e20000100a00 */
[----:B-1----:R-:W-:-:S02]  /*a730*/  IADD3 R22, P6, R5, R8, RZ ;  /* 0x0000000805167210 */ /* 0x002fc40007fde0ff */
[-C--:B------:R-:W-:Y:S02]  /*a740*/  IADD3 R6, P5, R6, R8.reuse, RZ ;  /* 0x0000000806067210 */ /* 0x080fe40007fbe0ff */
[----:B---3--:R-:W-:Y:S01]  /*a750*/  IADD3 R14, P1, R12, R8, RZ ;  /* 0x000000080c0e7210 */ /* 0x008fe20007f3e0ff */
[----:B0-----:R-:W-:-:S03]  /*a760*/  IMAD R21, R3, 0x1d, RZ ;  /* 0x0000001d03157824 */ /* 0x001fc600078e02ff */
[-C--:B------:R-:W-:Y:S01]  /*a770*/  LEA.HI.X.SX32 R15, R5, R9.reuse, 0x1, P1 ;  /* 0x00000009050f7211 */ /* 0x080fe200008f0eff */
[----:B------:R-:W-:Y:S01]  /*a780*/  IMAD R5, R3, 0xf4, RZ ;  /* 0x000000f403057824 */ /* 0x000fe200078e02ff */
[-C--:B------:R-:W-:Y:S02]  /*a790*/  LEA.HI.X.SX32 R7, R12, R9.reuse, 0x1, P5 ;  /* 0x000000090c077211 */ /* 0x080fe400028f0eff */
[----:B------:R-:W-:Y:S01]  /*a7a0*/  LEA.HI.X.SX32 R23, R21, R9, 0x1, P6 ;  /* 0x0000000915177211 */ /* 0x000fe200030f0eff */
[----:B------:R-:W-:-:S04]  /*a7b0*/  IMAD R13, R3, 0x76, RZ ;  /* 0x00000076030d7824 */ /* 0x000fc800078e02ff */
[----:B------:R0:W-:Y:S04]  /*a7c0*/  STL.64 [R1+0xb30], R22 ;  /* 0x000b301601007387 */ /* 0x0001e80000100a00 */
[----:B------:R1:W-:Y:S04]  /*a7d0*/  STL.64 [R1+0xa48], R14 ;  /* 0x000a480e01007387 */ /* 0x0003e80000100a00 */
[----:B------:R3:W-:Y:S01]  /*a7e0*/  STL.64 [R1+0x878], R6 ;  /* 0x0008780601007387 */ /* 0x0007e20000100a00 */
[-C--:B0-----:R-:W-:Y:S02]  /*a7f0*/  IADD3 R22, P1, R13, R8.reuse, RZ ;  /* 0x000000080d167210 */ /* 0x081fe40007f3e0ff */
[----:B-1----:R-:W-:Y:S01]  /*a800*/  IADD3 R14, P5, R5, R8, RZ ;  /* 0x00000008050e7210 */ /* 0x002fe20007fbe0ff */
[----:B------:R-:W-:-:S02]  /*a810*/  IMAD R5, R3, 0x3b, RZ ;  /* 0x0000003b03057824 */ /* 0x000fc400078e02ff */
[----:B---3--:R-:W-:-:S03]  /*a820*/  IMAD R7, R3, 0x75, RZ ;  /* 0x0000007503077824 */ /* 0x008fc600078e02ff */
[-C--:B------:R-:W-:Y:S01]  /*a830*/  LEA.HI.X.SX32 R23, R5, R9.reuse, 0x1, P1 ;  /* 0x0000000905177211 */ /* 0x080fe200008f0eff */
[----:B------:R-:W-:Y:S01]  /*a840*/  IMAD R12, R3, 0x77, RZ ;  /* 0x00000077030c7824 */ /* 0x000fe200078e02ff */
[-C--:B------:R-:W-:Y:S02]  /*a850*/  LEA.HI.X.SX32 R17, R7, R9.reuse, 0x1, P4 ;  /* 0x0000000907117211 */ /* 0x080fe400020f0eff */
[-C--:B------:R-:W-:Y:S02]  /*a860*/  LEA.HI.X.SX32 R27, R13, R9.reuse, 0x1, P0 ;  /* 0x000000090d1b7211 */ /* 0x080fe400000f0eff */
[----:B------:R-:W-:Y:S01]  /*a870*/  LEA.HI.X.SX32 R19, R12, R9, 0x1, P3 ;  /* 0x000000090c137211 */ /* 0x000fe200018f0eff */
[----:B------:R0:W-:Y:S01]  /*a880*/  STL.64 [R1+0x870], R16 ;  /* 0x0008701001007387 */ /* 0x0001e20000100a00 */
[----:B------:R-:W-:-:S03]  /*a890*/  IMAD R5, R3, 0x3c, RZ ;  /* 0x0000003c03057824 */ /* 0x000fc600078e02ff */
[----:B------:R1:W-:Y:S01]  /*a8a0*/  STL.64 [R1+0xa40], R22 ;  /* 0x000a401601007387 */ /* 0x0003e20000100a00 */
[C---:B------:R-:W-:Y:S02]  /*a8b0*/  IMAD R10, R3.reuse, 0xf0, RZ ;  /* 0x000000f0030a7824 */ /* 0x040fe400078e02ff */
[C---:B------:R-:W-:Y:S01]  /*a8c0*/  IMAD R13, R3.reuse, 0xf, RZ ;  /* 0x0000000f030d7824 */ /* 0x040fe200078e02ff */
[----:B------:R3:W-:Y:S01]  /*a8d0*/  STL.64 [R1+0x868], R26 ;  /* 0x0008681a01007387 */ /* 0x0007e20000100a00 */
[C---:B0-----:R-:W-:Y:S02]  /*a8e0*/  IMAD R17, R3.reuse, 0x1e, RZ ;  /* 0x0000001e03117824 */ /* 0x041fe400078e02ff */
[----:B-1----:R-:W-:-:S03]  /*a8f0*/  IMAD R22, R3, 0x78, RZ ;  /* 0x0000007803167824 */ /* 0x002fc600078e02ff */
[-C--:B------:R-:W-:Y:S01]  /*a900*/  IADD3 R24, P1, R17, R8.reuse, RZ ;  /* 0x0000000811187210 */ /* 0x080fe20007f3e0ff */
[----:B------:R0:W-:Y:S01]  /*a910*/  STL.64 [R1+0x860], R18 ;  /* 0x0008601201007387 */ /* 0x0001e20000100a00 */
[-C--:B------:R-:W-:Y:S02]  /*a920*/  IADD3 R10, P2, R10, R8.reuse, RZ ;  /* 0x000000080a0a7210 */ /* 0x080fe40007f5e0ff */
[-C--:B---3--:R-:W-:Y:S01]  /*a930*/  IADD3 R26, P0, R5, R8.reuse, RZ ;  /* 0x00000008051a7210 */ /* 0x088fe20007f1e0ff */
[----:B------:R-:W-:Y:S01]  /*a940*/  IMAD R20, R3, 0xf2, RZ ;  /* 0x000000f203147824 */ /* 0x000fe200078e02ff */
[-C--:B------:R-:W-:Y:S02]  /*a950*/  LEA.HI.X.SX32 R25, R13, R9.reuse, 0x1, P1 ;  /* 0x000000090d197211 */ /* 0x080fe400008f0eff */
[----:B------:R-:W-:Y:S02]  /*a960*/  LEA.HI.X.SX32 R27, R17, R9, 0x1, P0 ;  /* 0x00000009111b7211 */ /* 0x000fe400000f0eff */
[----:B0-----:R-:W-:-:S02]  /*a970*/  IADD3 R18, P3, R22, R8, RZ ;  /* 0x0000000816127210 */ /* 0x001fc40007f7e0ff */
[-C--:B------:R-:W-:Y:S02]  /*a980*/  LEA.HI.X.SX32 R11, R22, R9.reuse, 0x1, P2 ;  /* 0x00000009160b7211 */ /* 0x080fe400010f0eff */
[----:B------:R-:W-:Y:S01]  /*a990*/  LEA.HI.X.SX32 R19, R5, R9, 0x1, P3 ;  /* 0x0000000905137211 */ /* 0x000fe200018f0eff */
[C---:B------:R-:W-:Y:S01]  /*a9a0*/  IMAD R5, R3.reuse, 0xfc, RZ ;  /* 0x000000fc03057824 */ /* 0x040fe200078e02ff */
[----:B------:R0:W-:Y:S01]  /*a9b0*/  STL.64 [R1+0xba0], R24 ;  /* 0x000ba01801007387 */ /* 0x0001e20000100a00 */
[C---:B------:R-:W-:Y:S01]  /*a9c0*/  IMAD R22, R3.reuse, 0x79, RZ ;  /* 0x0000007903167824 */ /* 0x040fe200078e02ff */
[----:B------:R-:W-:Y:S02]  /*a9d0*/  IADD3 R20, P6, R20, R8, RZ ;  /* 0x0000000814147210 */ /* 0x000fe40007fde0ff */
[----:B------:R1:W-:Y:S04]  /*a9e0*/  STL.64 [R1+0xa38], R18 ;  /* 0x000a381201007387 */ /* 0x0003e80000100a00 */
[----:B------:R-:W-:Y:S01]  /*a9f0*/  STL.64 [R1+0xb28], R26 ;  /* 0x000b281a01007387 */ /* 0x000fe20000100a00 */
[----:B0-----:R-:W-:-:S03]  /*aa00*/  IMAD R25, R3, 0x7a, RZ ;  /* 0x0000007a03197824 */ /* 0x001fc600078e02ff */
[----:B------:R0:W-:Y:S01]  /*aa10*/  STL.64 [R1+0x858], R10 ;  /* 0x0008580a01007387 */ /* 0x0001e20000100a00 */
[----:B------:R-:W-:Y:S01]  /*aa20*/  LEA.HI.X.SX32 R21, R22, R9, 0x1, P6 ;  /* 0x0000000916157211 */ /* 0x000fe200030f0eff */
[----:B------:R-:W-:Y:S01]  /*aa30*/  IMAD R12, R3, 0xf8, RZ ;  /* 0x000000f8030c7824 */ /* 0x000fe200078e02ff */
[-C--:B-1----:R-:W-:Y:S01]  /*aa40*/  IADD3 R18, P3, R25, R8.reuse, RZ ;  /* 0x0000000819127210 */ /* 0x082fe20007f7e0ff */
[----:B------:R-:W-:Y:S02]  /*aa50*/  IMAD R6, R3, 0xf6, RZ ;  /* 0x000000f603067824 */ /* 0x000fe400078e02ff */
[----:B------:R1:W-:Y:S01]  /*aa60*/  STL.64 [R1+0x850], R20 ;  /* 0x0008501401007387 */ /* 0x0003e20000100a00 */
[----:B0-----:R-:W-:Y:S01]  /*aa70*/  IADD3 R10, P2, R5, R8, RZ ;  /* 0x00000008050a7210 */ /* 0x001fe20007f5e0ff */
[C---:B------:R-:W-:Y:S02]  /*aa80*/  IMAD R5, R3.reuse, 0x3d, RZ ;  /* 0x0000003d03057824 */ /* 0x040fe400078e02ff */
[----:B------:R-:W-:-:S03]  /*aa90*/  IMAD R24, R3, 0x3e, RZ ;  /* 0x0000003e03187824 */ /* 0x000fc600078e02ff */
[-C--:B------:R-:W-:Y:S01]  /*aaa0*/  LEA.HI.X.SX32 R19, R5, R9.reuse, 0x1, P3 ;  /* 0x0000000905137211 */ /* 0x080fe200018f0eff */
[C---:B-1----:R-:W-:Y:S01]  /*aab0*/  IMAD R20, R3.reuse, 0x7c, RZ ;  /* 0x0000007c03147824 */ /* 0x042fe200078e02ff */
[-C--:B------:R-:W-:Y:S01]  /*aac0*/  IADD3 R12, P1, R12, R8.reuse, RZ ;  /* 0x000000080c0c7210 */ /* 0x080fe20007f3e0ff */
[----:B------:R-:W-:Y:S01]  /*aad0*/  IMAD R26, R3, 0x7b, RZ ;  /* 0x0000007b031a7824 */ /* 0x000fe200078e02ff */
[-C--:B------:R-:W-:Y:S01]  /*aae0*/  LEA.HI.X.SX32 R15, R25, R9.reuse, 0x1, P5 ;  /* 0x00000009190f7211 */ /* 0x080fe200028f0eff */
[C---:B------:R-:W-:Y:S01]  /*aaf0*/  IMAD R5, R3.reuse, 0x7e, RZ ;  /* 0x0000007e03057824 */ /* 0x040fe200078e02ff */
[-C--:B------:R-:W-:Y:S01]  /*ab00*/  IADD3 R6, P4, R6, R8.reuse, RZ ;  /* 0x0000000806067210 */ /* 0x080fe20007f9e0ff */
[C---:B------:R-:W-:Y:S01]  /*ab10*/  IMAD R25, R3.reuse, 0x1f, RZ ;  /* 0x0000001f03197824 */ /* 0x040fe200078e02ff */
[----:B------:R-:W-:Y:S01]  /*ab20*/  IADD3 R22, P6, R24, R8, RZ ;  /* 0x0000000818167210 */ /* 0x000fe20007fde0ff */
[----:B------:R0:W-:Y:S01]  /*ab30*/  STL.64 [R1+0xa30], R18 ;  /* 0x000a301201007387 */ /* 0x0001e20000100a00 */
[----:B------:R-:W-:Y:S01]  /*ab40*/  IMAD R16, R3, 0xfa, RZ ;  /* 0x000000fa03107824 */ /* 0x000fe200078e02ff */
[----:B------:R-:W-:-:S02]  /*ab50*/  LEA.HI.X.SX32 R13, R20, R9, 0x1, P1 ;  /* 0x00000009140d7211 */ /* 0x000fc400008f0eff */
[----:B------:R1:W-:Y:S01]  /*ab60*/  STL.64 [R1+0x848], R14 ;  /* 0x0008480e01007387 */ /* 0x0003e20000100a00 */
[-C--:B------:R-:W-:Y:S02]  /*ab70*/  LEA.HI.X.SX32 R7, R26, R9.reuse, 0x1, P4 ;  /* 0x000000091a077211 */ /* 0x080fe400020f0eff */
[-C--:B------:R-:W-:Y:S02]  /*ab80*/  LEA.HI.X.SX32 R23, R25, R9.reuse, 0x1, P6 ;  /* 0x0000000919177211 */ /* 0x080fe400030f0eff */
[-C--:B0-----:R-:W-:Y:S01]  /*ab90*/  IADD3 R18, P3, R20, R8.reuse, RZ ;  /* 0x0000000814127210 */ /* 0x081fe20007f7e0ff */
[C---:B------:R-:W-:Y:S01]  /*aba0*/  IMAD R20, R3.reuse, 0x3f, RZ ;  /* 0x0000003f03147824 */ /* 0x040fe200078e02ff */
[----:B------:R-:W-:Y:S02]  /*abb0*/  SHF.L.U32 R21, R3, 0x1, RZ ;  /* 0x0000000103157819 */ /* 0x000fe400000006ff */
[-C--:B-1----:R-:W-:Y:S02]  /*abc0*/  IADD3 R14, P5, R5, R8.reuse, RZ ;  /* 0x00000008050e7210 */ /* 0x082fe40007fbe0ff */
[-C--:B------:R-:W-:Y:S01]  /*abd0*/  LEA.HI.X.SX32 R19, R24, R9.reuse, 0x1, P3 ;  /* 0x0000000918137211 */ /* 0x080fe200018f0eff */
[----:B------:R-:W-:Y:S01]  /*abe0*/  IMAD R24, R3, 0x7d, RZ ;  /* 0x0000007d03187824 */ /* 0x000fe200078e02ff */
[-C--:B------:R-:W-:Y:S01]  /*abf0*/  LEA.HI.X.SX32 R11, R5, R9.reuse, 0x1, P2 ;  /* 0x00000009050b7211 */ /* 0x080fe200010f0eff */
[----:B------:R-:W-:Y:S01]  /*ac00*/  IMAD.MOV.U32 R5, RZ, RZ, c[0x0][0x1b8] ;  /* 0x00006e00ff057624 */ /* 0x000fe200078e00ff */
[----:B------:R-:W-:Y:S01]  /*ac10*/  IADD3 R16, P0, R16, R8, RZ ;  /* 0x0000000810107210 */ /* 0x000fe20007f1e0ff */
[----:B------:R0:W-:Y:S01]  /*ac20*/  STL.64 [R1+0x840], R6 ;  /* 0x0008400601007387 */ /* 0x0001e20000100a00 */
[----:B------:R-:W-:-:S02]  /*ac30*/  LEA.HI.X.SX32 R15, R20, R9, 0x1, P5 ;  /* 0x00000009140f7211 */ /* 0x000fc400028f0eff */
[----:B------:R-:W-:Y:S01]  /*ac40*/  MOV R20, c[0x0][0x1b8] ;  /* 0x00006e0000147a02 */ /* 0x000fe20000000f00 */
[----:B------:R1:W-:Y:S01]  /*ac50*/  STL.64 [R1+0xb20], R22 ;  /* 0x000b201601007387 */ /* 0x0003e20000100a00 */
[----:B------:R-:W-:Y:S01]  /*ac60*/  LEA.HI.X.SX32 R17, R24, R9, 0x1, P0 ;  /* 0x0000000918117211 */ /* 0x000fe200000f0eff */
[----:B------:R-:W-:Y:S02]  /*ac70*/  IMAD.SHL.U32 R5, R5, 0x8, RZ ;  /* 0x0000000805057824 */ /* 0x000fe400078e00ff */
[----:B------:R3:W-:Y:S01]  /*ac80*/  STL.64 [R1+0xa28], R18 ;  /* 0x000a281201007387 */ /* 0x0007e20000100a00 */
[----:B------:R-:W-:Y:S02]  /*ac90*/  SHF.L.U32 R20, R20, 0x2, RZ ;  /* 0x0000000214147819 */ /* 0x000fe400000006ff */
[-C--:B0-----:R-:W-:Y:S01]  /*aca0*/  IADD3 R6, P4, R21, R8.reuse, RZ ;  /* 0x0000000815067210 */ /* 0x081fe20007f9e0ff */
[----:B------:R0:W-:Y:S01]  /*acb0*/  STL.64 [R1+0x838], R12 ;  /* 0x0008380c01007387 */ /* 0x0001e20000100a00 */
[----:B-1----:R-:W-:-:S02]  /*acc0*/  LEA R22, P6, R3, R8, 0x2 ;  /* 0x0000000803167211 */ /* 0x002fc400078c10ff */
[CC--:B------:R-:W-:Y:S02]  /*acd0*/  LEA.HI.X.SX32 R7, R3.reuse, R9.reuse, 0x1, P4 ;  /* 0x0000000903077211 */ /* 0x0c0fe400020f0eff */
[-C--:B---3--:R-:W-:Y:S01]  /*ace0*/  LEA R18, P3, R3, R8.reuse, 0x3 ;  /* 0x0000000803127211 */ /* 0x088fe200078618ff */
[----:B------:R-:W-:Y:S01]  /*acf0*/  STL.64 [R1+0x830], R16 ;  /* 0x0008301001007387 */ /* 0x000fe20000100a00 */
[-C--:B------:R-:W-:Y:S02]  /*ad00*/  LEA.HI.X.SX32 R23, R21, R9.reuse, 0x1, P6 ;  /* 0x0000000915177211 */ /* 0x080fe400030f0eff */
[----:B0-----:R-:W-:Y:S01]  /*ad10*/  LEA R12, P1, R3, R8, 0x4 ;  /* 0x00000008030c7211 */ /* 0x001fe200078220ff */
[----:B------:R-:W-:Y:S01]  /*ad20*/  STL.64 [R1+0xa20], R14 ;  /* 0x000a200e01007387 */ /* 0x000fe20000100a00 */
[-C--:B------:R-:W-:Y:S02]  /*ad30*/  LEA.HI.X.SX32 R19, R20, R9.reuse, 0x1, P3 ;  /* 0x0000000914137211 */ /* 0x080fe400018f0eff */
[----:B------:R-:W-:Y:S01]  /*ad40*/  LEA.HI.X.SX32 R13, R5, R9, 0x1, P1 ;  /* 0x00000009050d7211 */ /* 0x000fe200008f0eff */
[----:B------:R-:W-:Y:S04]  /*ad50*/  STL.64 [R1+0x828], R10 ;  /* 0x0008280a01007387 */ /* 0x000fe80000100a00 */
[----:B------:R0:W-:Y:S04]  /*ad60*/  STL.64 [R1+0xc10], R6 ;  /* 0x000c100601007387 */ /* 0x0001e80000100a00 */
[----:B------:R-:W-:Y:S04]  /*ad70*/  STL.64 [R1+0xc08], R22 ;  /* 0x000c081601007387 */ /* 0x000fe80000100a00 */
[----:B------:R1:W-:Y:S01]  /*ad80*/  STL.64 [R1+0xbd8], R12 ;  /* 0x000bd80c01007387 */ /* 0x0003e20000100a00 */
[----:B0-----:R-:W-:-:S03]  /*ad90*/  MOV R6, c[0x0][0x1b8] ;  /* 0x00006e0000067a02 */ /* 0x001fc60000000f00 */
[----:B------:R0:W-:Y:S01]  /*ada0*/  STL.64 [R1+0xbf8], R18 ;  /* 0x000bf81201007387 */ /* 0x0001e20000100a00 */
[----:B------:R-:W-:Y:S02]  /*adb0*/  MOV R5, c[0x0][0x1b8] ;  /* 0x00006e0000057a02 */ /* 0x000fe40000000f00 */
[CC--:B------:R-:W-:Y:S01]  /*adc0*/  LEA R16, P0, R3.reuse, R8.reuse, 0x5 ;  /* 0x0000000803107211 */ /* 0x0c0fe200078028ff */
[----:B------:R-:W-:Y:S01]  /*add0*/  IMAD R6, R6, 0xfe, RZ ;  /* 0x000000fe06067824 */ /* 0x000fe200078e02ff */
[----:B-1----:R-:W-:Y:S01]  /*ade0*/  MOV R13, c[0x0][0x1b8] ;  /* 0x00006e00000d7a02 */ /* 0x002fe20000000f00 */
[----:B0-----:R-:W-:Y:S01]  /*adf0*/  IMAD.MOV.U32 R18, RZ, RZ, c[0x0][0x1b8] ;  /* 0x00006e00ff127624 */ /* 0x001fe200078e00ff */
[----:B------:R-:W-:Y:S02]  /*ae00*/  MOV R12, c[0x0][0x1b8] ;  /* 0x00006e00000c7a02 */ /* 0x000fe40000000f00 */
[----:B------:R-:W-:Y:S02]  /*ae10*/  LEA R14, P5, R3, R8, 0x6 ;  /* 0x00000008030e7211 */ /* 0x000fe400078a30ff */
[----:B------:R-:W-:-:S02]  /*ae20*/  SHF.L.U32 R18, R18, 0x4, RZ ;  /* 0x0000000412127819 */ /* 0x000fc400000006ff */
[----:B------:R-:W-:Y:S01]  /*ae30*/  SHF.L.U32 R13, R13, 0x5, RZ ;  /* 0x000000050d0d7819 */ /* 0x000fe200000006ff */
[----:B------:R-:W-:Y:S01]  /*ae40*/  IMAD R5, R5, 0x7f, RZ ;  /* 0x0000007f05057824 */ /* 0x000fe200078e02ff */
[-C--:B------:R-:W-:Y:S02]  /*ae50*/  LEA R10, P2, R3, R8.reuse, 0x7 ;  /* 0x00000008030a7211 */ /* 0x080fe400078438ff */
[----:B------:R-:W-:Y:S02]  /*ae60*/  SHF.L.U32 R12, R12, 0x6, RZ ;  /* 0x000000060c0c7819 */ /* 0x000fe400000006ff */
[----:B------:R-:W-:Y:S02]  /*ae70*/  IADD3 R6, P4, R6, R8, RZ ;  /* 0x0000000806067210 */ /* 0x000fe40007f9e0ff */
[-C--:B------:R-:W-:Y:S02]  /*ae80*/  LEA.HI.X.SX32 R17, R18, R9.reuse, 0x1, P0 ;  /* 0x0000000912117211 */ /* 0x080fe400000f0eff */
[----:B------:R-:W-:-:S02]  /*ae90*/  LEA.HI.X.SX32 R15, R13, R9, 0x1, P5 ;  /* 0x000000090d0f7211 */ /* 0x000fc400028f0eff */
[-C--:B------:R-:W-:Y:S01]  /*aea0*/  LEA.HI.X.SX32 R11, R12, R9.reuse, 0x1, P2 ;  /* 0x000000090c0b7211 */ /* 0x080fe200010f0eff */
[----:B------:R0:W-:Y:S01]  /*aeb0*/  STL.64 [R1+0xb98], R16 ;  /* 0x000b981001007387 */ /* 0x0001e20000100a00 */
[----:B------:R-:W-:-:S03]  /*aec0*/  LEA.HI.X.SX32 R7, R5, R9, 0x1, P4 ;  /* 0x0000000905077211 */ /* 0x000fc600020f0eff */
[----:B------:R0:W-:Y:S04]  /*aed0*/  STL.64 [R1+0xb18], R14 ;  /* 0x000b180e01007387 */ /* 0x0001e80000100a00 */
[----:B------:R0:W-:Y:S04]  /*aee0*/  STL [R1+0x664], RZ ;  /* 0x000664ff01007387 */ /* 0x0001e80000100800 */
[----:B------:R0:W-:Y:S04]  /*aef0*/  STL.64 [R1+0xa18], R10 ;  /* 0x000a180a01007387 */ /* 0x0001e80000100a00 */
[----:B------:R0:W-:Y:S04]  /*af00*/  STL.64 [R1+0x820], R6 ;  /* 0x0008200601007387 */ /* 0x0001e80000100a00 */
        /* <DEDUP_REMOVED lines=37> */
[----:B------:R0:W-:Y:S01]  /*b160*/  STL [R1+0x77c], RZ ;  /* 0x00077cff01007387 */ /* 0x0001e20000100800 */
[----:B--2---:R-:W-:-:S03]  /*b170*/  LOP3.LUT R2, R4, 0x40, RZ, 0x3c, !PT ;  /* 0x0000004004027812 */ /* 0x004fc600078e3cff */
.L_x_2:
[----:B0-----:R-:W2:Y:S04]  /*b180*/  LDL.64 R6, [R1+0x520] ;  /* 0x0005200001067983 */ /* 0x001ea80000100a00 */
[----:B------:R-:W3:Y:S04]  /*b190*/  LDL.64 R4, [R1+0x1008] ;  /* 0x0010080001047983 */ /* 0x000ee80000100a00 */
[----:B------:R-:W4:Y:S04]  /*b1a0*/  LDL.64 R2, [R1+0x1000] ;  /* 0x0010000001027983 */ /* 0x000f280000100a00 */
[----:B------:R-:W5:Y:S04]  /*b1b0*/  LDL.64 R10, [R1+0xff8] ;  /* 0x000ff800010a7983 */ /* 0x000f680000100a00 */
[----:B------:R-:W2:Y:S04]  /*b1c0*/  LDL.64 R8, [R1+0xff0] ;  /* 0x000ff00001087983 */ /* 0x000ea80000100a00 */
[----:B------:R-:W2:Y:S04]  /*b1d0*/  LDL.64 R16, [R1+0xfe8] ;  /* 0x000fe80001107983 */ /* 0x000ea80000100a00 */
[----:B------:R-:W2:Y:S04]  /*b1e0*/  LDL.64 R22, [R1+0xfe0] ;  /* 0x000fe00001167983 */ /* 0x000ea80000100a00 */
[----:B------:R-:W2:Y:S04]  /*b1f0*/  LDL.64 R14, [R1+0xfd8] ;  /* 0x000fd800010e7983 */ /* 0x000ea80000100a00 */
[----:B------:R0:W-:Y:S04]  /*b200*/  STL [R1+0x2688], R0 ;  /* 0x0026880001007387 */ /* 0x0001e80000100800 */
[----:B------:R-:W2:Y:S04]  /*b210*/  LDL.64 R18, [R1+0xfd0] ;  /* 0x000fd00001127983 */ /* 0x000ea80000100a00 */
[----:B------:R-:W2:Y:S04]  /*b220*/  LDL.64 R20, [R1+0xfc8] ;  /* 0x000fc80001147983 */ /* 0x000ea80000100a00 */
[----:B0-----:R-:W2:Y:S04]  /*b230*/  LDL R0, [R1+0x2c0] ;  /* 0x0002c00001007983 */ /* 0x001ea80000100800 */
[----:B------:R-:W3:Y:S04]  /*b240*/  LDL.64 R24, [R1+0xfb8] ;  /* 0x000fb80001187983 */ /* 0x000ee80000100a00 */
[----:B------:R-:W4:Y:S01]  /*b250*/  LDL.64 R12, [R1+0xfc0] ;  /* 0x000fc000010c7983 */ /* 0x000f220000100a00 */
[----:B--2---:R-:W-:-:S04]  /*b260*/  IMAD.WIDE R6, R0, 0x2, R6 ;  /* 0x0000000200067825 */ /* 0x004fc800078e0206 */
[C---:B---3--:R-:W-:Y:S01]  /*b270*/  IMAD.WIDE R4, R0.reuse, 0x2, R4 ;  /* 0x0000000200047825 */ /* 0x048fe200078e0204 */
[----:B------:R0:W2:Y:S03]  /*b280*/  LDG.E.U16 R29, [R6.64] ;  /* 0x00000004061d7981 */ /* 0x0000a6000c1e1500 */
[C---:B----4-:R-:W-:Y:S01]  /*b290*/  IMAD.WIDE R2, R0.reuse, 0x2, R2 ;  /* 0x0000000200027825 */ /* 0x050fe200078e0202 */
[----:B------:R1:W3:Y:S03]  /*b2a0*/  LDG.E.U16 R26, [R4.64] ;  /* 0x00000004041a7981 */ /* 0x0002e6000c1e1500 */
[C---:B-----5:R-:W-:Y:S01]  /*b2b0*/  IMAD.WIDE R10, R0.reuse, 0x2, R10 ;  /* 0x00000002000a7825 */ /* 0x060fe200078e020a */
[----:B------:R4:W5:Y:S03]  /*b2c0*/  LDG.E.U16 R27, [R2.64] ;  /* 0x00000004021b7981 */ /* 0x000966000c1e1500 */
[----:B-1----:R-:W-:-:S02]  /*b2d0*/  IMAD.WIDE R4, R0, 0x2, R22 ;  /* 0x0000000200047825 */ /* 0x002fc400078e0216 */
[----:B------:R1:W5:Y:S02]  /*b2e0*/  LDG.E.U16 R23, [R10.64] ;  /* 0x000000040a177981 */ /* 0x000364000c1e1500 */
[----:B------:R-:W-:-:S04]  /*b2f0*/  IMAD.WIDE R8, R0, 0x2, R8 ;  /* 0x0000000200087825 */ /* 0x000fc800078e0208 */
[C---:B0-----:R-:W-:Y:S01]  /*b300*/  IMAD.WIDE R6, R0.reuse, 0x2, R16 ;  /* 0x0000000200067825 */ /* 0x041fe200078e0210 */
[----:B------:R0:W5:Y:S04]  /*b310*/  LDG.E.U16 R28, [R8.64] ;  /* 0x00000004081c7981 */ /* 0x000168000c1e1500 */
[----:B------:R-:W5:Y:S04]  /*b320*/  LDL.64 R16, [R1+0xfb0] ;  /* 0x000fb00001107983 */ /* 0x000f680000100a00 */
[----:B--2---:R2:W-:Y:S04]  /*b330*/  STL [R1+0x1a0], R29 ;  /* 0x0001a01d01007387 */ /* 0x0045e80000100800 */
[----:B--2---:R5:W2:Y:S01]  /*b340*/  LDG.E.U16 R29, [R6.64] ;  /* 0x00000004061d7981 */ /* 0x004aa2000c1e1500 */
[----:B----4-:R-:W-:-:S03]  /*b350*/  IMAD.WIDE R2, R0, 0x2, R14 ;  /* 0x0000000200027825 */ /* 0x010fc600078e020e */
[----:B---3--:R3:W-:Y:S01]  /*b360*/  STL [R1+0x19c], R26 ;  /* 0x00019c1a01007387 */ /* 0x0087e20000100800 */
[----:B-1----:R-:W-:-:S03]  /*b370*/  IMAD.WIDE R10, R0, 0x2, R18 ;  /* 0x00000002000a7825 */ /* 0x002fc600078e0212 */
[----:B------:R-:W4:Y:S04]  /*b380*/  LDL.64 R14, [R1+0xfa8] ;  /* 0x000fa800010e7983 */ /* 0x000f280000100a00 */
[----:B---3--:R1:W3:Y:S04]  /*b390*/  LDG.E.U16 R26, [R4.64] ;  /* 0x00000004041a7981 */ /* 0x0082e8000c1e1500 */
[----:B-----5:R5:W-:Y:S01]  /*b3a0*/  STL [R1+0x198], R27 ;  /* 0x0001981b01007387 */ /* 0x020be20000100800 */
[----:B0-----:R-:W-:-:S03]  /*b3b0*/  IMAD.WIDE R8, R0, 0x2, R20 ;  /* 0x0000000200087825 */ /* 0x001fc600078e0214 */
[----:B------:R0:W-:Y:S01]  /*b3c0*/  STL [R1+0x194], R23 ;  /* 0x0001941701007387 */ /* 0x0001e20000100800 */
[----:B-1----:R-:W-:-:S03]  /*b3d0*/  IMAD.WIDE R4, R0, 0x2, R24 ;  /* 0x0000000200047825 */ /* 0x002fc600078e0218 */
[----:B------:R-:W4:Y:S04]  /*b3e0*/  LDL.64 R20, [R1+0xf90] ;  /* 0x000f900001147983 */ /* 0x000f280000100a00 */
[----:B-----5:R1:W2:Y:S04]  /*b3f0*/  LDG.E.U16 R27, [R2.64] ;  /* 0x00000004021b7981 */ /* 0x0202a8000c1e1500 */
[----:B0-----:R-:W2:Y:S04]  /*b400*/  LDL.64 R22, [R1+0xfa0] ;  /* 0x000fa00001167983 */ /* 0x001ea80000100a00 */
[----:B------:R4:W2:Y:S01]  /*b410*/  LDG.E.U16 R25, [R10.64] ;  /* 0x000000040a197981 */ /* 0x0008a2000c1e1500 */
[----:B------:R-:W-:-:S03]  /*b420*/  IMAD.WIDE R6, R0, 0x2, R12 ;  /* 0x0000000200067825 */ /* 0x000fc600078e020c */
[----:B------:R-:W2:Y:S04]  /*b430*/  LDL.64 R18, [R1+0xf98] ;  /* 0x000f980001127983 */ /* 0x000ea80000100a00 */
[----:B------:R-:W2:Y:S04]  /*b440*/  LDL.64 R12, [R1+0xf88] ;  /* 0x000f8800010c7983 */ /* 0x000ea80000100a00 */
[----:B------:R0:W-:Y:S04]  /*b450*/  STL [R1+0x190], R28 ;  /* 0x0001901c01007387 */ /* 0x0001e80000100800 */
[----:B0-----:R0:W2:Y:S04]  /*b460*/  LDG.E.U16 R28, [R8.64] ;  /* 0x00000004081c7981 */ /* 0x0010a8000c1e1500 */
[----:B--2---:R2:W-:Y:S04]  /*b470*/  STL [R1+0x18c], R29 ;  /* 0x00018c1d01007387 */ /* 0x0045e80000100800 */
[----:B--2---:R2:W5:Y:S01]  /*b480*/  LDG.E.U16 R29, [R6.64] ;  /* 0x00000004061d7981 */ /* 0x004562000c1e1500 */
[----:B-1----:R-:W-:-:S03]  /*b490*/  IMAD.WIDE R2, R0, 0x2, R16 ;  /* 0x0000000200027825 */ /* 0x002fc600078e0210 */
[----:B---3--:R1:W-:Y:S01]  /*b4a0*/  STL [R1+0x188], R26 ;  /* 0x0001881a01007387 */ /* 0x0083e20000100800 */
[----:B----4-:R-:W-:-:S03]  /*b4b0*/  IMAD.WIDE R10, R0, 0x2, R14 ;  /* 0x00000002000a7825 */ /* 0x010fc600078e020e */
[----:B------:R-:W3:Y:S04]  /*b4c0*/  LDL.64 R16, [R1+0xf80] ;  /* 0x000f800001107983 */ /* 0x000ee80000100a00 */
[----:B-1----:R1:W4:Y:S04]  /*b4d0*/  LDG.E.U16 R26, [R4.64] ;  /* 0x00000004041a7981 */ /* 0x002328000c1e1500 */
[----:B--2---:R2:W-:Y:S01]  /*b4e0*/  STL [R1+0x184], R27 ;  /* 0x0001841b01007387 */ /* 0x0045e20000100800 */
[----:B0-----:R-:W-:-:S03]  /*b4f0*/  IMAD.WIDE R8, R0, 0x2, R22 ;  /* 0x0000000200087825 */ /* 0x001fc600078e0216 */
[----:B--2---:R0:W3:Y:S01]  /*b500*/  LDG.E.U16 R27, [R2.64] ;  /* 0x00000004021b7981 */ /* 0x0040e2000c1e1500 */
[----:B-1----:R-:W-:-:S03]  /*b510*/  IMAD.WIDE R4, R0, 0x2, R20 ;  /* 0x0000000200047825 */ /* 0x002fc600078e0214 */
[----:B------:R1:W-:Y:S04]  /*b520*/  STL [R1+0x180], R25 ;  /* 0x0001801901007387 */ /* 0x0003e80000100800 */
[----:B------:R-:W3:Y:S04]  /*b530*/  LDL.64 R22, [R1+0xf68] ;  /* 0x000f680001167983 */ /* 0x000ee80000100a00 */
[----:B------:R3:W3:Y:S04]  /*b540*/  LDG.E.U16 R21, [R10.64] ;  /* 0x000000040a157981 */ /* 0x0006e8000c1e1500 */
[----:B-1----:R-:W3:Y:S01]  /*b550*/  LDL.64 R24, [R1+0xf78] ;  /* 0x000f780001187983 */ /* 0x002ee20000100a00 */
[----:B------:R-:W-:-:S03]  /*b560*/  IMAD.WIDE R6, R0, 0x2, R18 ;  /* 0x0000000200067825 */ /* 0x000fc600078e0212 */
[----:B------:R-:W3:Y:S04]  /*b570*/  LDL.64 R14, [R1+0xf70] ;  /* 0x000f7000010e7983 */ /* 0x000ee80000100a00 */
[----:B------:R-:W3:Y:S04]  /*b580*/  LDL.64 R18, [R1+0xf60] ;  /* 0x000f600001127983 */ /* 0x000ee80000100a00 */
[----:B------:R1:W-:Y:S04]  /*b590*/  STL [R1+0x17c], R28 ;  /* 0x00017c1c01007387 */ /* 0x0003e80000100800 */
[----:B-1----:R1:W3:Y:S04]  /*b5a0*/  LDG.E.U16 R28, [R8.64] ;  /* 0x00000004081c7981 */ /* 0x0022e8000c1e1500 */
[----:B-----5:R5:W-:Y:S04]  /*b5b0*/  STL [R1+0x178], R29 ;  /* 0x0001781d01007387 */ /* 0x020be80000100800 */
[----:B-----5:R5:W2:Y:S01]  /*b5c0*/  LDG.E.U16 R29, [R6.64] ;  /* 0x00000004061d7981 */ /* 0x020aa2000c1e1500 */
[----:B0-----:R-:W-:-:S03]  /*b5d0*/  IMAD.WIDE R2, R0, 0x2, R12 ;  /* 0x0000000200027825 */ /* 0x001fc600078e020c */
[----:B----4-:R0:W-:Y:S01]  /*b5e0*/  STL [R1+0x174], R26 ;  /* 0x0001741a01007387 */ /* 0x0101e20000100800 */
[----:B---3--:R-:W-:-:S03]  /*b5f0*/  IMAD.WIDE R10, R0, 0x2, R16 ;  /* 0x00000002000a7825 */ /* 0x008fc600078e0210 */
[----:B------:R-:W3:Y:S04]  /*b600*/  LDL.64 R12, [R1+0xf58] ;  /* 0x000f5800010c7983 */ /* 0x000ee80000100a00 */
[----:B0-----:R0:W4:Y:S04]  /*b610*/  LDG.E.U16 R26, [R4.64] ;  /* 0x00000004041a7981 */ /* 0x001128000c1e1500 */
[----:B------:R0:W-:Y:S04]  /*b620*/  STL [R1+0x170], R27 ;  /* 0x0001701b01007387 */ /* 0x0001e80000100800 */
[----:B0-----:R0:W3:Y:S01]  /*b630*/  LDG.E.U16 R27, [R2.64] ;  /* 0x00000004021b7981 */ /* 0x0010e2000c1e1500 */
[----:B------:R-:W-:-:S03]  /*b640*/  IMAD.WIDE R4, R0, 0x2, R22 ;  /* 0x0000000200047825 */ /* 0x000fc600078e0216 */
[----:B------:R0:W-:Y:S01]  /*b650*/  STL [R1+0x16c], R21 ;  /* 0x00016c1501007387 */ /* 0x0001e20000100800 */
[----:B-1----:R-:W-:-:S03]  /*b660*/  IMAD.WIDE R8, R0, 0x2, R24 ;  /* 0x0000000200087825 */ /* 0x002fc600078e0218 */
[----:B------:R-:W3:Y:S04]  /*b670*/  LDL.64 R24, [R1+0xf40] ;  /* 0x000f400001187983 */ /* 0x000ee80000100a00 */
[----:B------:R3:W3:Y:S04]  /*b680*/  LDG.E.U16 R23, [R10.64] ;  /* 0x000000040a177981 */ /* 0x0006e8000c1e1500 */
[----:B0-----:R-:W3:Y:S01]  /*b690*/  LDL.64 R20, [R1+0xf50] ;  /* 0x000f500001147983 */ /* 0x001ee20000100a00 */
[----:B-----5:R-:W-:-:S03]  /*b6a0*/  IMAD.WIDE R6, R0, 0x2, R14 ;  /* 0x0000000200067825 */ /* 0x020fc600078e020e */
[----:B------:R-:W5:Y:S04]  /*b6b0*/  LDL.64 R16, [R1+0xf48] ;  /* 0x000f480001107983 */ /* 0x000f680000100a00 */
[----:B------:R-:W5:Y:S04]  /*b6c0*/  LDL.64 R14, [R1+0xf38] ;  /* 0x000f3800010e7983 */ /* 0x000f680000100a00 */
[----:B------:R0:W-:Y:S04]  /*b6d0*/  STL [R1+0x168], R28 ;  /* 0x0001681c01007387 */ /* 0x0001e80000100800 */
[----:B0-----:R0:W5:Y:S04]  /*b6e0*/  LDG.E.U16 R28, [R8.64] ;  /* 0x00000004081c7981 */ /* 0x001168000c1e1500 */
[----:B--2---:R1:W-:Y:S04]  /*b6f0*/  STL [R1+0x164], R29 ;  /* 0x0001641d01007387 */ /* 0x0043e80000100800 */
[----:B-1----:R5:W2:Y:S01]  /*b700*/  LDG.E.U16 R29, [R6.64] ;  /* 0x00000004061d7981 */ /* 0x002aa2000c1e1500 */
[----:B------:R-:W-:-:S03]  /*b710*/  IMAD.WIDE R2, R0, 0x2, R18 ;  /* 0x0000000200027825 */ /* 0x000fc600078e0212 */
[----:B----4-:R1:W-:Y:S01]  /*b720*/  STL [R1+0x160], R26 ;  /* 0x0001601a01007387 */ /* 0x0103e20000100800 */
[----:B---3--:R-:W-:-:S03]  /*b730*/  IMAD.WIDE R10, R0, 0x2, R12 ;  /* 0x00000002000a7825 */ /* 0x008fc600078e020c */
[----:B------:R-:W3:Y:S04]  /*b740*/  LDL.64 R18, [R1+0xf30] ;  /* 0x000f300001127983 */ /* 0x000ee80000100a00 */
[----:B-1----:R1:W4:Y:S04]  /*b750*/  LDG.E.U16 R26, [R4.64] ;  /* 0x00000004041a7981 */ /* 0x002328000c1e1500 */
[----:B------:R0:W-:Y:S04]  /*b760*/  STL [R1+0x15c], R27 ;  /* 0x00015c1b01007387 */ /* 0x0001e80000100800 */
[----:B0-----:R0:W3:Y:S01]  /*b770*/  LDG.E.U16 R27, [R2.64] ;  /* 0x00000004021b7981 */ /* 0x0010e2000c1e1500 */
[----:B-1----:R-:W-:-:S03]  /*b780*/  IMAD.WIDE R4, R0, 0x2, R24 ;  /* 0x0000000200047825 */ /* 0x002fc600078e0218 */
[----:B------:R1:W-:Y:S01]  /*b790*/  STL [R1+0x158], R23 ;  /* 0x0001581701007387 */ /* 0x0003e20000100800 */
[----:B------:R-:W-:-:S03]  /*b7a0*/  IMAD.WIDE R8, R0, 0x2, R20 ;  /* 0x0000000200087825 */ /* 0x000fc600078e0214 */
[----:B------:R-:W3:Y:S04]  /*b7b0*/  LDL.64 R20, [R1+0xf18] ;  /* 0x000f180001147983 */ /* 0x000ee80000100a00 */
[----:B------:R3:W3:Y:S04]  /*b7c0*/  LDG.E.U16 R25, [R10.64] ;  /* 0x000000040a197981 */ /* 0x0006e8000c1e1500 */
[----:B-1----:R-:W3:Y:S01]  /*b7d0*/  LDL.64 R22, [R1+0xf28] ;  /* 0x000f280001167983 */ /* 0x002ee20000100a00 */
[----:B-----5:R-:W-:-:S03]  /*b7e0*/  IMAD.WIDE R6, R0, 0x2, R16 ;  /* 0x0000000200067825 */ /* 0x020fc600078e0210 */
[----:B------:R-:W5:Y:S04]  /*b7f0*/  LDL.64 R12, [R1+0xf20] ;  /* 0x000f2000010c7983 */ /* 0x000f680000100a00 */
[----:B------:R-:W5:Y:S04]  /*b800*/  LDL.64 R16, [R1+0xf10] ;  /* 0x000f100001107983 */ /* 0x000f680000100a00 */
[----:B------:R1:W-:Y:S04]  /*b810*/  STL [R1+0x154], R28 ;  /* 0x0001541c01007387 */ /* 0x0003e80000100800 */
[----:B-1----:R1:W5:Y:S04]  /*b820*/  LDG.E.U16 R28, [R8.64] ;  /* 0x00000004081c7981 */ /* 0x002368000c1e1500 */
[----:B--2---:R2:W-:Y:S04]  /*b830*/  STL [R1+0x150], R29 ;  /* 0x0001501d01007387 */ /* 0x0045e80000100800 */
[----:B--2---:R5:W2:Y:S01]  /*b840*/  LDG.E.U16 R29, [R6.64] ;  /* 0x00000004061d7981 */ /* 0x004aa2000c1e1500 */
        /* <DEDUP_REMOVED lines=51> */
[----:B------:R-:W3:Y:S04]  /*bb80*/  LDL.64 R20, [R1+0xea0] ;  /* 0x000ea00001147983 */ /* 0x000ee80000100a00 */
[----:B------:R3:W3:Y:S01]  /*bb90*/  LDG.E.U16 R25, [R10.64] ;  /* 0x000000040a197981 */ /* 0x0006e2000c1e1500 */
[----:B-----5:R-:W-:-:S03]  /*bba0*/  IMAD.WIDE R6, R0, 0x2, R14 ;  /* 0x0000000200067825 */ /* 0x020fc600078e020e */
[----:B0-----:R-:W5:Y:S04]  /*bbb0*/  LDL.64 R22, [R1+0xeb0] ;  /* 0x000eb00001167983 */ /* 0x001f680000100a00 */
[----:B------:R-:W5:Y:S04]  /*bbc0*/  LDL.64 R14, [R1+0xe98] ;  /* 0x000e9800010e7983 */ /* 0x000f680000100a00 */
[----:B------:R0:W-:Y:S04]  /*bbd0*/  STL [R1+0x118], R28 ;  /* 0x0001181c01007387 */ /* 0x0001e80000100800 */
[----:B0-----:R5:W5:Y:S04]  /*bbe0*/  LDG.E.U16 R28, [R8.64] ;  /* 0x00000004081c7981 */ /* 0x001b68000c1e1500 */
[----:B--2---:R0:W-:Y:S04]  /*bbf0*/  STL [R1+0x114], R29 ;  /* 0x0001141d01007387 */ /* 0x0041e80000100800 */
[----:B0-----:R0:W2:Y:S01]  /*bc00*/  LDG.E.U16 R29, [R6.64] ;  /* 0x00000004061d7981 */ /* 0x0010a2000c1e1500 */
[----:B------:R-:W-:-:S03]  /*bc10*/  IMAD.WIDE R2, R0, 0x2, R18 ;  /* 0x0000000200027825 */ /* 0x000fc600078e0212 */
[----:B----4-:R1:W-:Y:S01]  /*bc20*/  STL [R1+0x110], R26 ;  /* 0x0001101a01007387 */ /* 0x0103e20000100800 */
[----:B---3--:R-:W-:-:S03]  /*bc30*/  IMAD.WIDE R10, R0, 0x2, R12 ;  /* 0x00000002000a7825 */ /* 0x008fc600078e020c */
[----:B------:R-:W3:Y:S04]  /*bc40*/  LDL.64 R18, [R1+0xe90] ;  /* 0x000e900001127983 */ /* 0x000ee80000100a00 */
[----:B-1----:R1:W4:Y:S04]  /*bc50*/  LDG.E.U16 R26, [R4.64] ;  /* 0x00000004041a7981 */ /* 0x002328000c1e1500 */
[----:B------:R0:W-:Y:S04]  /*bc60*/  STL [R1+0x10c], R27 ;  /* 0x00010c1b01007387 */ /* 0x0001e80000100800 */
[----:B0-----:R0:W3:Y:S01]  /*bc70*/  LDG.E.U16 R27, [R2.64] ;  /* 0x00000004021b7981 */ /* 0x0010e2000c1e1500 */
[----:B------:R-:W-:-:S04]  /*bc80*/  IMAD.WIDE R6, R0, 0x2, R16 ;  /* 0x0000000200067825 */ /* 0x000fc800078e0210 */
[C---:B-1----:R-:W-:Y:S01]  /*bc90*/  IMAD.WIDE R4, R0.reuse, 0x2, R20 ;  /* 0x0000000200047825 */ /* 0x042fe200078e0214 */
[----:B------:R1:W-:Y:S04]  /*bca0*/  STL [R1+0x108], R25 ;  /* 0x0001081901007387 */ /* 0x0003e80000100800 */
        /* <DEDUP_REMOVED lines=16> */
[----:B0-----:R0:W3:Y:S04]  /*bdb0*/  LDG.E.U16 R27, [R2.64] ;  /* 0x00000004021b7981 */ /* 0x0010e8000c1e1500 */
[----:B------:R5:W-:Y:S01]  /*bdc0*/  STL [R1+0xf4], R21 ;  /* 0x0000f41501007387 */ /* 0x000be20000100800 */
[----:B-1----:R-:W-:-:S03]  /*bdd0*/  IMAD.WIDE R8, R0, 0x2, R24 ;  /* 0x0000000200087825 */ /* 0x002fc600078e0218 */
[----:B------:R-:W3:Y:S01]  /*bde0*/  LDL.64 R18, [R1+0xe58] ;  /* 0x000e580001127983 */ /* 0x000ee20000100a00 */
[----:B0-----:R-:W-:-:S03]  /*bdf0*/  IMAD.WIDE R2, R0, 0x2, R16 ;  /* 0x0000000200027825 */ /* 0x001fc600078e0210 */
[----:B------:R-:W3:Y:S04]  /*be00*/  LDL.64 R24, [R1+0xe50] ;  /* 0x000e500001187983 */ /* 0x000ee80000100a00 */
[----:B------:R3:W3:Y:S01]  /*be10*/  LDG.E.U16 R17, [R10.64] ;  /* 0x000000040a117981 */ /* 0x0006e2000c1e1500 */
[----:B-----5:R-:W-:-:S03]  /*be20*/  IMAD.WIDE R6, R0, 0x2, R12 ;  /* 0x0000000200067825 */ /* 0x020fc600078e020c */
[----:B------:R-:W5:Y:S04]  /*be30*/  LDL.64 R20, [R1+0xe60] ;  /* 0x000e600001147983 */ /* 0x000f680000100a00 */
        /* <DEDUP_REMOVED lines=16> */
[----:B------:R3:W3:Y:S01]  /*bf40*/  LDG.E.U16 R25, [R10.64] ;  /* 0x000000040a197981 */ /* 0x0006e2000c1e1500 */
[----:B-----5:R-:W-:-:S03]  /*bf50*/  IMAD.WIDE R8, R0, 0x2, R20 ;  /* 0x0000000200087825 */ /* 0x020fc600078e0214 */
[----:B-1----:R-:W5:Y:S04]  /*bf60*/  LDL.64 R16, [R1+0xe38] ;  /* 0x000e380001107983 */ /* 0x002f680000100a00 */
[----:B------:R-:W5:Y:S04]  /*bf70*/  LDL.64 R14, [R1+0xe30] ;  /* 0x000e3000010e7983 */ /* 0x000f680000100a00 */
[----:B------:R-:W5:Y:S04]  /*bf80*/  LDL.64 R20, [R1+0xe28] ;  /* 0x000e280001147983 */ /* 0x000f680000100a00 */
[----:B------:R1:W-:Y:S04]  /*bf90*/  STL [R1+0xdc], R28 ;  /* 0x0000dc1c01007387 */ /* 0x0003e80000100800 */
[----:B-1----:R5:W5:Y:S04]  /*bfa0*/  LDG.E.U16 R28, [R8.64] ;  /* 0x00000004081c7981 */ /* 0x002b68000c1e1500 */
[----:B--2---:R1:W-:Y:S04]  /*bfb0*/  STL [R1+0xd8], R29 ;  /* 0x0000d81d01007387 */ /* 0x0043e80000100800 */
[----:B-1----:R1:W2:Y:S01]  /*bfc0*/  LDG.E.U16 R29, [R6.64] ;  /* 0x00000004061d7981 */ /* 0x0022a2000c1e1500 */
[----:B0-----:R-:W-:-:S03]  /*bfd0*/  IMAD.WIDE R2, R0, 0x2, R12 ;  /* 0x0000000200027825 */ /* 0x001fc600078e020c */
[----:B----4-:R0:W-:Y:S04]  /*bfe0*/  STL [R1+0xd4], R26 ;  /* 0x0000d41a01007387 */ /* 0x0101e80000100800 */
[----:B------:R-:W4:Y:S01]  /*bff0*/  LDL.64 R12, [R1+0xe18] ;  /* 0x000e1800010c7983 */ /* 0x000f220000100a00 */
[----:B---3--:R-:W-:-:S03]  /*c000*/  IMAD.WIDE R10, R0, 0x2, R22 ;  /* 0x00000002000a7825 */ /* 0x008fc600078e0216 */
[----:B0-----:R0:W3:Y:S04]  /*c010*/  LDG.E.U16 R26, [R4.64] ;  /* 0x00000004041a7981 */ /* 0x0010e8000c1e1500 */
[----:B------:R0:W-:Y:S04]  /*c020*/  STL [R1+0xd0], R27 ;  /* 0x0000d01b01007387 */ /* 0x0001e80000100800 */
[----:B0-----:R0:W3:Y:S04]  /*c030*/  LDG.E.U16 R27, [R2.64] ;  /* 0x00000004021b7981 */ /* 0x0010e8000c1e1500 */
[----:B------:R1:W-:Y:S01]  /*c040*/  STL [R1+0xcc], R25 ;  /* 0x0000cc1901007387 */ /* 0x0003e20000100800 */
[----:B-----5:R-:W-:-:S03]  /*c050*/  IMAD.WIDE R8, R0, 0x2, R16 ;  /* 0x0000000200087825 */ /* 0x020fc600078e0210 */
[----:B------:R-:W5:Y:S01]  /*c060*/  LDL.64 R22, [R1+0xe08] ;  /* 0x000e080001167983 */ /* 0x000f620000100a00 */
[----:B0-----:R-:W-:-:S03]  /*c070*/  IMAD.WIDE R2, R0, 0x2, R18 ;  /* 0x0000000200027825 */ /* 0x001fc600078e0212 */
[----:B------:R-:W5:Y:S04]  /*c080*/  LDL.64 R16, [R1+0xe00] ;  /* 0x000e000001107983 */ /* 0x000f680000100a00 */
[----:B-1----:R-:W5:Y:S04]  /*c090*/  LDL.64 R24, [R1+0xe10] ;  /* 0x000e100001187983 */ /* 0x002f680000100a00 */
[----:B------:R4:W5:Y:S01]  /*c0a0*/  LDG.E.U16 R19, [R10.64] ;  /* 0x000000040a137981 */ /* 0x000962000c1e1500 */
[----:B------:R-:W-:-:S03]  /*c0b0*/  IMAD.WIDE R6, R0, 0x2, R14 ;  /* 0x0000000200067825 */ /* 0x000fc600078e020e */
[----:B------:R-:W5:Y:S04]  /*c0c0*/  LDL.64 R14, [R1+0xdf8] ;  /* 0x000df800010e7983 */ /* 0x000f680000100a00 */
[----:B------:R0:W-:Y:S04]  /*c0d0*/  STL [R1+0xc8], R28 ;  /* 0x0000c81c01007387 */ /* 0x0001e80000100800 */
[----:B0-----:R0:W5:Y:S04]  /*c0e0*/  LDG.E.U16 R28, [R8.64] ;  /* 0x00000004081c7981 */ /* 0x001168000c1e1500 */
[----:B--2---:R1:W-:Y:S04]  /*c0f0*/  STL [R1+0xc4], R29 ;  /* 0x0000c41d01007387 */ /* 0x0043e80000100800 */
[----:B-1----:R5:W2:Y:S01]  /*c100*/  LDG.E.U16 R29, [R6.64] ;  /* 0x00000004061d7981 */ /* 0x002aa2000c1e1500 */
[----:B------:R-:W-:-:S04]  /*c110*/  IMAD.WIDE R4, R0, 0x2, R20 ;  /* 0x0000000200047825 */ /* 0x000fc800078e0214 */
[C---:B----4-:R-:W-:Y:S01]  /*c120*/  IMAD.WIDE R10, R0.reuse, 0x2, R12 ;  /* 0x00000002000a7825 */ /* 0x050fe200078e020c */
[----:B---3--:R1:W-:Y:S05]  /*c130*/  STL [R1+0xc0], R26 ;  /* 0x0000c01a01007387 */ /* 0x0083ea0000100800 */
[----:B------:R-:W3:Y:S04]  /*c140*/  LDG.E.U16 R11, [R10.64] ;  /* 0x000000040a0b7981 */ /* 0x000ee8000c1e1500 */
[----:B-1----:R1:W4:Y:S04]  /*c150*/  LDG.E.U16 R26, [R4.64] ;  /* 0x00000004041a7981 */ /* 0x002328000c1e1500 */
[----:B------:R0:W-:Y:S04]  /*c160*/  STL [R1+0xbc], R27 ;  /* 0x0000bc1b01007387 */ /* 0x0001e80000100800 */
[----:B------:R-:W3:Y:S04]  /*c170*/  LDL.64 R20, [R1+0xdf0] ;  /* 0x000df00001147983 */ /* 0x000ee80000100a00 */
[----:B0-----:R0:W3:Y:S01]  /*c180*/  LDG.E.U16 R27, [R2.64] ;  /* 0x00000004021b7981 */ /* 0x0010e2000c1e1500 */
[----:B-----5:R-:W-:-:S04]  /*c190*/  IMAD.WIDE R6, R0, 0x2, R22 ;  /* 0x0000000200067825 */ /* 0x020fc800078e0216 */
[C---:B------:R-:W-:Y:S01]  /*c1a0*/  IMAD.WIDE R8, R0.reuse, 0x2, R24 ;  /* 0x0000000200087825 */ /* 0x040fe200078e0218 */
[----:B------:R5:W-:Y:S04]  /*c1b0*/  STL [R1+0xb8], R19 ;  /* 0x0000b81301007387 */ /* 0x000be80000100800 */
[----:B------:R-:W3:Y:S04]  /*c1c0*/  LDL.64 R24, [R1+0xdd8] ;  /* 0x000dd80001187983 */ /* 0x000ee80000100a00 */
[----:B------:R-:W3:Y:S04]  /*c1d0*/  LDL.64 R12, [R1+0xde0] ;  /* 0x000de000010c7983 */ /* 0x000ee80000100a00 */
[----:B-----5:R-:W5:Y:S04]  /*c1e0*/  LDL.64 R18, [R1+0xde8] ;  /* 0x000de80001127983 */ /* 0x020f680000100a00 */
[----:B------:R-:W5:Y:S04]  /*c1f0*/  LDL.64 R22, [R1+0xdd0] ;  /* 0x000dd00001167983 */ /* 0x000f680000100a00 */
[----:B------:R0:W-:Y:S04]  /*c200*/  STL [R1+0xb4], R28 ;  /* 0x0000b41c01007387 */ /* 0x0001e80000100800 */
[----:B0-----:R5:W5:Y:S04]  /*c210*/  LDG.E.U16 R28, [R8.64] ;  /* 0x00000004081c7981 */ /* 0x001b68000c1e1500 */
[----:B--2---:R0:W-:Y:S04]  /*c220*/  STL [R1+0xb0], R29 ;  /* 0x0000b01d01007387 */ /* 0x0041e80000100800 */
[----:B0-----:R0:W2:Y:S01]  /*c230*/  LDG.E.U16 R29, [R6.64] ;  /* 0x00000004061d7981 */ /* 0x0010a2000c1e1500 */
[----:B-1----:R-:W-:-:S03]  /*c240*/  IMAD.WIDE R4, R0, 0x2, R16 ;  /* 0x0000000200047825 */ /* 0x002fc600078e0210 */
[----:B------:R-:W2:Y:S01]  /*c250*/  LDL.64 R16, [R1+0xdc8] ;  /* 0x000dc80001107983 */ /* 0x000ea20000100a00 */
[----:B------:R-:W-:-:S03]  /*c260*/  IMAD.WIDE R2, R0, 0x2, R14 ;  /* 0x0000000200027825 */ /* 0x000fc600078e020e */
[----:B----4-:R1:W-:Y:S04]  /*c270*/  STL [R1+0xac], R26 ;  /* 0x0000ac1a01007387 */ /* 0x0103e80000100800 */
[----:B------:R-:W4:Y:S04]  /*c280*/  LDL.64 R14, [R1+0xdc0] ;  /* 0x000dc000010e7983 */ /* 0x000f280000100a00 */
[----:B-1----:R1:W4:Y:S04]  /*c290*/  LDG.E.U16 R26, [R4.64] ;  /* 0x00000004041a7981 */ /* 0x002328000c1e1500 */
[----:B---3--:R3:W-:Y:S04]  /*c2a0*/  STL [R1+0xa8], R27 ;  /* 0x0000a81b01007387 */ /* 0x0087e80000100800 */
[----:B------:R0:W-:Y:S04]  /*c2b0*/  STL [R1+0xa4], R11 ;  /* 0x0000a40b01007387 */ /* 0x0001e80000100800 */
[----:B---3--:R3:W4:Y:S01]  /*c2c0*/  LDG.E.U16 R27, [R2.64] ;  /* 0x00000004021b7981 */ /* 0x008722000c1e1500 */
[----:B0-----:R-:W-:-:S03]  /*c2d0*/  IMAD.WIDE R10, R0, 0x2, R20 ;  /* 0x00000002000a7825 */ /* 0x001fc600078e0214 */
[----:B------:R-:W4:Y:S01]  /*c2e0*/  LDL.64 R20, [R1+0xdb8] ;  /* 0x000db80001147983 */ /* 0x000f220000100a00 */
[----:B-1----:R-:W-:-:S03]  /*c2f0*/  IMAD.WIDE R4, R0, 0x2, R24 ;  /* 0x0000000200047825 */ /* 0x002fc600078e0218 */
[----:B------:R0:W4:Y:S01]  /*c300*/  LDG.E.U16 R25, [R10.64] ;  /* 0x000000040a197981 */ /* 0x000122000c1e1500 */
[----:B-----5:R-:W-:-:S03]  /*c310*/  IMAD.WIDE R8, R0, 0x2, R18 ;  /* 0x0000000200087825 */ /* 0x020fc600078e0212 */
[----:B------:R-:W5:Y:S01]  /*c320*/  LDL.64 R18, [R1+0xdb0] ;  /* 0x000db00001127983 */ /* 0x000f620000100a00 */
[----:B------:R-:W-:-:S03]  /*c330*/  IMAD.WIDE R6, R0, 0x2, R12 ;  /* 0x0000000200067825 */ /* 0x000fc600078e020c */
[----:B------:R-:W5:Y:S04]  /*c340*/  LDL.64 R12, [R1+0xda8] ;  /* 0x000da800010c7983 */ /* 0x000f680000100a00 */
[----:B------:R1:W-:Y:S04]  /*c350*/  STL [R1+0xa0], R28 ;  /* 0x0000a01c01007387 */ /* 0x0003e80000100800 */
[----:B-1----:R4:W5:Y:S04]  /*c360*/  LDG.E.U16 R28, [R8.64] ;  /* 0x00000004081c7981 */ /* 0x002968000c1e1500 */
[----:B--2---:R1:W-:Y:S04]  /*c370*/  STL [R1+0x9c], R29 ;  /* 0x00009c1d01007387 */ /* 0x0043e80000100800 */
[----:B-1----:R1:W2:Y:S01]  /*c380*/  LDG.E.U16 R29, [R6.64] ;  /* 0x00000004061d7981 */ /* 0x0022a2000c1e1500 */
[----:B---3--:R-:W-:-:S03]  /*c390*/  IMAD.WIDE R2, R0, 0x2, R22 ;  /* 0x0000000200027825 */ /* 0x008fc600078e0216 */
[----:B------:R5:W3:Y:S01]  /*c3a0*/  LDG.E.U16 R22, [R4.64] ;  /* 0x0000000404167981 */ /* 0x000ae2000c1e1500 */
[----:B0-----:R-:W-:-:S03]  /*c3b0*/  IMAD.WIDE R10, R0, 0x2, R16 ;  /* 0x00000002000a7825 */ /* 0x001fc600078e0210 */
[----:B------:R0:W3:Y:S01]  /*c3c0*/  LDG.E.U16 R23, [R2.64] ;  /* 0x0000000402177981 */ /* 0x0000e2000c1e1500 */
[----:B----4-:R-:W-:-:S03]  /*c3d0*/  IMAD.WIDE R8, R0, 0x2, R14 ;  /* 0x0000000200087825 */ /* 0x010fc600078e020e */
[----:B------:R-:W4:Y:S04]  /*c3e0*/  LDL.64 R16, [R1+0xda0] ;  /* 0x000da00001107983 */ /* 0x000f280000100a00 */
[----:B------:R-:W4:Y:S04]  /*c3f0*/  LDG.E.U16 R11, [R10.64] ;  /* 0x000000040a0b7981 */ /* 0x000f28000c1e1500 */
[----:B------:R-:W4:Y:S04]  /*c400*/  LDG.E.U16 R9, [R8.64] ;  /* 0x0000000408097981 */ /* 0x000f28000c1e1500 */
[----:B------:R-:W-:Y:S01]  /*c410*/  STL [R1+0x94], R27 ;  /* 0x0000941b01007387 */ /* 0x000fe20000100800 */
[----:B-1----:R-:W-:-:S03]  /*c420*/  IMAD.WIDE R6, R0, 0x2, R20 ;  /* 0x0000000200067825 */ /* 0x002fc600078e0214 */
[----:B------:R1:W-:Y:S04]  /*c430*/  STL [R1+0x98], R26 ;  /* 0x0000981a01007387 */ /* 0x0003e80000100800 */
[----:B------:R-:W4:Y:S04]  /*c440*/  LDL.64 R14, [R1+0xd90] ;  /* 0x000d9000010e7983 */ /* 0x000f280000100a00 */
[----:B------:R-:W4:Y:S04]  /*c450*/  LDG.E.U16 R7, [R6.64] ;  /* 0x0000000406077981 */ /* 0x000f28000c1e1500 */
[----:B-1----:R-:W4:Y:S04]  /*c460*/  LDL.64 R26, [R1+0xd98] ;  /* 0x000d9800011a7983 */ /* 0x002f280000100a00 */
[----:B------:R1:W-:Y:S01]  /*c470*/  STL [R1+0x90], R25 ;  /* 0x0000901901007387 */ /* 0x0003e20000100800 */
[----:B-----5:R-:W-:-:S03]  /*c480*/  IMAD.WIDE R4, R0, 0x2, R18 ;  /* 0x0000000200047825 */ /* 0x020fc600078e0212 */
[----:B------:R-:W5:Y:S04]  /*c490*/  LDL.64 R20, [R1+0xd80] ;  /* 0x000d800001147983 */ /* 0x000f680000100a00 */
[----:B-1----:R-:W5:Y:S01]  /*c4a0*/  LDL.64 R24, [R1+0xd88] ;  /* 0x000d880001187983 */ /* 0x002f620000100a00 */
[----:B0-----:R-:W-:-:S03]  /*c4b0*/  IMAD.WIDE R2, R0, 0x2, R12 ;  /* 0x0000000200027825 */ /* 0x001fc600078e020c */
[----:B------:R-:W5:Y:S04]  /*c4c0*/  LDL.64 R12, [R1+0xd50] ;  /* 0x000d5000010c7983 */ /* 0x000f680000100a00 */
[----:B------:R0:W-:Y:S04]  /*c4d0*/  STL [R1+0x8c], R28 ;  /* 0x00008c1c01007387 */ /* 0x0001e80000100800 */
[----:B0-----:R5:W5:Y:S04]  /*c4e0*/  LDG.E.U16 R28, [R4.64] ;  /* 0x00000004041c7981 */ /* 0x001b68000c1e1500 */
[----:B--2---:R0:W-:Y:S04]  /*c4f0*/  STL [R1+0x88], R29 ;  /* 0x0000881d01007387 */ /* 0x0041e80000100800 */
[----:B0-----:R-:W2:Y:S04]  /*c500*/  LDG.E.U16 R29, [R2.64] ;  /* 0x00000004021d7981 */ /* 0x001ea8000c1e1500 */
[----:B---3--:R-:W-:Y:S04]  /*c510*/  STL [R1+0x80], R23 ;  /* 0x0000801701007387 */ /* 0x008fe80000100800 */
[----:B------:R0:W-:Y:S04]  /*c520*/  STL [R1+0x84], R22 ;  /* 0x0000841601007387 */ /* 0x0001e80000100800 */
[----:B------:R-:W3:Y:S04]  /*c530*/  LDL.64 R18, [R1+0xcd0] ;  /* 0x000cd00001127983 */ /* 0x000ee80000100a00 */
[----:B0-----:R-:W3:Y:S04]  /*c540*/  LDL.64 R22, [R1+0xd10] ;  /* 0x000d100001167983 */ /* 0x001ee80000100a00 */
[----:B----4-:R0:W-:Y:S02]  /*c550*/  STL [R1+0x7c], R11 ;  /* 0x00007c0b01007387 */ /* 0x0101e40000100800 */
[----:B0-----:R-:W-:-:S02]  /*c560*/  IMAD.WIDE R10, R0, 0x2, R16 ;  /* 0x00000002000a7825 */ /* 0x001fc400078e0210 */
[----:B------:R-:W4:Y:S04]  /*c570*/  LDL.64 R16, [R1+0xc90] ;  /* 0x000c900001107983 */ /* 0x000f280000100a00 */
[----:B------:R0:W-:Y:S04]  /*c580*/  STL [R1+0x78], R9 ;  /* 0x0000780901007387 */ /* 0x0001e80000100800 */
[----:B------:R1:W-:Y:S01]  /*c590*/  STL [R1+0x74], R7 ;  /* 0x0000740701007387 */ /* 0x0003e20000100800 */
[----:B-----5:R-:W-:-:S03]  /*c5a0*/  IMAD.WIDE R4, R0, 0x2, R24 ;  /* 0x0000000200047825 */ /* 0x020fc600078e0218 */
[----:B------:R5:W4:Y:S01]  /*c5b0*/  LDG.E.U16 R25, [R10.64] ;  /* 0x000000040a197981 */ /* 0x000b22000c1e1500 */
[----:B0-----:R-:W-:-:S03]  /*c5c0*/  IMAD.WIDE R8, R0, 0x2, R26 ;  /* 0x0000000200087825 */ /* 0x001fc600078e021a */
[----:B------:R0:W4:Y:S01]  /*c5d0*/  LDG.E.U16 R26, [R4.64] ;  /* 0x00000004041a7981 */ /* 0x000122000c1e1500 */
[----:B-1----:R-:W-:-:S03]  /*c5e0*/  IMAD.WIDE R6, R0, 0x2, R14 ;  /* 0x0000000200067825 */ /* 0x002fc600078e020e */
[----:B------:R-:W4:Y:S04]  /*c5f0*/  LDL.64 R14, [R1+0xc50] ;  /* 0x000c5000010e7983 */ /* 0x000f280000100a00 */
[----:B------:R1:W-:Y:S04]  /*c600*/  STL [R1+0x70], R28 ;  /* 0x0000701c01007387 */ /* 0x0003e80000100800 */
[----:B-1----:R1:W4:Y:S04]  /*c610*/  LDG.E.U16 R28, [R8.64] ;  /* 0x00000004081c7981 */ /* 0x002328000c1e1500 */
[----:B--2---:R2:W-:Y:S04]  /*c620*/  STL [R1+0x6c], R29 ;  /* 0x00006c1d01007387 */ /* 0x0045e80000100800 */
[----:B--2---:R3:W2:Y:S01]  /*c630*/  LDG.E.U16 R29, [R6.64] ;  /* 0x00000004061d7981 */ /* 0x0046a2000c1e1500 */
[----:B------:R-:W-:-:S03]  /*c640*/  IMAD.WIDE R2, R0, 0x2, R20 ;  /* 0x0000000200027825 */ /* 0x000fc600078e0214 */
[----:B------:R-:W2:Y:S01]  /*c650*/  LDL.64 R20, [R1+0xd08] ;  /* 0x000d080001147983 */ /* 0x000ea20000100a00 */
[----:B-----5:R-:W-:-:S03]  /*c660*/  IMAD.WIDE R10, R0, 0x2, R12 ;  /* 0x00000002000a7825 */ /* 0x020fc600078e020c */
[----:B------:R5:W2:Y:S01]  /*c670*/  LDG.E.U16 R27, [R2.64] ;  /* 0x00000004021b7981 */ /* 0x000aa2000c1e1500 */
[----:B---3--:R-:W-:-:S03]  /*c680*/  IMAD.WIDE R6, R0, 0x2, R18 ;  /* 0x0000000200067825 */ /* 0x008fc600078e0212 */
[----:B------:R-:W3:Y:S01]  /*c690*/  LDL.64 R12, [R1+0xd48] ;  /* 0x000d4800010c7983 */ /* 0x000ee20000100a00 */
[----:B-1----:R-:W-:-:S03]  /*c6a0*/  IMAD.WIDE R8, R0, 0x2, R22 ;  /* 0x0000000200087825 */ /* 0x002fc600078e0216 */
[----:B------:R-:W3:Y:S04]  /*c6b0*/  LDL.64 R18, [R1+0xcc8] ;  /* 0x000cc80001127983 */ /* 0x000ee80000100a00 */
[----:B----4-:R1:W-:Y:S04]  /*c6c0*/  STL [R1+0x68], R25 ;  /* 0x0000681901007387 */ /* 0x0103e80000100800 */
[----:B------:R-:W4:Y:S01]  /*c6d0*/  LDL.64 R22, [R1+0xc48] ;  /* 0x000c480001167983 */ /* 0x000f220000100a00 */
[----:B-----5:R-:W-:-:S03]  /*c6e0*/  IMAD.WIDE R2, R0, 0x2, R14 ;  /* 0x0000000200027825 */ /* 0x020fc600078e020e */
[----:B-1----:R-:W4:Y:S04]  /*c6f0*/  LDL.64 R24, [R1+0xc88] ;  /* 0x000c880001187983 */ /* 0x002f280000100a00 */
[----:B------:R-:W4:Y:S04]  /*c700*/  LDG.E.U16 R2, [R2.64] ;  /* 0x0000000402027981 */ /* 0x000f28000c1e1500 */
[----:B------:R1:W-:Y:S04]  /*c710*/  STL [R1+0x64], R28 ;  /* 0x0000641c01007387 */ /* 0x0003e80000100800 */
[----:B-1----:R1:W4:Y:S04]  /*c720*/  LDG.E.U16 R28, [R10.64] ;  /* 0x000000040a1c7981 */ /* 0x002328000c1e1500 */
[----:B--2---:R2:W-:Y:S04]  /*c730*/  STL [R1+0x60], R29 ;  /* 0x0000601d01007387 */ /* 0x0045e80000100800 */
[----:B--2---:R2:W5:Y:S01]  /*c740*/  LDG.E.U16 R29, [R8.64] ;  /* 0x00000004081d7981 */ /* 0x004562000c1e1500 */
[----:B0-----:R-:W-:-:S03]  /*c750*/  IMAD.WIDE R4, R0, 0x2, R16 ;  /* 0x0000000200047825 */ /* 0x001fc600078e0210 */
[----:B------:R-:W-:Y:S04]  /*c760*/  STL [R1+0x5c], R26 ;  /* 0x00005c1a01007387 */ /* 0x000fe80000100800 */
[----:B------:R0:W-:Y:S01]  /*c770*/  STL [R1+0x58], R27 ;  /* 0x0000581b01007387 */ /* 0x0001e20000100800 */
[----:B---3--:R-:W-:-:S03]  /*c780*/  IMAD.WIDE R12, R0, 0x2, R12 ;  /* 0x00000002000c7825 */ /* 0x008fc600078e020c */
[----:B------:R-:W3:Y:S01]  /*c790*/  LDL.64 R14, [R1+0xd40] ;  /* 0x000d4000010e7983 */ /* 0x000ee20000100a00 */
[----:B--2---:R-:W-:-:S03]  /*c7a0*/  IMAD.WIDE R8, R0, 0x2, R18 ;  /* 0x0000000200087825 */ /* 0x004fc600078e0212 */
[----:B------:R-:W2:Y:S04]  /*c7b0*/  LDL.64 R16, [R1+0xd00] ;  /* 0x000d000001107983 */ /* 0x000ea80000100a00 */
[----:B0-----:R4:W2:Y:S01]  /*c7c0*/  LDG.E.U16 R27, [R4.64] ;  /* 0x00000004041b7981 */ /* 0x0018a2000c1e1500 */
[----:B-1----:R-:W-:-:S03]  /*c7d0*/  IMAD.WIDE R10, R0, 0x2, R20 ;  /* 0x00000002000a7825 */ /* 0x002fc600078e0214 */
[----:B------:R0:W2:Y:S01]  /*c7e0*/  LDG.E.U16 R26, [R6.64] ;  /* 0x00000004061a7981 */ /* 0x0000a2000c1e1500 */
[----:B----4-:R-:W-:-:S03]  /*c7f0*/  IMAD.WIDE R4, R0, 0x2, R22 ;  /* 0x0000000200047825 */ /* 0x010fc600078e0216 */
[----:B------:R1:W4:Y:S04]  /*c800*/  LDG.E.U16 R23, [R8.64] ;  /* 0x0000000408177981 */ /* 0x000328000c1e1500 */
[----:B------:R-:W4:Y:S01]  /*c810*/  LDG.E.U16 R5, [R4.64] ;  /* 0x0000000404057981 */ /* 0x000f22000c1e1500 */
[----:B0-----:R-:W-:-:S03]  /*c820*/  IMAD.WIDE R6, R0, 0x2, R24 ;  /* 0x0000000200067825 */ /* 0x001fc600078e0218 */
[----:B------:R0:W-:Y:S04]  /*c830*/  STL [R1+0x376c], R2 ;  /* 0x00376c0201007387 */ /* 0x0001e80000100800 */
[----:B------:R-:W4:Y:S04]  /*c840*/  LDL.64 R20, [R1+0xcc0] ;  /* 0x000cc00001147983 */ /* 0x000f280000100a00 */
[----:B------:R-:W4:Y:S04]  /*c850*/  LDL.64 R18, [R1+0xc40] ;  /* 0x000c400001127983 */ /* 0x000f280000100a00 */
[----:B0-----:R-:W1:Y:S04]  /*c860*/  LDL.64 R2, [R1+0xc80] ;  /* 0x000c800001027983 */ /* 0x001e680000100a00 */
[----:B------:R0:W4:Y:S04]  /*c870*/  LDG.E.U16 R22, [R10.64] ;  /* 0x000000040a167981 */ /* 0x000128000c1e1500 */
[----:B------:R0:W-:Y:S04]  /*c880*/  STL [R1+0x54], R28 ;  /* 0x0000541c01007387 */ /* 0x0001e80000100800 */
[----:B0-----:R2:W4:Y:S04]  /*c890*/  LDG.E.U16 R28, [R12.64] ;  /* 0x000000040c1c7981 */ /* 0x001528000c1e1500 */
[----:B-----5:R0:W-:Y:S04]  /*c8a0*/  STL [R1+0x4c], R29 ;  /* 0x00004c1d01007387 */ /* 0x0201e80000100800 */
[----:B0-----:R0:W5:Y:S01]  /*c8b0*/  LDG.E.U16 R29, [R6.64] ;  /* 0x00000004061d7981 */ /* 0x001162000c1e1500 */
[----:B---3--:R-:W-:-:S04]  /*c8c0*/  IMAD.WIDE R14, R0, 0x2, R14 ;  /* 0x00000002000e7825 */ /* 0x008fc800078e020e */
[C---:B--2---:R-:W-:Y:S02]  /*c8d0*/  IMAD.WIDE R12, R0.reuse, 0x2, R16 ;  /* 0x00000002000c7825 */ /* 0x044fe400078e0210 */
[----:B------:R-:W2:Y:S04]  /*c8e0*/  LDG.E.U16 R15, [R14.64] ;  /* 0x000000040e0f7981 */ /* 0x000ea8000c1e1500 */
[----:B----4-:R-:W-:Y:S04]  /*c8f0*/  STL [R1+0x3770], R5 ;  /* 0x0037700501007387 */ /* 0x010fe80000100800 */
[----:B------:R-:W-:Y:S04]  /*c900*/  STL [R1+0x20], R27 ;  /* 0x0000201b01007387 */ /* 0x000fe80000100800 */
[----:B------:R3:W-:Y:S01]  /*c910*/  STL [R1+0x3c], R26 ;  /* 0x00003c1a01007387 */ /* 0x0007e20000100800 */
[----:B------:R-:W-:-:S03]  /*c920*/  IMAD.WIDE R10, R0, 0x2, R20 ;  /* 0x00000002000a7825 */ /* 0x000fc600078e0214 */
[----:B------:R-:W4:Y:S01]  /*c930*/  LDL.64 R24, [R1+0xd38] ;  /* 0x000d380001187983 */ /* 0x000f220000100a00 */
[----:B0-----:R-:W-:-:S03]  /*c940*/  IMAD.WIDE R6, R0, 0x2, R18 ;  /* 0x0000000200067825 */ /* 0x001fc600078e0212 */
[----:B------:R-:W2:Y:S01]  /*c950*/  LDL.64 R16, [R1+0xcf8] ;  /* 0x000cf80001107983 */ /* 0x000ea20000100a00 */
[----:B-1----:R-:W-:-:S03]  /*c960*/  IMAD.WIDE R8, R0, 0x2, R2 ;  /* 0x0000000200087825 */ /* 0x002fc600078e0202 */
[----:B---3--:R-:W3:Y:S04]  /*c970*/  LDL.64 R26, [R1+0xd78] ;  /* 0x000d7800011a7983 */ /* 0x008ee80000100a00 */
[----:B------:R-:W3:Y:S04]  /*c980*/  LDL.64 R2, [R1+0xcb8] ;  /* 0x000cb80001027983 */ /* 0x000ee80000100a00 */
[----:B------:R-:W3:Y:S04]  /*c990*/  LDL.64 R20, [R1+0xc78] ;  /* 0x000c780001147983 */ /* 0x000ee80000100a00 */
[----:B------:R0:W3:Y:S04]  /*c9a0*/  LDG.E.U16 R4, [R6.64] ;  /* 0x0000000406047981 */ /* 0x0000e8000c1e1500 */
[----:B------:R-:W-:Y:S04]  /*c9b0*/  STL [R1+0x50], R28 ;  /* 0x0000501c01007387 */ /* 0x000fe80000100800 */
[----:B------:R-:W-:Y:S04]  /*c9c0*/  STL [R1+0x38], R23 ;  /* 0x0000381701007387 */ /* 0x000fe80000100800 */
[----:B------:R1:W-:Y:S04]  /*c9d0*/  STL [R1+0x48], R22 ;  /* 0x0000481601007387 */ /* 0x0003e80000100800 */
[----:B------:R-:W3:Y:S04]  /*c9e0*/  LDL.64 R18, [R1+0xd70] ;  /* 0x000d700001127983 */ /* 0x000ee80000100a00 */
[----:B------:R4:W3:Y:S04]  /*c9f0*/  LDG.E.U16 R5, [R12.64] ;  /* 0x000000040c057981 */ /* 0x0008e8000c1e1500 */
[----:B-1----:R-:W3:Y:S04]  /*ca00*/  LDL.64 R22, [R1+0xc38] ;  /* 0x000c380001167983 */ /* 0x002ee80000100a00 */
[----:B------:R2:W3:Y:S04]  /*ca10*/  LDG.E.U16 R28, [R10.64] ;  /* 0x000000040a1c7981 */ /* 0x0004e8000c1e1500 */
[----:B-----5:R1:W-:Y:S04]  /*ca20*/  STL [R1], R29 ;  /* 0x0000001d01007387 */ /* 0x0203e80000100800 */
[----:B-1----:R3:W5:Y:S01]  /*ca30*/  LDG.E.U16 R29, [R8.64] ;  /* 0x00000004081d7981 */ /* 0x002762000c1e1500 */
[----:B--2---:R-:W-:-:S04]  /*ca40*/  IMAD.WIDE R10, R0, 0x2, R16 ;  /* 0x00000002000a7825 */ /* 0x004fc800078e0210 */
[----:B----4-:R-:W-:-:S04]  /*ca50*/  IMAD.WIDE R12, R0, 0x2, R24 ;  /* 0x00000002000c7825 */ /* 0x010fc800078e0218 */
[----:B---3--:R-:W-:-:S04]  /*ca60*/  IMAD.WIDE R8, R0, 0x2, R2 ;  /* 0x0000000200087825 */ /* 0x008fc800078e0202 */
[C---:B0-----:R-:W-:Y:S02]  /*ca70*/  IMAD.WIDE R6, R0.reuse, 0x2, R20 ;  /* 0x0000000200067825 */ /* 0x041fe400078e0214 */
[----:B------:R0:W2:Y:S04]  /*ca80*/  LDG.E.U16 R20, [R12.64] ;  /* 0x000000040c147981 */ /* 0x0000a8000c1e1500 */
[----:B------:R-:W3:Y:S04]  /*ca90*/  LDG.E.U16 R21, [R6.64] ;  /* 0x0000000406157981 */ /* 0x000ee8000c1e1500 */
[----:B-----5:R-:W-:Y:S04]  /*caa0*/  STL [R1+0x3758], R29 ;  /* 0x0037581d01007387 */ /* 0x020fe80000100800 */
[----:B------:R-:W-:Y:S04]  /*cab0*/  STL [R1+0x375c], R4 ;  /* 0x00375c0401007387 */ /* 0x000fe80000100800 */
[----:B------:R1:W-:Y:S04]  /*cac0*/  STL [R1+0x44], R15 ;  /* 0x0000440f01007387 */ /* 0x0003e80000100800 */
[----:B------:R-:W4:Y:S04]  /*cad0*/  LDL.64 R16, [R1+0xd30] ;  /* 0x000d300001107983 */ /* 0x000f280000100a00 */
[----:B------:R5:W-:Y:S01]  /*cae0*/  STL [R1+0x40], R5 ;  /* 0x0000400501007387 */ /* 0x000be20000100800 */
[----:B-1----:R-:W-:-:S03]  /*caf0*/  IMAD.WIDE R14, R0, 0x2, R26 ;  /* 0x00000002000e7825 */ /* 0x002fc600078e021a */
[----:B------:R-:W2:Y:S04]  /*cb00*/  LDL.64 R2, [R1+0xcb0] ;  /* 0x000cb00001027983 */ /* 0x000ea80000100a00 */
[----:B------:R1:W4:Y:S04]  /*cb10*/  LDG.E.U16 R25, [R14.64] ;  /* 0x000000040e197981 */ /* 0x000328000c1e1500 */
[----:B-----5:R-:W5:Y:S01]  /*cb20*/  LDL.64 R4, [R1+0xcf0] ;  /* 0x000cf00001047983 */ /* 0x020f620000100a00 */
[----:B0-----:R-:W-:-:S03]  /*cb30*/  IMAD.WIDE R12, R0, 0x2, R18 ;  /* 0x00000002000c7825 */ /* 0x001fc600078e0212 */
[----:B------:R5:W5:Y:S01]  /*cb40*/  LDG.E.U16 R29, [R8.64] ;  /* 0x00000004081d7981 */ /* 0x000b62000c1e1500 */
[----:B-1----:R-:W-:-:S03]  /*cb50*/  IMAD.WIDE R14, R0, 0x2, R22 ;  /* 0x00000002000e7825 */ /* 0x002fc600078e0216 */
[----:B------:R0:W-:Y:S04]  /*cb60*/  STL [R1+0x34], R28 ;  /* 0x0000341c01007387 */ /* 0x0001e80000100800 */
[----:B------:R-:W5:Y:S04]  /*cb70*/  LDG.E.U16 R13, [R12.64] ;  /* 0x000000040c0d7981 */ /* 0x000f68000c1e1500 */
[----:B0-----:R0:W5:Y:S04]  /*cb80*/  LDG.E.U16 R28, [R10.64] ;  /* 0x000000040a1c7981 */ /* 0x001168000c1e1500 */
[----:B---3--:R-:W-:Y:S04]  /*cb90*/  STL [R1+0x3760], R21 ;  /* 0x0037601501007387 */ /* 0x008fe80000100800 */
[----:B------:R-:W3:Y:S01]  /*cba0*/  LDL.64 R26, [R1+0xc70] ;  /* 0x000c7000011a7983 */ /* 0x000ee20000100a00 */
[----:B--2---:R-:W-:-:S03]  /*cbb0*/  IMAD.WIDE R6, R0, 0x2, R2 ;  /* 0x0000000200067825 */ /* 0x004fc600078e0202 */
[----:B------:R-:W2:Y:S04]  /*cbc0*/  LDG.E.U16 R3, [R14.64] ;  /* 0x000000040e037981 */ /* 0x000ea8000c1e1500 */
[----:B----4-:R1:W-:Y:S04]  /*cbd0*/  STL [R1+0x30], R25 ;  /* 0x0000301901007387 */ /* 0x0103e80000100800 */
[----:B------:R-:W4:Y:S04]  /*cbe0*/  LDL.64 R22, [R1+0xd68] ;  /* 0x000d680001167983 */ /* 0x000f280000100a00 */
[----:B-1----:R-:W3:Y:S01]  /*cbf0*/  LDL.64 R24, [R1+0xc30] ;  /* 0x000c300001187983 */ /* 0x002ee20000100a00 */
[----:B-----5:R-:W-:-:S03]  /*cc00*/  IMAD.WIDE R8, R0, 0x2, R4 ;  /* 0x0000000200087825 */ /* 0x020fc600078e0204 */
[----:B------:R1:W-:Y:S01]  /*cc10*/  STL [R1+0x2c], R20 ;  /* 0x00002c1401007387 */ /* 0x0003e20000100800 */
[----:B0-----:R-:W-:-:S03]  /*cc20*/  IMAD.WIDE R10, R0, 0x2, R16 ;  /* 0x00000002000a7825 */ /* 0x001fc600078e0210 */
[----:B------:R-:W5:Y:S04]  /*cc30*/  LDL.64 R18, [R1+0xce8] ;  /* 0x000ce80001127983 */ /* 0x000f680000100a00 */
[----:B------:R-:W3:Y:S04]  /*cc40*/  LDG.E.U16 R11, [R10.64] ;  /* 0x000000040a0b7981 */ /* 0x000ee8000c1e1500 */
[----:B-1----:R-:W5:Y:S04]  /*cc50*/  LDL.64 R20, [R1+0xd28] ;  /* 0x000d280001147983 */ /* 0x002f680000100a00 */
[----:B--2---:R-:W-:Y:S04]  /*cc60*/  STL [R1+0x3764], R3 ;  /* 0x0037640301007387 */ /* 0x004fe80000100800 */
[----:B------:R0:W-:Y:S04]  /*cc70*/  STL [R1+0x28], R28 ;  /* 0x0000281c01007387 */ /* 0x0001e80000100800 */
[----:B------:R1:W-:Y:S01]  /*cc80*/  STL [R1+0x24], R29 ;  /* 0x0000241d01007387 */ /* 0x0003e20000100800 */
[----:B----4-:R-:W-:-:S03]  /*cc90*/  IMAD.WIDE R14, R0, 0x2, R22 ;  /* 0x00000002000e7825 */ /* 0x010fc600078e0216 */
[----:B------:R-:W2:Y:S04]  /*cca0*/  LDL.64 R16, [R1+0xca8] ;  /* 0x000ca80001107983 */ /* 0x000ea80000100a00 */
[----:B0-----:R3:W4:Y:S04]  /*ccb0*/  LDG.E.U16 R28, [R8.64] ;  /* 0x00000004081c7981 */ /* 0x001728000c1e1500 */
[----:B-1----:R0:W4:Y:S04]  /*ccc0*/  LDG.E.U16 R29, [R6.64] ;  /* 0x00000004061d7981 */ /* 0x002128000c1e1500 */
[----:B------:R-:W4:Y:S01]  /*ccd0*/  LDL.64 R4, [R1+0xc68] ;  /* 0x000c680001047983 */ /* 0x000f220000100a00 */
[----:B---3--:R-:W-:-:S03]  /*cce0*/  IMAD.WIDE R8, R0, 0x2, R26 ;  /* 0x0000000200087825 */ /* 0x008fc600078e021a */
[----:B------:R-:W3:Y:S01]  /*ccf0*/  LDL.64 R2, [R1+0xc28] ;  /* 0x000c280001027983 */ /* 0x000ee20000100a00 */
[----:B0-----:R-:W-:-:S03]  /*cd00*/  IMAD.WIDE R6, R0, 0x2, R24 ;  /* 0x0000000200067825 */ /* 0x001fc600078e0218 */
[----:B------:R-:W3:Y:S04]  /*cd10*/  LDG.E.U16 R9, [R8.64] ;  /* 0x0000000408097981 */ /* 0x000ee8000c1e1500 */
[----:B------:R-:W-:Y:S04]  /*cd20*/  STL [R1+0x1c], R13 ;  /* 0x00001c0d01007387 */ /* 0x000fe80000100800 */
[----:B------:R-:W4:Y:S04]  /*cd30*/  LDG.E.U16 R6, [R6.64] ;  /* 0x0000000406067981 */ /* 0x000f28000c1e1500 */
[----:B------:R-:W4:Y:S04]  /*cd40*/  LDL.64 R22, [R1+0xd20] ;  /* 0x000d200001167983 */ /* 0x000f280000100a00 */
[----:B------:R-:W4:Y:S04]  /*cd50*/  LDL.64 R24, [R1+0xd60] ;  /* 0x000d600001187983 */ /* 0x000f280000100a00 */
[----:B------:R5:W-:Y:S02]  /*cd60*/  STL [R1+0x18], R11 ;  /* 0x0000180b01007387 */ /* 0x000be40000100800 */
[----:B-----5:R-:W-:-:S05]  /*cd70*/  IMAD.WIDE R10, R0, 0x2, R18 ;  /* 0x00000002000a7825 */ /* 0x020fca00078e0212 */
[----:B------:R0:W5:Y:S01]  /*cd80*/  LDG.E.U16 R26, [R10.64] ;  /* 0x000000040a1a7981 */ /* 0x000162000c1e1500 */
[----:B------:R-:W-:-:S04]  /*cd90*/  IMAD.WIDE R12, R0, 0x2, R20 ;  /* 0x00000002000c7825 */ /* 0x000fc800078e0214 */
[C---:B--2---:R-:W-:Y:S01]  /*cda0*/  IMAD.WIDE R18, R0.reuse, 0x2, R16 ;  /* 0x0000000200127825 */ /* 0x044fe200078e0210 */
[----:B---3--:R1:W-:Y:S04]  /*cdb0*/  STL [R1+0x3740], R9 ;  /* 0x0037400901007387 */ /* 0x0083e80000100800 */
[----:B----4-:R2:W-:Y:S04]  /*cdc0*/  STL [R1+0x3744], R6 ;  /* 0x0037440601007387 */ /* 0x0105e80000100800 */
[----:B------:R-:W-:Y:S01]  /*cdd0*/  STL [R1+0x10], R29 ;  /* 0x0000101d01007387 */ /* 0x000fe20000100800 */
[----:B0-----:R-:W-:-:S03]  /*cde0*/  IMAD.WIDE R10, R0, 0x2, R22 ;  /* 0x00000002000a7825 */ /* 0x001fc600078e0216 */
[----:B------:R0:W-:Y:S04]  /*cdf0*/  STL [R1+0x14], R28 ;  /* 0x0000141c01007387 */ /* 0x0001e80000100800 */
[----:B------:R3:W4:Y:S04]  /*ce00*/  LDG.E.U16 R23, [R18.64] ;  /* 0x0000000412177981 */ /* 0x000728000c1e1500 */
[----:B------:R-:W4:Y:S01]  /*ce10*/  LDL.64 R20, [R1+0xc60] ;  /* 0x000c600001147983 */ /* 0x000f220000100a00 */
[----:B------:R-:W-:-:S03]  /*ce20*/  IMAD.WIDE R16, R0, 0x2, R4 ;  /* 0x0000000200107825 */ /* 0x000fc600078e0204 */
[----:B-1----:R1:W5:Y:S04]  /*ce30*/  LDG.E.U16 R9, [R14.64] ;  /* 0x000000040e097981 */ /* 0x002368000c1e1500 */
[----:B---3--:R-:W3:Y:S04]  /*ce40*/  LDL.64 R18, [R1+0xce0] ;  /* 0x000ce00001127983 */ /* 0x008ee80000100a00 */
[----:B--2---:R2:W5:Y:S01]  /*ce50*/  LDG.E.U16 R6, [R12.64] ;  /* 0x000000040c067981 */ /* 0x004562000c1e1500 */
[----:B-1----:R-:W-:-:S03]  /*ce60*/  IMAD.WIDE R14, R0, 0x2, R2 ;  /* 0x00000002000e7825 */ /* 0x002fc600078e0202 */
[----:B------:R-:W5:Y:S04]  /*ce70*/  LDG.E.U16 R7, [R16.64] ;  /* 0x0000000410077981 */ /* 0x000f68000c1e1500 */
[----:B------:R4:W5:Y:S01]  /*ce80*/  LDG.E.U16 R8, [R14.64] ;  /* 0x000000040e087981 */ /* 0x000962000c1e1500 */
[----:B--2---:R-:W-:-:S03]  /*ce90*/  IMAD.WIDE R12, R0, 0x2, R24 ;  /* 0x00000002000c7825 */ /* 0x004fc600078e0218 */
[----:B0-----:R-:W2:Y:S04]  /*cea0*/  LDL.64 R28, [R1+0xca0] ;  /* 0x000ca000011c7983 */ /* 0x001ea80000100a00 */
[----:B------:R2:W2:Y:S04]  /*ceb0*/  LDG.E.U16 R27, [R12.64] ;  /* 0x000000040c1b7981 */ /* 0x0004a8000c1e1500 */
[----:B------:R3:W2:Y:S04]  /*cec0*/  LDG.E.U16 R25, [R10.64] ;  /* 0x000000040a197981 */ /* 0x0006a8000c1e1500 */
[----:B------:R-:W2:Y:S04]  /*ced0*/  LDL.64 R4, [R1+0xc20] ;  /* 0x000c200001047983 */ /* 0x000ea80000100a00 */
[----:B------:R-:W2:Y:S01]  /*cee0*/  LDL.64 R2, [R1+0xd58] ;  /* 0x000d580001027983 */ /* 0x000ea20000100a00 */
[----:B----4-:R-:W-:-:S04]  /*cef0*/  IMAD.WIDE R14, R0, 0x2, R20 ;  /* 0x00000002000e7825 */ /* 0x010fc800078e0214 */
[C---:B---3--:R-:W-:Y:S01]  /*cf00*/  IMAD.WIDE R10, R0.reuse, 0x2, R18 ;  /* 0x00000002000a7825 */ /* 0x048fe200078e0212 */
[----:B------:R-:W-:Y:S04]  /*cf10*/  STL [R1+0x3748], R23 ;  /* 0x0037481701007387 */ /* 0x000fe80000100800 */
[----:B------:R0:W3:Y:S04]  /*cf20*/  LDG.E.U16 R20, [R10.64] ;  /* 0x000000040a147981 */ /* 0x0000e8000c1e1500 */
[----:B-----5:R-:W-:Y:S04]  /*cf30*/  STL [R1+0x374c], R7 ;  /* 0x00374c0701007387 */ /* 0x020fe80000100800 */
[----:B------:R-:W-:Y:S01]  /*cf40*/  STL [R1+0x3750], R8 ;  /* 0x0037500801007387 */ /* 0x000fe20000100800 */
[----:B--2---:R-:W-:-:S03]  /*cf50*/  IMAD.WIDE R12, R0, 0x2, R28 ;  /* 0x00000002000c7825 */ /* 0x004fc600078e021c */
[----:B------:R1:W2:Y:S04]  /*cf60*/  LDG.E.U16 R24, [R14.64] ;  /* 0x000000040e187981 */ /* 0x0002a8000c1e1500 */
[----:B------:R-:W-:Y:S04]  /*cf70*/  STL [R1+0x3728], R27 ;  /* 0x0037281b01007387 */ /* 0x000fe80000100800 */
[----:B------:R-:W-:Y:S01]  /*cf80*/  STL [R1+0x372c], R25 ;  /* 0x00372c1901007387 */ /* 0x000fe20000100800 */
[----:B------:R-:W-:-:S03]  /*cf90*/  IMAD.WIDE R16, R0, 0x2, R4 ;  /* 0x0000000200107825 */ /* 0x000fc600078e0204 */
[----:B------:R4:W-:Y:S01]  /*cfa0*/  STL [R1+0xc], R9 ;  /* 0x00000c0901007387 */ /* 0x0009e20000100800 */
[----:B------:R-:W-:-:S03]  /*cfb0*/  IMAD.WIDE R18, R0, 0x2, R2 ;  /* 0x0000000200127825 */ /* 0x000fc600078e0202 */
[----:B------:R-:W5:Y:S04]  /*cfc0*/  LDL.64 R4, [R1+0xc58] ;  /* 0x000c580001047983 */ /* 0x000f680000100a00 */
[----:B------:R-:W2:Y:S04]  /*cfd0*/  LDL.64 R2, [R1+0xc18] ;  /* 0x000c180001027983 */ /* 0x000ea80000100a00 */
[----:B----4-:R-:W1:Y:S04]  /*cfe0*/  LDL.64 R8, [R1+0xc98] ;  /* 0x000c980001087983 */ /* 0x010e680000100a00 */
[----:B------:R4:W-:Y:S04]  /*cff0*/  STL [R1+0x8], R6 ;  /* 0x0000080601007387 */ /* 0x0009e80000100800 */
[----:B------:R-:W2:Y:S04]  /*d000*/  LDG.E.U16 R22, [R12.64] ;  /* 0x000000040c167981 */ /* 0x000ea8000c1e1500 */
[----:B------:R2:W2:Y:S04]  /*d010*/  LDG.E.U16 R28, [R18.64] ;  /* 0x00000004121c7981 */ /* 0x0004a8000c1e1500 */
[----:B----4-:R-:W4:Y:S04]  /*d020*/  LDL.LU R6, [R1+0x1a0] ;  /* 0x0001a00001067983 */ /* 0x010f280000300800 */
[----:B------:R0:W-:Y:S04]  /*d030*/  STL [R1+0x4], R26 ;  /* 0x0000041a01007387 */ /* 0x0001e80000100800 */
[----:B0-----:R-:W4:Y:S04]  /*d040*/  LDL.64 R10, [R1+0xd18] ;  /* 0x000d1800010a7983 */ /* 0x001f280000100a00 */
[----:B------:R5:W4:Y:S04]  /*d050*/  LDG.E.U16 R26, [R16.64] ;  /* 0x00000004101a7981 */ /* 0x000b28000c1e1500 */
[----:B---3--:R0:W-:Y:S04]  /*d060*/  STL [R1+0x3730], R20 ;  /* 0x0037301401007387 */ /* 0x0081e80000100800 */
[----:B0-----:R-:W3:Y:S01]  /*d070*/  LDL.64 R20, [R1+0xcd8] ;  /* 0x000cd80001147983 */ /* 0x001ee20000100a00 */
[----:B-----5:R-:W-:-:S04]  /*d080*/  IMAD.WIDE R16, R0, 0x2, R4 ;  /* 0x0000000200107825 */ /* 0x020fc800078e0204 */
[----:B--2---:R-:W-:-:S04]  /*d090*/  IMAD.WIDE R18, R0, 0x2, R2 ;  /* 0x0000000200127825 */ /* 0x004fc800078e0202 */
[----:B-1----:R-:W-:-:S06]  /*d0a0*/  IMAD.WIDE R14, R0, 0x2, R8 ;  /* 0x00000002000e7825 */ /* 0x002fcc00078e0208 */
[----:B------:R0:W2:Y:S04]  /*d0b0*/  LDG.E.U16 R14, [R14.64] ;  /* 0x000000040e0e7981 */ /* 0x0000a8000c1e1500 */
[----:B------:R-:W-:Y:S04]  /*d0c0*/  STL [R1+0x3734], R22 ;  /* 0x0037341601007387 */ /* 0x000fe80000100800 */
[----:B------:R-:W-:Y:S04]  /*d0d0*/  STL [R1+0x3738], R24 ;  /* 0x0037381801007387 */ /* 0x000fe80000100800 */
[----:B----4-:R1:W-:Y:S04]  /*d0e0*/  STL [R1+0x373c], R26 ;  /* 0x00373c1a01007387 */ /* 0x0103e80000100800 */
[----:B------:R-:W-:Y:S04]  /*d0f0*/  STL [R1+0x3754], R28 ;  /* 0x0037541c01007387 */ /* 0x000fe80000100800 */
[----:B-1----:R-:W4:Y:S04]  /*d100*/  LDL.LU R26, [R1+0x180] ;  /* 0x00018000011a7983 */ /* 0x002f280000300800 */
[----:B------:R-:W5:Y:S04]  /*d110*/  LDL.LU R24, [R1+0x160] ;  /* 0x0001600001187983 */ /* 0x000f680000300800 */
[----:B------:R-:W2:Y:S04]  /*d120*/  LDL.LU R9, [R1+0x140] ;  /* 0x0001400001097983 */ /* 0x000ea80000300800 */
[----:B------:R-:W2:Y:S01]  /*d130*/  LDL.LU R3, [R1+0x120] ;  /* 0x0001200001037983 */ /* 0x000ea20000300800 */
[----:B---3--:R-:W-:-:S03]  /*d140*/  IMAD.WIDE R12, R0, 0x2, R20 ;  /* 0x00000002000c7825 */ /* 0x008fc600078e0214 */
[----:B------:R-:W3:Y:S04]  /*d150*/  LDL.LU R21, [R1+0x100] ;  /* 0x0001000001157983 */ /* 0x000ee80000300800 */
[----:B------:R-:W2:Y:S04]  /*d160*/  LDL.LU R4, [R1+0xe0] ;  /* 0x0000e00001047983 */ /* 0x000ea80000300800 */
[----:B------:R-:W2:Y:S01]  /*d170*/  LDL.LU R29, [R1+0xa0] ;  /* 0x0000a000011d7983 */ /* 0x000ea20000300800 */
[----:B------:R-:W-:-:S06]  /*d180*/  IMAD.WIDE R10, R0, 0x2, R10 ;  /* 0x00000002000a7825 */ /* 0x000fcc00078e020a */
[----:B------:R1:W3:Y:S04]  /*d190*/  LDG.E.U16 R10, [R10.64] ;  /* 0x000000040a0a7981 */ /* 0x0002e8000c1e1500 */
[----:B------:R-:W0:Y:S04]  /*d1a0*/  S2R R22, SR_TID.X ;  /* 0x0000000000167919 */ /* 0x000e280000002100 */
[----:B-1----:R1:W3:Y:S04]  /*d1b0*/  LDG.E.U16 R11, [R12.64] ;  /* 0x000000040c0b7981 */ /* 0x0022e8000c1e1500 */
[----:B-1----:R1:W4:Y:S04]  /*d1c0*/  LDG.E.U16 R12, [R16.64] ;  /* 0x00000004100c7981 */ /* 0x002328000c1e1500 */
[----:B------:R0:W4:Y:S04]  /*d1d0*/  LDG.E.U16 R13, [R18.64] ;  /* 0x00000004120d7981 */ /* 0x000128000c1e1500 */
[----:B--2---:R2:W-:Y:S04]  /*d1e0*/  STL [R1+0x3774], R29 ;  /* 0x0037741d01007387 */ /* 0x0045e80000100800 */
[----:B--2---:R-:W2:Y:S01]  /*d1f0*/  LDL.LU R29, [R1+0xc0] ;  /* 0x0000c000011d7983 */ /* 0x004ea20000300800 */
[----:B0-----:R-:W-:-:S03]  /*d200*/  LOP3.LUT R27, R22, 0x7f, RZ, 0xc0, !PT ;  /* 0x0000007f161b7812 */ /* 0x001fc600078ec0ff */
[----:B------:R-:W2:Y:S04]  /*d210*/  LDL.LU R5, [R1+0x80] ;  /* 0x0000800001057983 */ /* 0x000ea80000300800 */
[----:B------:R-:W2:Y:S04]  /*d220*/  LDL.LU R2, [R1+0x60] ;  /* 0x0000600001027983 */ /* 0x000ea80000300800 */
[----:B---3--:R0:W-:Y:S04]  /*d230*/  STL [R1+0x3768], R10 ;  /* 0x0037680a01007387 */ /* 0x0081e80000100800 */
[----:B-1----:R-:W3:Y:S04]  /*d240*/  LDL.LU R16, [R1+0x3c] ;  /* 0x00003c0001107983 */ /* 0x002ee80000300800 */
[----:B------:R-:W3:Y:S01]  /*d250*/  LDL.LU R17, [R1+0x20] ;  /* 0x0000200001117983 */ /* 0x000ee20000300800 */
[----:B------:R-:W-:-:S03]  /*d260*/  IMAD.SHL.U32 R0, R27, 0x2, RZ ;  /* 0x000000021b007824 */ /* 0x000fc600078e00ff */
[----:B------:R-:W-:Y:S06]  /*d270*/  BAR.SYNC.DEFER_BLOCKING 0x0 ;  /* 0x0000000000007b1d */ /* 0x000fec0000010000 */
[----:B------:R-:W3:Y:S04]  /*d280*/  LDL.LU R18, [R1+0x54] ;  /* 0x0000540001127983 */ /* 0x000ee80000300800 */
[----:B------:R-:W3:Y:S04]  /*d290*/  LDL.LU R19, [R1+0x4c] ;  /* 0x00004c0001137983 */ /* 0x000ee80000300800 */
[----:B0-----:R-:W3:Y:S04]  /*d2a0*/  LDL.LU R10, [R1+0x19c] ;  /* 0x00019c00010a7983 */ /* 0x001ee80000300800 */
[----:B------:R-:W3:Y:S04]  /*d2b0*/  LDL.LU R28, [R1+0x17c] ;  /* 0x00017c00011c7983 */ /* 0x000ee80000300800 */
[----:B------:R-:W3:Y:S04]  /*d2c0*/  LDL.LU R20, [R1+0x15c] ;  /* 0x00015c0001147983 */ /* 0x000ee80000300800 */
[----:B------:R-:W3:Y:S04]  /*d2d0*/  LDL.LU R25, [R1+0x13c] ;  /* 0x00013c0001197983 */ /* 0x000ee80000300800 */
[----:B------:R-:W3:Y:S04]  /*d2e0*/  LDL.LU R8, [R1+0x11c] ;  /* 0x00011c0001087983 */ /* 0x000ee80000300800 */
[----:B------:R-:W3:Y:S04]  /*d2f0*/  LDL.LU R7, [R1+0xfc] ;  /* 0x0000fc0001077983 */ /* 0x000ee80000300800 */
[----:B------:R0:W-:Y:S04]  /*d300*/  STS.U16 [R0+0x8000], R6 ;  /* 0x0080000600007388 */ /* 0x0001e80000000400 */
[----:B------:R-:W3:Y:S04]  /*d310*/  LDL.LU R23, [R1+0xdc] ;  /* 0x0000dc0001177983 */ /* 0x000ee80000300800 */
[----:B----4-:R1:W-:Y:S04]  /*d320*/  STS.U16 [R0+0x8800], R26 ;  /* 0x0088001a00007388 */ /* 0x0103e80000000400 */
[----:B0-----:R-:W4:Y:S04]  /*d330*/  LDL.LU R6, [R1+0xbc] ;  /* 0x0000bc0001067983 */ /* 0x001f280000300800 */
[----:B-----5:R0:W-:Y:S04]  /*d340*/  STS.U16 [R0+0x9000], R24 ;  /* 0x0090001800007388 */ /* 0x0201e80000000400 */
[----:B-1----:R-:W5:Y:S04]  /*d350*/  LDL.LU R26, [R1+0x9c] ;  /* 0x00009c00011a7983 */ /* 0x002f680000300800 */
[----:B------:R1:W-:Y:S04]  /*d360*/  STS.U16 [R0+0x9800], R9 ;  /* 0x0098000900007388 */ /* 0x0003e80000000400 */
[----:B0-----:R-:W3:Y:S04]  /*d370*/  LDL.LU R24, [R1+0x7c] ;  /* 0x00007c0001187983 */ /* 0x001ee80000300800 */
[----:B------:R0:W-:Y:S04]  /*d380*/  STS.U16 [R0+0xa000], R3 ;  /* 0x00a0000300007388 */ /* 0x0001e80000000400 */
[----:B-1----:R-:W3:Y:S04]  /*d390*/  LDL.LU R9, [R1+0x5c] ;  /* 0x00005c0001097983 */ /* 0x002ee80000300800 */
[----:B------:R1:W-:Y:S04]  /*d3a0*/  STS.U16 [R0+0xa800], R21 ;  /* 0x00a8001500007388 */ /* 0x0003e80000000400 */
[----:B0-----:R-:W3:Y:S04]  /*d3b0*/  LDL.LU R3, [R1+0x50] ;  /* 0x0000500001037983 */ /* 0x001ee80000300800 */
[----:B------:R0:W-:Y:S04]  /*d3c0*/  STS.U16 [R0+0xb000], R4 ;  /* 0x00b0000400007388 */ /* 0x0001e80000000400 */
[----:B-1----:R-:W3:Y:S04]  /*d3d0*/  LDL.LU R21, [R1+0x48] ;  /* 0x0000480001157983 */ /* 0x002ee80000300800 */
[----:B0-----:R-:W3:Y:S04]  /*d3e0*/  LDL.LU R4, [R1+0x38] ;  /* 0x0000380001047983 */ /* 0x001ee80000300800 */
[----:B--2---:R0:W-:Y:S04]  /*d3f0*/  STS.U16 [R0+0xb800], R29 ;  /* 0x00b8001d00007388 */ /* 0x0041e80000000400 */
[----:B0-----:R-:W2:Y:S04]  /*d400*/  LDL.LU R29, [R1+0x3774] ;  /* 0x00377400011d7983 */ /* 0x001ea80000300800 */
[----:B------:R-:W0:Y:S04]  /*d410*/  S2R R15, SR_TID.X ;  /* 0x00000000000f7919 */ /* 0x000e280000002100 */
[----:B--2---:R1:W-:Y:S04]  /*d420*/  STS.U16 [R0+0xc000], R29 ;  /* 0x00c0001d00007388 */ /* 0x0043e80000000400 */
[----:B------:R2:W-:Y:S04]  /*d430*/  STS.U16 [R0+0xc800], R5 ;  /* 0x00c8000500007388 */ /* 0x0005e80000000400 */
[----:B------:R0:W-:Y:S04]  /*d440*/  STS.U16 [R0+0xd000], R2 ;  /* 0x00d0000200007388 */ /* 0x0001e80000000400 */
[----:B-1----:R-:W4:Y:S04]  /*d450*/  LDL.LU R29, [R1] ;  /* 0x00000000011d7983 */ /* 0x002f280000300800 */
[----:B--2---:R-:W2:Y:S04]  /*d460*/  LDL.LU R5, [R1+0x3770] ;  /* 0x0037700001057983 */ /* 0x004ea80000300800 */
[----:B0-----:R-:W2:Y:S01]  /*d470*/  LDL.LU R2, [R1+0x376c] ;  /* 0x00376c0001027983 */ /* 0x001ea20000300800 */
[----:B------:R-:W-:-:S04]  /*d480*/  LOP3.LUT R15, R15, 0x7f, RZ, 0xc0, !PT ;  /* 0x0000007f0f0f7812 */ /* 0x000fc800078ec0ff */
[----:B------:R-:W-:Y:S01]  /*d490*/  SHF.L.U32 R15, R15, 0x1, RZ ;  /* 0x000000010f0f7819 */ /* 0x000fe200000006ff */
[----:B---3--:R-:W-:Y:S03]  /*d4a0*/  STS.U16 [R0+0xd800], R18 ;  /* 0x00d8001200007388 */ /* 0x008fe60000000400 */
[----:B------:R-:W-:Y:S01]  /*d4b0*/  LOP3.LUT R15, R15, 0x10, RZ, 0x3c, !PT ;  /* 0x000000100f0f7812 */ /* 0x000fe200078e3cff */
[----:B------:R-:W-:Y:S04]  /*d4c0*/  STS.U16 [R0+0xe000], R19 ;  /* 0x00e0001300007388 */ /* 0x000fe80000000400 */
[----:B------:R-:W-:Y:S04]  /*d4d0*/  STS.U16 [R0+0xe800], R16 ;  /* 0x00e8001000007388 */ /* 0x000fe80000000400 */
[----:B------:R-:W-:Y:S04]  /*d4e0*/  STS.U16 [R0+0xf000], R17 ;  /* 0x00f0001100007388 */ /* 0x000fe80000000400 */
[----:B--2---:R-:W-:Y:S04]  /*d4f0*/  STS.U16 [R0+0xf800], R2 ;  /* 0x00f8000200007388 */ /* 0x004fe80000000400 */
[----:B------:R-:W-:Y:S04]  /*d500*/  STS.U16 [R15+0x8100], R10 ;  /* 0x0081000a0f007388 */ /* 0x000fe80000000400 */
[----:B------:R-:W-:Y:S04]  /*d510*/  STS.U16 [R15+0x8900], R28 ;  /* 0x0089001c0f007388 */ /* 0x000fe80000000400 */
[----:B------:R0:W-:Y:S04]  /*d520*/  STS.U16 [R15+0x9100], R20 ;  /* 0x009100140f007388 */ /* 0x0001e80000000400 */
[----:B------:R1:W-:Y:S04]  /*d530*/  STS.U16 [R15+0x9900], R25 ;  /* 0x009900190f007388 */ /* 0x0003e80000000400 */
[----:B------:R2:W-:Y:S04]  /*d540*/  STS.U16 [R15+0xa100], R8 ;  /* 0x00a100080f007388 */ /* 0x0005e80000000400 */
[----:B0-----:R-:W3:Y:S04]  /*d550*/  LDL.LU R20, [R1+0x198] ;  /* 0x0001980001147983 */ /* 0x001ee80000300800 */
[----:B------:R0:W-:Y:S04]  /*d560*/  STS.U16 [R15+0xa900], R7 ;  /* 0x00a900070f007388 */ /* 0x0001e80000000400 */
[----:B-1----:R-:W3:Y:S04]  /*d570*/  LDL.LU R25, [R1+0x178] ;  /* 0x0001780001197983 */ /* 0x002ee80000300800 */
[----:B------:R1:W-:Y:S04]  /*d580*/  STS.U16 [R15+0xb100], R23 ;  /* 0x00b100170f007388 */ /* 0x0003e80000000400 */
[----:B--2---:R-:W2:Y:S04]  /*d590*/  LDL.LU R8, [R1+0x158] ;  /* 0x0001580001087983 */ /* 0x004ea80000300800 */
[----:B----4-:R4:W-:Y:S04]  /*d5a0*/  STS.U16 [R15+0xb900], R6 ;  /* 0x00b900060f007388 */ /* 0x0109e80000000400 */
[----:B0-----:R-:W2:Y:S04]  /*d5b0*/  LDL.LU R7, [R1+0x138] ;  /* 0x0001380001077983 */ /* 0x001ea80000300800 */
[----:B-1----:R-:W2:Y:S04]  /*d5c0*/  LDL.LU R23, [R1+0x118] ;  /* 0x0001180001177983 */ /* 0x002ea80000300800 */
[----:B-----5:R-:W-:Y:S04]  /*d5d0*/  STS.U16 [R15+0xc100], R26 ;  /* 0x00c1001a0f007388 */ /* 0x020fe80000000400 */
[----:B----4-:R-:W4:Y:S04]  /*d5e0*/  LDL.LU R6, [R1+0xf8] ;  /* 0x0000f80001067983 */ /* 0x010f280000300800 */
[----:B------:R-:W-:Y:S04]  /*d5f0*/  STS.U16 [R15+0xc900], R24 ;  /* 0x00c900180f007388 */ /* 0x000fe80000000400 */
[----:B------:R0:W-:Y:S04]  /*d600*/  STS.U16 [R15+0xd100], R9 ;  /* 0x00d100090f007388 */ /* 0x0001e80000000400 */
[----:B------:R-:W5:Y:S04]  /*d610*/  LDL.LU R10, [R1+0xd8] ;  /* 0x0000d800010a7983 */ /* 0x000f680000300800 */
[----:B------:R1:W-:Y:S04]  /*d620*/  STS.U16 [R15+0xd900], R3 ;  /* 0x00d900030f007388 */ /* 0x0003e80000000400 */
[----:B0-----:R-:W5:Y:S04]  /*d630*/  LDL.LU R9, [R1+0xb8] ;  /* 0x0000b80001097983 */ /* 0x001f680000300800 */
[----:B------:R0:W-:Y:S04]  /*d640*/  STS.U16 [R15+0xe100], R21 ;  /* 0x00e100150f007388 */ /* 0x0001e80000000400 */
[----:B-1----:R-:W5:Y:S04]  /*d650*/  LDL.LU R3, [R1+0x98] ;  /* 0x0000980001037983 */ /* 0x002f680000300800 */
[----:B------:R1:W-:Y:S04]  /*d660*/  STS.U16 [R15+0xe900], R4 ;  /* 0x00e900040f007388 */ /* 0x0003e80000000400 */
[----:B0-----:R-:W5:Y:S04]  /*d670*/  LDL.LU R21, [R1+0x78] ;  /* 0x0000780001157983 */ /* 0x001f680000300800 */
[----:B------:R0:W-:Y:S04]  /*d680*/  STS.U16 [R15+0xf100], R29 ;  /* 0x00f1001d0f007388 */ /* 0x0001e80000000400 */
[----:B-1----:R-:W5:Y:S04]  /*d690*/  LDL.LU R4, [R1+0x58] ;  /* 0x0000580001047983 */ /* 0x002f680000300800 */
[----:B0-----:R-:W5:Y:S01]  /*d6a0*/  LDL.LU R29, [R1+0x44] ;  /* 0x00004400011d7983 */ /* 0x001f620000300800 */
[----:B------:R-:W-:-:S03]  /*d6b0*/  LOP3.LUT R22, R22, 0x7f, RZ, 0xc0, !PT ;  /* 0x0000007f16167812 */ /* 0x000fc600078ec0ff */
[----:B------:R-:W5:Y:S01]  /*d6c0*/  LDL.LU R18, [R1+0x34] ;  /* 0x0000340001127983 */ /* 0x000f620000300800 */
[----:B------:R-:W-:-:S03]  /*d6d0*/  SHF.L.U32 R28, R22, 0x1, RZ ;  /* 0x00000001161c7819 */ /* 0x000fc600000006ff */
[----:B------:R0:W-:Y:S01]  /*d6e0*/  STS.U16 [R15+0xf900], R5 ;  /* 0x00f900050f007388 */ /* 0x0001e20000000400 */
[----:B------:R-:W-:-:S03]  /*d6f0*/  LOP3.LUT R2, R28, 0x20, RZ, 0x3c, !PT ;  /* 0x000000201c027812 */ /* 0x000fc600078e3cff */
[----:B0-----:R-:W5:Y:S04]  /*d700*/  LDL.LU R5, [R1+0x40] ;  /* 0x0000400001057983 */ /* 0x001f680000300800 */
[----:B------:R-:W5:Y:S04]  /*d710*/  LDL.LU R19, [R1+0x194] ;  /* 0x0001940001137983 */ /* 0x000f680000300800 */
[----:B------:R-:W5:Y:S04]  /*d720*/  LDL.LU R16, [R1+0x174] ;  /* 0x0001740001107983 */ /* 0x000f680000300800 */
[----:B------:R-:W5:Y:S04]  /*d730*/  LDL.LU R17, [R1+0x154] ;  /* 0x0001540001117983 */ /* 0x000f680000300800 */
[----:B------:R-:W5:Y:S04]  /*d740*/  LDL.LU R15, [R1+0x134] ;  /* 0x00013400010f7983 */ /* 0x000f680000300800 */
[----:B------:R-:W5:Y:S04]  /*d750*/  LDL.LU R26, [R1+0x114] ;  /* 0x00011400011a7983 */ /* 0x000f680000300800 */
[----:B------:R-:W5:Y:S04]  /*d760*/  LDL.LU R24, [R1+0xf4] ;  /* 0x0000f40001187983 */ /* 0x000f680000300800 */
[----:B------:R-:W5:Y:S04]  /*d770*/  LDL.LU R22, [R1+0xd4] ;  /* 0x0000d40001167983 */ /* 0x000f680000300800 */
[----:B---3--:R0:W-:Y:S04]  /*d780*/  STS.U16 [R2+0x8200], R20 ;  /* 0x0082001402007388 */ /* 0x0081e80000000400 */
[----:B------:R1:W-:Y:S04]  /*d790*/  STS.U16 [R2+0x8a00], R25 ;  /* 0x008a001902007388 */ /* 0x0003e80000000400 */
[----:B0-----:R-:W3:Y:S04]  /*d7a0*/  LDL.LU R20, [R1+0xb4] ;  /* 0x0000b40001147983 */ /* 0x001ee80000300800 */
[----:B--2---:R0:W-:Y:S04]  /*d7b0*/  STS.U16 [R2+0x9200], R8 ;  /* 0x0092000802007388 */ /* 0x0041e80000000400 */
[----:B-1----:R-:W2:Y:S04]  /*d7c0*/  LDL.LU R25, [R1+0x94] ;  /* 0x0000940001197983 */ /* 0x002ea80000300800 */
[----:B------:R1:W-:Y:S04]  /*d7d0*/  STS.U16 [R2+0x9a00], R7 ;  /* 0x009a000702007388 */ /* 0x0003e80000000400 */
[----:B0-----:R-:W2:Y:S04]  /*d7e0*/  LDL.LU R8, [R1+0x74] ;  /* 0x0000740001087983 */ /* 0x001ea80000300800 */
[----:B------:R0:W-:Y:S04]  /*d7f0*/  STS.U16 [R2+0xa200], R23 ;  /* 0x00a2001702007388 */ /* 0x0001e80000000400 */
[----:B-1----:R-:W2:Y:S04]  /*d800*/  LDL.LU R7, [R1+0x30] ;  /* 0x0000300001077983 */ /* 0x002ea80000300800 */
[----:B----4-:R1:W-:Y:S04]  /*d810*/  STS.U16 [R2+0xaa00], R6 ;  /* 0x00aa000602007388 */ /* 0x0103e80000000400 */
[----:B0-----:R-:W4:Y:S04]  /*d820*/  LDL.LU R23, [R1+0x2c] ;  /* 0x00002c0001177983 */ /* 0x001f280000300800 */
[----:B-----5:R0:W-:Y:S04]  /*d830*/  STS.U16 [R2+0xb200], R10 ;  /* 0x00b2000a02007388 */ /* 0x0201e80000000400 */
[----:B-1----:R-:W2:Y:S04]  /*d840*/  LDL.LU R6, [R1+0x28] ;  /* 0x0000280001067983 */ /* 0x002ea80000300800 */
[----:B------:R1:W-:Y:S04]  /*d850*/  STS.U16 [R2+0xba00], R9 ;  /* 0x00ba000902007388 */ /* 0x0003e80000000400 */
[----:B0-----:R-:W2:Y:S04]  /*d860*/  LDL.LU R10, [R1+0x3768] ;  /* 0x00376800010a7983 */ /* 0x001ea80000300800 */
[----:B------:R0:W-:Y:S04]  /*d870*/  STS.U16 [R2+0xc200], R3 ;  /* 0x00c2000302007388 */ /* 0x0001e80000000400 */
[----:B-1----:R-:W2:Y:S04]  /*d880*/  LDL.LU R9, [R1+0x24] ;  /* 0x0000240001097983 */ /* 0x002ea80000300800 */
[----:B------:R1:W-:Y:S04]  /*d890*/  STS.U16 [R2+0xca00], R21 ;  /* 0x00ca001502007388 */ /* 0x0003e80000000400 */
[----:B0-----:R-:W2:Y:S04]  /*d8a0*/  LDL.LU R3, [R1+0x3764] ;  /* 0x0037640001037983 */ /* 0x001ea80000300800 */
[----:B------:R0:W-:Y:S04]  /*d8b0*/  STS.U16 [R2+0xd200], R4 ;  /* 0x00d2000402007388 */ /* 0x0001e80000000400 */
[----:B-1----:R-:W2:Y:S04]  /*d8c0*/  LDL.LU R21, [R1+0x3760] ;  /* 0x0037600001157983 */ /* 0x002ea80000300800 */
[----:B------:R1:W-:Y:S04]  /*d8d0*/  STS.U16 [R2+0xda00], R29 ;  /* 0x00da001d02007388 */ /* 0x0003e80000000400 */
[----:B0-----:R-:W2:Y:S04]  /*d8e0*/  LDL.LU R4, [R1+0x375c] ;  /* 0x00375c0001047983 */ /* 0x001ea80000300800 */
[----:B-1----:R-:W2:Y:S01]  /*d8f0*/  LDL.LU R29, [R1+0x3758] ;  /* 0x00375800011d7983 */ /* 0x002ea20000300800 */
[----:B------:R-:W-:-:S03]  /*d900*/  LOP3.LUT R28, R28, 0x30, RZ, 0x3c, !PT ;  /* 0x000000301c1c7812 */ /* 0x000fc600078e3cff */
[----:B------:R0:W-:Y:S04]  /*d910*/  STS.U16 [R2+0xe200], R5 ;  /* 0x00e2000502007388 */ /* 0x0001e80000000400 */
[----:B------:R-:W-:Y:S04]  /*d920*/  STS.U16 [R2+0xea00], R18 ;  /* 0x00ea001202007388 */ /* 0x000fe80000000400 */
[----:B0-----:R-:W3:Y:S04]  /*d930*/  LDL.LU R5, [R1+0x190] ;  /* 0x0001900001057983 */ /* 0x001ee80000300800 */
[----:B--2---:R-:W-:Y:S04]  /*d940*/  STS.U16 [R2+0xf200], R29 ;  /* 0x00f2001d02007388 */ /* 0x004fe80000000400 */
[----:B------:R0:W-:Y:S04]  /*d950*/  STS.U16 [R2+0xfa00], R4 ;  /* 0x00fa000402007388 */ /* 0x0001e80000000400 */
[----:B------:R1:W-:Y:S04]  /*d960*/  STS.U16 [R28+0x8300], R19 ;  /* 0x008300131c007388 */ /* 0x0003e80000000400 */
[----:B------:R2:W-:Y:S04]  /*d970*/  STS.U16 [R28+0x8b00], R16 ;  /* 0x008b00101c007388 */ /* 0x0005e80000000400 */
[----:B------:R0:W-:Y:S04]  /*d980*/  STS.U16 [R28+0x9300], R17 ;  /* 0x009300111c007388 */ /* 0x0001e80000000400 */
[----:B------:R-:W-:Y:S04]  /*d990*/  STS.U16 [R28+0x9b00], R15 ;  /* 0x009b000f1c007388 */ /* 0x000fe80000000400 */
[----:B------:R-:W-:Y:S04]  /*d9a0*/  STS.U16 [R28+0xa300], R26 ;  /* 0x00a3001a1c007388 */ /* 0x000fe80000000400 */
[----:B------:R-:W-:Y:S04]  /*d9b0*/  STS.U16 [R28+0xab00], R24 ;  /* 0x00ab00181c007388 */ /* 0x000fe80000000400 */
[----:B0-----:R-:W5:Y:S04]  /*d9c0*/  LDL.LU R2, [R1+0x170] ;  /* 0x0001700001027983 */ /* 0x001f680000300800 */
[----:B------:R-:W-:Y:S04]  /*d9d0*/  STS.U16 [R28+0xb300], R22 ;  /* 0x00b300161c007388 */ /* 0x000fe80000000400 */
[----:B------:R-:W5:Y:S04]  /*d9e0*/  LDL.LU R18, [R1+0x150] ;  /* 0x0001500001127983 */ /* 0x000f680000300800 */
[----:B-1----:R-:W5:Y:S04]  /*d9f0*/  LDL.LU R19, [R1+0x130] ;  /* 0x0001300001137983 */ /* 0x002f680000300800 */
[----:B---3--:R-:W-:Y:S04]  /*da00*/  STS.U16 [R28+0xbb00], R20 ;  /* 0x00bb00141c007388 */ /* 0x008fe80000000400 */
[----:B--2---:R-:W2:Y:S04]  /*da10*/  LDL.LU R16, [R1+0x110] ;  /* 0x0001100001107983 */ /* 0x004ea80000300800 */
[----:B------:R-:W-:Y:S04]  /*da20*/  STS.U16 [R28+0xc300], R25 ;  /* 0x00c300191c007388 */ /* 0x000fe80000000400 */
[----:B------:R-:W3:Y:S04]  /*da30*/  LDL.LU R17, [R1+0xf0] ;  /* 0x0000f00001117983 */ /* 0x000ee80000300800 */
[----:B------:R0:W-:Y:S04]  /*da40*/  STS.U16 [R28+0xcb00], R8 ;  /* 0x00cb00081c007388 */ /* 0x0001e80000000400 */
[----:B------:R1:W-:Y:S04]  /*da50*/  STS.U16 [R28+0xd300], R7 ;  /* 0x00d300071c007388 */ /* 0x0003e80000000400 */
[----:B----4-:R4:W-:Y:S04]  /*da60*/  STS.U16 [R28+0xdb00], R23 ;  /* 0x00db00171c007388 */ /* 0x0109e80000000400 */
[----:B0-----:R-:W3:Y:S04]  /*da70*/  LDL.LU R8, [R1+0xd0] ;  /* 0x0000d00001087983 */ /* 0x001ee80000300800 */
[----:B------:R-:W3:Y:S04]  /*da80*/  LDL.LU R15, [R1+0xb0] ;  /* 0x0000b000010f7983 */ /* 0x000ee80000300800 */
[----:B-1----:R-:W3:Y:S04]  /*da90*/  LDL.LU R7, [R1+0x90] ;  /* 0x0000900001077983 */ /* 0x002ee80000300800 */
[----:B------:R0:W-:Y:S04]  /*daa0*/  STS.U16 [R28+0xe300], R6 ;  /* 0x00e300061c007388 */ /* 0x0001e80000000400 */
[----:B----4-:R-:W4:Y:S04]  /*dab0*/  LDL.LU R23, [R1+0x70] ;  /* 0x0000700001177983 */ /* 0x010f280000300800 */
[----:B------:R1:W-:Y:S04]  /*dac0*/  STS.U16 [R28+0xeb00], R9 ;  /* 0x00eb00091c007388 */ /* 0x0003e80000000400 */
[----:B0-----:R-:W4:Y:S04]  /*dad0*/  LDL.LU R6, [R1+0x1c] ;  /* 0x00001c0001067983 */ /* 0x001f280000300800 */
[----:B-1----:R-:W4:Y:S01]  /*dae0*/  LDL.LU R9, [R1+0x18] ;  /* 0x0000180001097983 */ /* 0x002f220000300800 */
[----:B------:R-:W-:-:S03]  /*daf0*/  SHF.L.U32 R26, R27, 0x1, RZ ;  /* 0x000000011b1a7819 */ /* 0x000fc600000006ff */
[----:B------:R-:W4:Y:S01]  /*db00*/  LDL.LU R29, [R1+0x18c] ;  /* 0x00018c00011d7983 */ /* 0x000f220000300800 */
[----:B------:R-:W-:-:S03]  /*db10*/  LOP3.LUT R4, R26, 0x40, RZ, 0x3c, !PT ;  /* 0x000000401a047812 */ /* 0x000fc600078e3cff */
[----:B------:R-:W4:Y:S04]  /*db20*/  LDL.LU R24, [R1+0x16c] ;  /* 0x00016c0001187983 */ /* 0x000f280000300800 */
[----:B------:R-:W4:Y:S04]  /*db30*/  LDL.LU R22, [R1+0x14c] ;  /* 0x00014c0001167983 */ /* 0x000f280000300800 */
[----:B------:R-:W4:Y:S04]  /*db40*/  LDL.LU R20, [R1+0x12c] ;  /* 0x00012c0001147983 */ /* 0x000f280000300800 */
[----:B------:R-:W4:Y:S04]  /*db50*/  LDL.LU R25, [R1+0x10c] ;  /* 0x00010c0001197983 */ /* 0x000f280000300800 */
[----:B------:R-:W4:Y:S04]  /*db60*/  LDL.LU R27, [R1+0xec] ;  /* 0x0000ec00011b7983 */ /* 0x000f280000300800 */
[----:B------:R0:W-:Y:S04]  /*db70*/  STS.U16 [R28+0xf300], R21 ;  /* 0x00f300151c007388 */ /* 0x0001e80000000400 */
[----:B------:R1:W-:Y:S04]  /*db80*/  STS.U16 [R28+0xfb00], R3 ;  /* 0x00fb00031c007388 */ /* 0x0003e80000000400 */
[----:B------:R1:W-:Y:S04]  /*db90*/  STS.U16 [R4+0x8400], R5 ;  /* 0x0084000504007388 */ /* 0x0003e80000000400 */
[----:B0-----:R-:W4:Y:S04]  /*dba0*/  LDL.LU R21, [R1+0x10] ;  /* 0x0000100001157983 */ /* 0x001f280000300800 */
[----:B-1----:R-:W4:Y:S04]  /*dbb0*/  LDL.LU R28, [R1+0x3754] ;  /* 0x00375400011c7983 */ /* 0x002f280000300800 */
[----:B------:R-:W4:Y:S04]  /*dbc0*/  LDL.LU R3, [R1+0x14] ;  /* 0x0000140001037983 */ /* 0x000f280000300800 */
[----:B------:R-:W4:Y:S04]  /*dbd0*/  LDL.LU R5, [R1+0xcc] ;  /* 0x0000cc0001057983 */ /* 0x000f280000300800 */
[----:B-----5:R0:W-:Y:S04]  /*dbe0*/  STS.U16 [R4+0x8c00], R2 ;  /* 0x008c000204007388 */ /* 0x0201e80000000400 */
[----:B------:R1:W-:Y:S04]  /*dbf0*/  STS.U16 [R4+0x9400], R18 ;  /* 0x0094001204007388 */ /* 0x0003e80000000400 */
[----:B0-----:R-:W5:Y:S04]  /*dc00*/  LDL.LU R2, [R1+0xac] ;  /* 0x0000ac0001027983 */ /* 0x001f680000300800 */
[----:B------:R0:W-:Y:S04]  /*dc10*/  STS.U16 [R4+0x9c00], R19 ;  /* 0x009c001304007388 */ /* 0x0001e80000000400 */
[----:B-1----:R-:W5:Y:S04]  /*dc20*/  LDL.LU R18, [R1+0x8c] ;  /* 0x00008c0001127983 */ /* 0x002f680000300800 */
[----:B--2---:R1:W-:Y:S04]  /*dc30*/  STS.U16 [R4+0xa400], R16 ;  /* 0x00a4001004007388 */ /* 0x0043e80000000400 */
[----:B0-----:R-:W2:Y:S04]  /*dc40*/  LDL.LU R19, [R1+0x6c] ;  /* 0x00006c0001137983 */ /* 0x001ea80000300800 */
[----:B---3--:R0:W-:Y:S04]  /*dc50*/  STS.U16 [R4+0xac00], R17 ;  /* 0x00ac001104007388 */ /* 0x0081e80000000400 */
[----:B-1----:R-:W3:Y:S04]  /*dc60*/  LDL.LU R16, [R1+0xc] ;  /* 0x00000c0001107983 */ /* 0x002ee80000300800 */
[----:B0-----:R-:W2:Y:S04]  /*dc70*/  LDL.LU R17, [R1+0x8] ;  /* 0x0000080001117983 */ /* 0x001ea80000300800 */
[----:B------:R0:W-:Y:S04]  /*dc80*/  STS.U16 [R4+0xb400], R8 ;  /* 0x00b4000804007388 */ /* 0x0001e80000000400 */
[----:B------:R1:W-:Y:S04]  /*dc90*/  STS.U16 [R4+0xbc00], R15 ;  /* 0x00bc000f04007388 */ /* 0x0003e80000000400 */
[----:B------:R1:W-:Y:S04]  /*dca0*/  STS.U16 [R4+0xc400], R7 ;  /* 0x00c4000704007388 */ /* 0x0003e80000000400 */
[----:B0-----:R-:W2:Y:S04]  /*dcb0*/  LDL.LU R8, [R1+0x3750] ;  /* 0x0037500001087983 */ /* 0x001ea80000300800 */
[----:B-1----:R-:W2:Y:S04]  /*dcc0*/  LDL.LU R15, [R1+0x4] ;  /* 0x00000400010f7983 */ /* 0x002ea80000300800 */
[----:B------:R-:W2:Y:S04]  /*dcd0*/  LDL.LU R7, [R1+0x374c] ;  /* 0x00374c0001077983 */ /* 0x000ea80000300800 */
[----:B----4-:R0:W-:Y:S04]  /*dce0*/  STS.U16 [R4+0xcc00], R23 ;  /* 0x00cc001704007388 */ /* 0x0101e80000000400 */
[----:B------:R1:W-:Y:S04]  /*dcf0*/  STS.U16 [R4+0xd400], R6 ;  /* 0x00d4000604007388 */ /* 0x0003e80000000400 */
[----:B------:R4:W-:Y:S04]  /*dd00*/  STS.U16 [R4+0xdc00], R9 ;  /* 0x00dc000904007388 */ /* 0x0009e80000000400 */
[----:B0-----:R-:W2:Y:S04]  /*dd10*/  LDL.LU R23, [R1+0x3748] ;  /* 0x0037480001177983 */ /* 0x001ea80000300800 */
[----:B-1----:R-:W2:Y:S04]  /*dd20*/  LDL.LU R6, [R1+0x3744] ;  /* 0x0037440001067983 */ /* 0x002ea80000300800 */
[----:B----4-:R-:W4:Y:S01]  /*dd30*/  LDL.LU R9, [R1+0x3740] ;  /* 0x0037400001097983 */ /* 0x010f220000300800 */
[----:B------:R-:W-:-:S03]  /*dd40*/  LOP3.LUT R26, R26, 0x50, RZ, 0x3c, !PT ;  /* 0x000000501a1a7812 */ /* 0x000fc600078e3cff */
[----:B------:R-:W-:Y:S04]  /*dd50*/  STS.U16 [R4+0xe400], R3 ;  /* 0x00e4000304007388 */ /* 0x000fe80000000400 */
[----:B------:R-:W-:Y:S04]  /*dd60*/  STS.U16 [R4+0xec00], R21 ;  /* 0x00ec001504007388 */ /* 0x000fe80000000400 */
[----:B----4-:R-:W-:Y:S04]  /*dd70*/  STS.U16 [R4+0xf400], R9 ;  /* 0x00f4000904007388 */ /* 0x010fe80000000400 */
[----:B--2---:R-:W-:Y:S04]  /*dd80*/  STS.U16 [R4+0xfc00], R6 ;  /* 0x00fc000604007388 */ /* 0x004fe80000000400 */
[----:B------:R-:W-:Y:S04]  /*dd90*/  STS.U16 [R26+0x8500], R29 ;  /* 0x0085001d1a007388 */ /* 0x000fe80000000400 */
[----:B------:R0:W-:Y:S04]  /*dda0*/  STS.U16 [R26+0x8d00], R24 ;  /* 0x008d00181a007388 */ /* 0x0001e80000000400 */
[----:B------:R1:W-:Y:S04]  /*ddb0*/  STS.U16 [R26+0x9500], R22 ;  /* 0x009500161a007388 */ /* 0x0003e80000000400 */
[----:B------:R2:W-:Y:S04]  /*ddc0*/  STS.U16 [R26+0x9d00], R20 ;  /* 0x009d00141a007388 */ /* 0x0005e80000000400 */
[----:B0-----:R-:W4:Y:S04]  /*ddd0*/  LDL.LU R24, [R1+0x188] ;  /* 0x0001880001187983 */ /* 0x001f280000300800 */
[----:B-1----:R-:W4:Y:S04]  /*dde0*/  LDL.LU R22, [R1+0x168] ;  /* 0x0001680001167983 */ /* 0x002f280000300800 */
[----:B------:R0:W-:Y:S04]  /*ddf0*/  STS.U16 [R26+0xa500], R25 ;  /* 0x00a500191a007388 */ /* 0x0001e80000000400 */
[----:B--2---:R-:W2:Y:S04]  /*de00*/  LDL.LU R20, [R1+0x148] ;  /* 0x0001480001147983 */ /* 0x004ea80000300800 */
[----:B------:R1:W-:Y:S04]  /*de10*/  STS.U16 [R26+0xad00], R27 ;  /* 0x00ad001b1a007388 */ /* 0x0003e80000000400 */
[----:B0-----:R-:W2:Y:S04]  /*de20*/  LDL.LU R25, [R1+0x128] ;  /* 0x0001280001197983 */ /* 0x001ea80000300800 */
[----:B-1----:R-:W2:Y:S04]  /*de30*/  LDL.LU R27, [R1+0x108] ;  /* 0x00010800011b7983 */ /* 0x002ea80000300800 */
[----:B------:R-:W2:Y:S04]  /*de40*/  LDL.LU R6, [R1+0x88] ;  /* 0x0000880001067983 */ /* 0x000ea80000300800 */
[----:B------:R-:W2:Y:S04]  /*de50*/  LDL.LU R9, [R1+0x68] ;  /* 0x0000680001097983 */ /* 0x000ea80000300800 */
[----:B------:R-:W2:Y:S04]  /*de60*/  LDL.LU R21, [R1+0x184] ;  /* 0x0001840001157983 */ /* 0x000ea80000300800 */
[----:B------:R-:W2:Y:S04]  /*de70*/  LDL.LU R4, [R1+0x164] ;  /* 0x0001640001047983 */ /* 0x000ea80000300800 */
[----:B------:R0:W-:Y:S04]  /*de80*/  STS.U16 [R26+0xb500], R5 ;  /* 0x00b500051a007388 */ /* 0x0001e80000000400 */
[----:B------:R-:W2:Y:S04]  /*de90*/  LDL.LU R29, [R1+0x144] ;  /* 0x00014400011d7983 */ /* 0x000ea80000300800 */
[----:B-----5:R1:W-:Y:S04]  /*dea0*/  STS.U16 [R26+0xbd00], R2 ;  /* 0x00bd00021a007388 */ /* 0x0203e80000000400 */
[----:B0-----:R-:W5:Y:S04]  /*deb0*/  LDL.LU R5, [R1+0x124] ;  /* 0x0001240001057983 */ /* 0x001f680000300800 */
[----:B------:R0:W-:Y:S04]  /*dec0*/  STS.U16 [R26+0xc500], R18 ;  /* 0x00c500121a007388 */ /* 0x0001e80000000400 */
[----:B-1----:R-:W5:Y:S01]  /*ded0*/  LDL.LU R2, [R1+0x104] ;  /* 0x0001040001027983 */ /* 0x002f620000300800 */
[----:B------:R-:W-:-:S03]  /*dee0*/  LOP3.LUT R3, R0, 0x60, RZ, 0x3c, !PT ;  /* 0x0000006000037812 */ /* 0x000fc600078e3cff */
[----:B------:R1:W-:Y:S04]  /*def0*/  STS.U16 [R26+0xcd00], R19 ;  /* 0x00cd00131a007388 */ /* 0x0003e80000000400 */
[----:B0-----:R-:W5:Y:S04]  /*df00*/  LDL.LU R18, [R1+0xe4] ;  /* 0x0000e40001127983 */ /* 0x001f680000300800 */
[----:B---3--:R0:W-:Y:S04]  /*df10*/  STS.U16 [R26+0xd500], R16 ;  /* 0x00d500101a007388 */ /* 0x0081e80000000400 */
[----:B-1----:R-:W3:Y:S04]  /*df20*/  LDL.LU R19, [R1+0xc4] ;  /* 0x0000c40001137983 */ /* 0x002ee80000300800 */
        /* <DEDUP_REMOVED lines=8> */
[----:B------:R1:W-:Y:S04]  /*dfb0*/  STS.U16 [R26+0xfd00], R8 ;  /* 0x00fd00081a007388 */ /* 0x0003e80000000400 */
[----:B0-----:R-:W3:Y:S04]  /*dfc0*/  LDL.LU R7, [R1+0xc8] ;  /* 0x0000c80001077983 */ /* 0x001ee80000300800 */
[----:B-1----:R-:W3:Y:S04]  /*dfd0*/  LDL.LU R26, [R1+0x373c] ;  /* 0x00373c00011a7983 */ /* 0x002ee80000300800 */
[----:B------:R-:W3:Y:S04]  /*dfe0*/  LDL.LU R8, [R1+0xe8] ;  /* 0x0000e80001087983 */ /* 0x000ee80000300800 */
[----:B----4-:R0:W-:Y:S04]  /*dff0*/  STS.U16 [R3+0x8600], R24 ;  /* 0x0086001803007388 */ /* 0x0101e80000000400 */
[----:B------:R1:W-:Y:S04]  /*e000*/  STS.U16 [R3+0x8e00], R22 ;  /* 0x008e001603007388 */ /* 0x0003e80000000400 */
[----:B0-----:R-:W4:Y:S04]  /*e010*/  LDL.LU R24, [R1+0x3738] ;  /* 0x0037380001187983 */ /* 0x001f280000300800 */
[----:B-1----:R-:W4:Y:S04]  /*e020*/  LDL.LU R22, [R1+0x3734] ;  /* 0x0037340001167983 */ /* 0x002f280000300800 */
[----:B--2---:R0:W-:Y:S04]  /*e030*/  STS.U16 [R3+0x9600], R20 ;  /* 0x0096001403007388 */ /* 0x0041e80000000400 */
[----:B------:R1:W-:Y:S04]  /*e040*/  STS.U16 [R3+0x9e00], R25 ;  /* 0x009e001903007388 */ /* 0x0003e80000000400 */
[----:B------:R2:W-:Y:S04]  /*e050*/  STS.U16 [R3+0xa600], R27 ;  /* 0x00a6001b03007388 */ /* 0x0005e80000000400 */
[----:B0-----:R-:W4:Y:S04]  /*e060*/  LDL.LU R20, [R1+0x3730] ;  /* 0x0037300001147983 */ /* 0x001f280000300800 */
[----:B-1----:R-:W4:Y:S04]  /*e070*/  LDL.LU R25, [R1+0x372c] ;  /* 0x00372c0001197983 */ /* 0x002f280000300800 */
[----:B--2---:R-:W2:Y:S04]  /*e080*/  LDL.LU R27, [R1+0x3728] ;  /* 0x00372800011b7983 */ /* 0x004ea80000300800 */
[----:B---3--:R-:W-:Y:S04]  /*e090*/  STS.U16 [R3+0xae00], R8 ;  /* 0x00ae000803007388 */ /* 0x008fe80000000400 */
[----:B------:R-:W-:Y:S04]  /*e0a0*/  STS.U16 [R3+0xb600], R7 ;  /* 0x00b6000703007388 */ /* 0x000fe80000000400 */
[----:B------:R-:W-:Y:S04]  /*e0b0*/  STS.U16 [R3+0xbe00], R23 ;  /* 0x00be001703007388 */ /* 0x000fe80000000400 */
[----:B------:R-:W-:Y:S04]  /*e0c0*/  STS.U16 [R3+0xc600], R6 ;  /* 0x00c6000603007388 */ /* 0x000fe80000000400 */
[----:B------:R-:W-:Y:S04]  /*e0d0*/  STS.U16 [R3+0xce00], R9 ;  /* 0x00ce000903007388 */ /* 0x000fe80000000400 */
[----:B--2---:R-:W-:Y:S04]  /*e0e0*/  STS.U16 [R3+0xd600], R27 ;  /* 0x00d6001b03007388 */ /* 0x004fe80000000400 */
[----:B----4-:R-:W-:Y:S04]  /*e0f0*/  STS.U16 [R3+0xde00], R25 ;  /* 0x00de001903007388 */ /* 0x010fe80000000400 */
[----:B------:R-:W-:Y:S04]  /*e100*/  STS.U16 [R3+0xe600], R20 ;  /* 0x00e6001403007388 */ /* 0x000fe80000000400 */
[----:B------:R-:W-:Y:S04]  /*e110*/  STS.U16 [R3+0xee00], R22 ;  /* 0x00ee001603007388 */ /* 0x000fe80000000400 */
[----:B------:R0:W-:Y:S04]  /*e120*/  STS.U16 [R3+0xf600], R24 ;  /* 0x00f6001803007388 */ /* 0x0001e80000000400 */
[----:B0-----:R-:W2:Y:S01]  /*e130*/  LDL R24, [R1+0x5d4] ;  /* 0x0005d40001187983 */ /* 0x001ea20000100800 */
[----:B------:R-:W-:-:S03]  /*e140*/  LOP3.LUT R0, R0, 0x70, RZ, 0x3c, !PT ;  /* 0x0000007000007812 */ /* 0x000fc600078e3cff */
[----:B------:R-:W-:Y:S04]  /*e150*/  STS.U16 [R3+0xfe00], R26 ;  /* 0x00fe001a03007388 */ /* 0x000fe80000000400 */
[----:B------:R-:W-:Y:S04]  /*e160*/  STS.U16 [R0+0x8700], R21 ;  /* 0x0087001500007388 */ /* 0x000fe80000000400 */
[----:B------:R-:W-:Y:S04]  /*e170*/  STS.U16 [R0+0x8f00], R4 ;  /* 0x008f000400007388 */ /* 0x000fe80000000400 */
[----:B------:R-:W-:Y:S04]  /*e180*/  STS.U16 [R0+0x9700], R29 ;  /* 0x0097001d00007388 */ /* 0x000fe80000000400 */
[----:B-----5:R-:W-:Y:S04]  /*e190*/  STS.U16 [R0+0x9f00], R5 ;  /* 0x009f000500007388 */ /* 0x020fe80000000400 */
[----:B------:R-:W-:Y:S04]  /*e1a0*/  STS.U16 [R0+0xa700], R2 ;  /* 0x00a7000200007388 */ /* 0x000fe80000000400 */
[----:B------:R-:W-:Y:S04]  /*e1b0*/  STS.U16 [R0+0xaf00], R18 ;  /* 0x00af001200007388 */ /* 0x000fe80000000400 */
[----:B------:R-:W-:Y:S04]  /*e1c0*/  STS.U16 [R0+0xb700], R19 ;  /* 0x00b7001300007388 */ /* 0x000fe80000000400 */
[----:B------:R-:W-:Y:S04]  /*e1d0*/  STS.U16 [R0+0xbf00], R16 ;  /* 0x00bf001000007388 */ /* 0x000fe80000000400 */
[----:B------:R0:W-:Y:S04]  /*e1e0*/  STS.U16 [R0+0xc700], R17 ;  /* 0x00c7001100007388 */ /* 0x0001e80000000400 */
[----:B------:R1:W-:Y:S04]  /*e1f0*/  STS.U16 [R0+0xcf00], R15 ;  /* 0x00cf000f00007388 */ /* 0x0003e80000000400 */
[----:B0-----:R-:W0:Y:S04]  /*e200*/  S2R R17, SR_TID.X ;  /* 0x0000000000117919 */ /* 0x001e280000002100 */
[----:B------:R-:W-:Y:S04]  /*e210*/  STS.U16 [R0+0xd700], R28 ;  /* 0x00d7001c00007388 */ /* 0x000fe80000000400 */
[----:B------:R-:W-:Y:S04]  /*e220*/  STS.U16 [R0+0xdf00], R10 ;  /* 0x00df000a00007388 */ /* 0x000fe80000000400 */
[----:B------:R-:W-:Y:S04]  /*e230*/  STS.U16 [R0+0xe700], R11 ;  /* 0x00e7000b00007388 */ /* 0x000fe80000000400 */
[----:B------:R-:W-:Y:S04]  /*e240*/  STS.U16 [R0+0xef00], R14 ;  /* 0x00ef000e00007388 */ /* 0x000fe80000000400 */
[----:B------:R-:W-:Y:S04]  /*e250*/  STS.U16 [R0+0xf700], R12 ;  /* 0x00f7000c00007388 */ /* 0x000fe80000000400 */
[----:B------:R-:W-:Y:S04]  /*e260*/  STS.U16 [R0+0xff00], R13 ;  /* 0x00ff000d00007388 */ /* 0x000fe80000000400 */
[----:B------:R-:W-:Y:S01]  /*e270*/  BAR.SYNC.DEFER_BLOCKING 0x0 ;  /* 0x0000000000007b1d */ /* 0x000fe20000010000 */
[C---:B0-----:R-:W-:Y:S01]  /*e280*/  LOP3.LUT R16, R17.reuse, 0x7, RZ, 0xc0, !PT ;  /* 0x0000000711107812 */ /* 0x041fe200078ec0ff */
[----:B-1----:R-:W-:-:S04]  /*e290*/  IMAD.SHL.U32 R15, R17, 0x2, RZ ;  /* 0x00000002110f7824 */ /* 0x002fc800078e00ff */
[----:B------:R-:W-:-:S05]  /*e2a0*/  IMAD R16, R16, 0x110, RZ ;  /* 0x0000011010107824 */ /* 0x000fca00078e02ff */
[----:B------:R-:W-:-:S05]  /*e2b0*/  LOP3.LUT R16, R16, 0x30, R15, 0x78, !PT ;  /* 0x0000003010107812 */ /* 0x000fca00078e780f */
[----:B------:R-:W0:Y:S04]  /*e2c0*/  LDSM.16.M88.4 R8, [R16+0x8000] ;  /* 0x008000001008783b */ /* 0x000e280000000200 */
[----:B------:R-:W-:Y:S04]  /*e2d0*/  LDSM.16.M88.4 R12, [R16+0x9000] ;  /* 0x00900000100c783b */ /* 0x000fe80000000200 */
[----:B------:R-:W-:Y:S01]  /*e2e0*/  LDSM.16.M88.4 R20, [R16+0xa800] ;  /* 0x00a800001014783b */ /* 0x000fe20000000200 */
[----:B0-----:R-:W-:Y:S02]  /*e2f0*/  MOV R25, R8 ;  /* 0x0000000800197202 */ /* 0x001fe40000000f00 */
[----:B------:R-:W-:Y:S01]  /*e300*/  MOV R3, R9 ;  /* 0x0000000900037202 */ /* 0x000fe20000000f00 */
[----:B--2---:R-:W0:Y:S04]  /*e310*/  LDSM.16.MT88.4 R4, [R24] ;  /* 0x000000001804783b */ /* 0x004e280000004200 */
[----:B0-----:R-:W-:Y:S04]  /*e320*/  STL.64 [R1+0x3720], R6 ;  /* 0x0037200601007387 */ /* 0x001fe80000100a00 */
[----:B------:R-:W-:Y:S04]  /*e330*/  STL.64 [R1+0x3718], R4 ;  /* 0x0037180401007387 */ /* 0x000fe80000100a00 */
[----:B------:R-:W0:Y:S04]  /*e340*/  LDSM.16.M88.4 R4, [R16+0x8800] ;  /* 0x008800001004783b */ /* 0x000e280000000200 */
[----:B------:R-:W-:Y:S04]  /*e350*/  STL.64 [R1+0xb0], R8 ;  /* 0x0000b00801007387 */ /* 0x000fe80000100a00 */
[----:B------:R-:W-:Y:S04]  /*e360*/  STL.64 [R1+0xb8], R10 ;  /* 0x0000b80a01007387 */ /* 0x000fe80000100a00 */
[----:B------:R-:W1:Y:S04]  /*e370*/  LDSM.16.M88.4 R8, [R16+0x9800] ;  /* 0x009800001008783b */ /* 0x000e680000000200 */
[----:B0-----:R-:W-:Y:S04]  /*e380*/  STL.64 [R1+0xa0], R4 ;  /* 0x0000a00401007387 */ /* 0x001fe80000100a00 */
[----:B------:R-:W-:Y:S04]  /*e390*/  STL.64 [R1+0xa8], R6 ;  /* 0x0000a80601007387 */ /* 0x000fe80000100a00 */
[----:B------:R-:W0:Y:S04]  /*e3a0*/  LDSM.16.M88.4 R4, [R16+0xa000] ;  /* 0x00a000001004783b */ /* 0x000e280000000200 */
[----:B------:R-:W-:Y:S04]  /*e3b0*/  STL.64 [R1+0x90], R12 ;  /* 0x0000900c01007387 */ /* 0x000fe80000100a00 */
[----:B------:R-:W-:Y:S04]  /*e3c0*/  STL.64 [R1+0x98], R14 ;  /* 0x0000980e01007387 */ /* 0x000fe80000100a00 */
[----:B------:R-:W2:Y:S04]  /*e3d0*/  LDSM.16.M88.4 R12, [R16+0xb000] ;  /* 0x00b00000100c783b */ /* 0x000ea80000000200 */
[----:B-1----:R-:W-:Y:S04]  /*e3e0*/  STL.64 [R1+0x80], R8 ;  /* 0x0000800801007387 */ /* 0x002fe80000100a00 */
[----:B------:R-:W-:Y:S04]  /*e3f0*/  STL.64 [R1+0x88], R10 ;  /* 0x0000880a01007387 */ /* 0x000fe80000100a00 */
[----:B------:R-:W1:Y:S04]  /*e400*/  LDSM.16.M88.4 R8, [R16+0xb800] ;  /* 0x00b800001008783b */ /* 0x000e680000000200 */
[----:B0-----:R-:W-:Y:S04]  /*e410*/  STL.64 [R1+0x70], R4 ;  /* 0x0000700401007387 */ /* 0x001fe80000100a00 */
[----:B------:R-:W-:Y:S04]  /*e420*/  STL.64 [R1+0x78], R6 ;  /* 0x0000780601007387 */ /* 0x000fe80000100a00 */
[----:B------:R-:W0:Y:S04]  /*e430*/  LDSM.16.M88.4 R4, [R16+0xc000] ;  /* 0x00c000001004783b */ /* 0x000e280000000200 */
[----:B--2---:R-:W-:Y:S04]  /*e440*/  STL.64 [R1+0x50], R12 ;  /* 0x0000500c01007387 */ /* 0x004fe80000100a00 */
[----:B------:R-:W-:Y:S04]  /*e450*/  STL.64 [R1+0x58], R14 ;  /* 0x0000580e01007387 */ /* 0x000fe80000100a00 */
[----:B------:R-:W-:Y:S04]  /*e460*/  STL [R1+0x60], R20 ;  /* 0x0000601401007387 */ /* 0x000fe80000100800 */
[----:B-1----:R-:W-:Y:S04]  /*e470*/  STL.64 [R1+0x40], R8 ;  /* 0x0000400801007387 */ /* 0x002fe80000100a00 */
[----:B------:R-:W-:Y:S04]  /*e480*/  STL.64 [R1+0x48], R10 ;  /* 0x0000480a01007387 */ /* 0x000fe80000100a00 */
[----:B------:R-:W1:Y:S04]  /*e490*/  LDSM.16.M88.4 R8, [R16+0xc800] ;  /* 0x00c800001008783b */ /* 0x000e680000000200 */
[----:B------:R-:W-:Y:S04]  /*e4a0*/  STL.64 [R1+0x68], R22 ;  /* 0x0000681601007387 */ /* 0x000fe80000100a00 */
[----:B------:R-:W2:Y:S04]  /*e4b0*/  LDSM.16.M88.4 R12, [R16+0xd000] ;  /* 0x00d00000100c783b */ /* 0x000ea80000000200 */
[----:B0-----:R-:W-:Y:S04]  /*e4c0*/  STL.64 [R1+0x30], R4 ;  /* 0x0000300401007387 */ /* 0x001fe80000100a00 */
[----:B------:R-:W-:Y:S04]  /*e4d0*/  STL.64 [R1+0x38], R6 ;  /* 0x0000380601007387 */ /* 0x000fe80000100a00 */
[----:B------:R0:W-:Y:S04]  /*e4e0*/  STL.64 [R1+0x3710], R20 ;  /* 0x0037101401007387 */ /* 0x0001e80000100a00 */
[----:B------:R-:W-:Y:S04]  /*e4f0*/  LDSM.16.M88.4 R4, [R16+0xd800] ;  /* 0x00d800001004783b */ /* 0x000fe80000000200 */
[----:B0-----:R-:W3:Y:S04]  /*e500*/  LDL.LU.64 R20, [R1+0x90] ;  /* 0x0000900001147983 */ /* 0x001ee80000300a00 */
[----:B-1----:R-:W-:Y:S04]  /*e510*/  STL.64 [R1+0x20], R8 ;  /* 0x0000200801007387 */ /* 0x002fe80000100a00 */
[----:B------:R-:W-:Y:S04]  /*e520*/  STL.64 [R1+0x28], R10 ;  /* 0x0000280a01007387 */ /* 0x000fe80000100a00 */
[----:B------:R-:W0:Y:S04]  /*e530*/  LDSM.16.M88.4 R8, [R16+0xe000] ;  /* 0x00e000001008783b */ /* 0x000e280000000200 */
[----:B--2---:R-:W-:Y:S04]  /*e540*/  STL.64 [R1+0x10], R12 ;  /* 0x0000100c01007387 */ /* 0x004fe80000100a00 */
[----:B------:R-:W-:Y:S04]  /*e550*/  STL.64 [R1+0x18], R14 ;  /* 0x0000180e01007387 */ /* 0x000fe80000100a00 */
[----:B------:R-:W1:Y:S04]  /*e560*/  LDSM.16.M88.4 R12, [R16+0xe800] ;  /* 0x00e80000100c783b */ /* 0x000e680000000200 */
[----:B0-----:R-:W-:Y:S04]  /*e570*/  STL.64 [R1+0x36e8], R10 ;  /* 0x0036e80a01007387 */ /* 0x001fe80000100a00 */
[----:B------:R-:W-:Y:S04]  /*e580*/  STL.64 [R1], R4 ;  /* 0x0000000401007387 */ /* 0x000fe80000100a00 */
[----:B------:R-:W-:Y:S04]  /*e590*/  STL.64 [R1+0x8], R6 ;  /* 0x0000080601007387 */ /* 0x000fe80000100a00 */
[----:B------:R-:W0:Y:S04]  /*e5a0*/  LDSM.16.M88.4 R4, [R16+0xf000] ;  /* 0x00f000001004783b */ /* 0x000e280000000200 */
[----:B------:R2:W-:Y:S04]  /*e5b0*/  STL.64 [R1+0x36e0], R8 ;  /* 0x0036e00801007387 */ /* 0x0005e80000100a00 */
[----:B------:R-:W4:Y:S04]  /*e5c0*/  LDSM.16.M88.4 R16, [R16+0xf800] ;  /* 0x00f800001010783b */ /* 0x000f280000000200 */
[----:B--2---:R-:W2:Y:S04]  /*e5d0*/  LDL.LU.64 R8, [R1+0x70] ;  /* 0x0000700001087983 */ /* 0x004ea80000300a00 */
[----:B-1----:R-:W-:Y:S04]  /*e5e0*/  STL [R1+0x351c], R14 ;  /* 0x00351c0e01007387 */ /* 0x002fe80000100800 */
[----:B------:R-:W-:Y:S04]  /*e5f0*/  STL [R1+0x3518], R15 ;  /* 0x0035180f01007387 */ /* 0x000fe80000100800 */
[----:B------:R1:W-:Y:S04]  /*e600*/  STL.64 [R1+0x36f0], R12 ;  /* 0x0036f00c01007387 */ /* 0x0003e80000100a00 */
[----:B-1----:R-:W5:Y:S01]  /*e610*/  LDL.LU.64 R12, [R1+0xa0] ;  /* 0x0000a000010c7983 */ /* 0x002f620000300a00 */
[----:B0-----:R-:W-:Y:S01]  /*e620*/  MOV R2, R4 ;  /* 0x0000000400027202 */ /* 0x001fe20000000f00 */
[----:B------:R-:W-:-:S02]  /*e630*/  IMAD.MOV.U32 R0, RZ, RZ, R5 ;  /* 0x000000ffff007224 */ /* 0x000fc400078e0005 */
[----:B------:R0:W-:Y:S04]  /*e640*/  STL.64 [R1+0xc8], R6 ;  /* 0x0000c80601007387 */ /* 0x0001e80000100a00 */
[----:B0-----:R-:W2:Y:S04]  /*e650*/  LDL.LU.64 R6, [R1+0x3720] ;  /* 0x0037200001067983 */ /* 0x001ea80000300a00 */
[----:B------:R-:W2:Y:S04]  /*e660*/  LDL.LU.64 R4, [R1+0x3718] ;  /* 0x0037180001047983 */ /* 0x000ea80000300a00 */
[----:B----4-:R-:W-:Y:S04]  /*e670*/  STL.64 [R1+0x1a0], R16 ;  /* 0x0001a01001007387 */ /* 0x010fe80000100a00 */
[----:B------:R-:W-:Y:S04]  /*e680*/  STL.64 [R1+0x1a8], R18 ;  /* 0x0001a81201007387 */ /* 0x000fe80000100a00 */
[----:B------:R-:W0:Y:S04]  /*e690*/  LDSM.16.MT88.4 R16, [R24+0x80] ;  /* 0x000080001810783b */ /* 0x000e280000004200 */
[----:B0-----:R0:W-:Y:S04]  /*e6a0*/  STL [R1+0x36a4], R16 ;  /* 0x0036a41001007387 */ /* 0x0011e80000100800 */
[----:B------:R1:W-:Y:S01]  /*e6b0*/  STL [R1+0x36a0], R17 ;  /* 0x0036a01101007387 */ /* 0x0003e20000100800 */
[----:B0-----:R-:W-:-:S02]  /*e6c0*/  MOV R16, R25 ;  /* 0x0000001900107202 */ /* 0x001fc40000000f00 */
[----:B-1----:R-:W-:Y:S01]  /*e6d0*/  MOV R17, R3 ;  /* 0x0000000300117202 */ /* 0x002fe20000000f00 */
[----:B------:R-:W-:Y:S04]  /*e6e0*/  STL [R1+0x369c], R18 ;  /* 0x00369c1201007387 */ /* 0x000fe80000100800 */
[----:B------:R2:W-:Y:S02]  /*e6f0*/  STL [R1+0x3698], R19 ;  /* 0x0036981301007387 */ /* 0x0005e40000100800 */
[C---:B--2---:R-:W-:Y:S11]  /*e700*/  HMMA.16816.F32.BF16 R16, R4.reuse, R16, RZ ;  /* 0x000000100410723c */ /* 0x044ff600000418ff */
[----:B------:R-:W-:Y:S11]  /*e710*/  @!UPT UIADD3 URZ, URZ, URZ, URZ ;  /* 0x0000003f3f3ff290 */ /* 0x000ff6000fffe03f */
[----:B------:R-:W-:Y:S01]  /*e720*/  @!UPT UIADD3 URZ, URZ, URZ, URZ ;  /* 0x0000003f3f3ff290 */ /* 0x000fe2000fffe03f */
[----:B------:R-:W-:Y:S04]  /*e730*/  STL.64 [R1+0x2a0], R16 ;  /* 0x0002a01001007387 */ /* 0x000fe80000100a00 */
[----:B------:R5:W-:Y:S02]  /*e740*/  STL.64 [R1+0x2a8], R18 ;  /* 0x0002a81201007387 */ /* 0x000be40000100a00 */
[C---:B-----5:R-:W-:Y:S11]  /*e750*/  HMMA.16816.F32.BF16 R16, R4.reuse, R12, RZ ;  /* 0x0000000c0410723c */ /* 0x060ff600000418ff */
[----:B------:R-:W-:Y:S11]  /*e760*/  @!UPT UIADD3 URZ, URZ, URZ, URZ ;  /* 0x0000003f3f3ff290 */ /* 0x000ff6000fffe03f */
[----:B------:R-:W-:Y:S01]  /*e770*/  @!UPT UIADD3 URZ, URZ, URZ, URZ ;  /* 0x0000003f3f3ff290 */ /* 0x000fe2000fffe03f */
[----:B------:R-:W-:Y:S04]  /*e780*/  STL.64 [R1+0x290], R16 ;  /* 0x0002901001007387 */ /* 0x000fe80000100a00 */
[----:B------:R0:W-:Y:S02]  /*e790*/  STL.64 [R1+0x298], R18 ;  /* 0x0002981201007387 */ /* 0x0001e40000100a00 */
[----:B0-----:R-:W-:Y:S01]  /*e7a0*/  MOV R18, R12 ;  /* 0x0000000c00127202 */ /* 0x001fe20000000f00 */
[----:B------:R-:W-:Y:S02]  /*e7b0*/  IMAD.MOV.U32 R19, RZ, RZ, R13 ;  /* 0x000000ffff137224 */ /* 0x000fe400078e000d */
[----:B---3--:R-:W-:Y:S02]  /*e7c0*/  HMMA.16816.F32.BF16 R12, R4, R20, RZ ;  /* 0x00000014040c723c */ /* 0x008fe400000418ff */
[----:B------:R-:W-:Y:S04]  /*e7d0*/  STL [R1+0x36ac], R18 ;  /* 0x0036ac1201007387 */ /* 0x000fe80000100800 */
[----:B------:R-:W-:Y:S11]  /*e7e0*/  STL [R1+0x36a8], R19 ;  /* 0x0036a81301007387 */ /* 0x000ff60000100800 */
[----:B------:R-:W-:Y:S06]  /*e7f0*/  @!UPT UIADD3 URZ, URZ, URZ, URZ ;  /* 0x0000003f3f3ff290 */ /* 0x000fec000fffe03f */
[----:B------:R0:W-:Y:S04]  /*e800*/  STL.64 [R1+0x280], R12 ;  /* 0x0002800c01007387 */ /* 0x0001e80000100a00 */
[----:B------:R-:W-:Y:S04]  /*e810*/  STL.64 [R1+0x288], R14 ;  /* 0x0002880e01007387 */ /* 0x000fe80000100a00 */
[----:B0-----:R-:W2:Y:S01]  /*e820*/  LDL.LU.64 R12, [R1+0x30] ;  /* 0x00003000010c7983 */ /* 0x001ea20000300a00 */
[----:B------:R-:W-:-:S03]  /*e830*/  MOV R16, R20 ;  /* 0x0000001400107202 */ /* 0x000fc60000000f00 */
[----:B--2---:R0:W-:Y:S04]  /*e840*/  STL.64 [R1+0x3700], R12 ;  /* 0x0037000c01007387 */ /* 0x0041e80000100a00 */
[----:B0-----:R-:W2:Y:S01]  /*e850*/  LDL.LU.64 R12, [R1+0x40] ;  /* 0x00004000010c7983 */ /* 0x001ea20000300a00 */
[----:B------:R-:W-:-:S03]  /*e860*/  MOV R17, R21 ;  /* 0x0000001500117202 */ /* 0x000fc60000000f00 */
[----:B--2---:R0:W-:Y:S04]  /*e870*/  STL.64 [R1+0x3708], R12 ;  /* 0x0037080c01007387 */ /* 0x0041e80000100a00 */
[----:B0-----:R-:W2:Y:S04]  /*e880*/  LDL.LU.64 R12, [R1+0x50] ;  /* 0x00005000010c7983 */ /* 0x001ea80000300a00 */
[----:B------:R-:W-:Y:S04]  /*e890*/  STL [R1+0x36b4], R16 ;  /* 0x0036b41001007387 */ /* 0x000fe80000100800 */
[----:B------:R0:W-:Y:S04]  /*e8a0*/  STL [R1+0x36b0], R17 ;  /* 0x0036b01101007387 */ /* 0x0001e80000100800 */
[----:B0-----:R-:W3:Y:S02]  /*e8b0*/  LDL.64 R16, [R1+0x80] ;  /* 0x0000800001107983 */ /* 0x001ee40000100a00 */
[----:B---3--:R-:W-:Y:S11]  /*e8c0*/  HMMA.16816.F32.BF16 R20, R4, R16, RZ ;  /* 0x000000100414723c */ /* 0x008ff600000418ff */
[----:B------:R-:W-:Y:S11]  /*e8d0*/  @!UPT UIADD3 URZ, URZ, URZ, URZ ;  /* 0x0000003f3f3ff290 */ /* 0x000ff6000fffe03f */
[----:B------:R-:W-:Y:S01]  /*e8e0*/  @!UPT UIADD3 URZ, URZ, URZ, URZ ;  /* 0x0000003f3f3ff290 */ /* 0x000fe2000fffe03f */
[----:B------:R0:W-:Y:S04]  /*e8f0*/  STL.64 [R1+0x270], R20 ;  /* 0x0002701401007387 */ /* 0x0001e80000100a00 */
[----:B------:R-:W-:Y:S04]  /*e900*/  STL.64 [R1+0x278], R22 ;  /* 0x0002781601007387 */ /* 0x000fe80000100a00 */
[----:B0-----:R-:W3:Y:S01]  /*e910*/  LDL.LU.64 R20, [R1+0x3710] ;  /* 0x0037100001147983 */ /* 0x001ee20000300a00 */
[----:B------:R-:W-:-:S05]  /*e920*/  MOV R19, R16 ;  /* 0x0000001000137202 */ /* 0x000fca0000000f00 */
[----:B------:R0:W-:Y:S02]  /*e930*/  STL [R1+0x36b8], R19 ;  /* 0x0036b81301007387 */ /* 0x0001e40000100800 */
[----:B0-----:R-:W-:Y:S11]  /*e940*/  HMMA.16816.F32.BF16 R16, R4, R8, RZ ;  /* 0x000000080410723c */ /* 0x001ff600000418ff */
[----:B------:R-:W-:Y:S11]  /*e950*/  @!UPT UIADD3 URZ, URZ, URZ, URZ ;  /* 0x0000003f3f3ff290 */ /* 0x000ff6000fffe03f */
[----:B------:R-:W-:Y:S01]  /*e960*/  @!UPT UIADD3 URZ, URZ, URZ, URZ ;  /* 0x0000003f3f3ff290 */ /* 0x000fe2000fffe03f */
[----:B------:R0:W-:Y:S04]  /*e970*/  STL.64 [R1+0x260], R16 ;  /* 0x0002601001007387 */ /* 0x0001e80000100a00 */
[----:B------:R1:W-:Y:S01]  /*e980*/  STL.64 [R1+0x268], R18 ;  /* 0x0002681201007387 */ /* 0x0003e20000100a00 */
[----:B0-----:R-:W-:Y:S01]  /*e990*/  IMAD.MOV.U32 R17, RZ, RZ, R8 ;  /* 0x000000ffff117224 */ /* 0x001fe200078e0008 */
[----:B-1----:R-:W-:-:S04]  /*e9a0*/  MOV R18, R9 ;  /* 0x0000000900127202 */ /* 0x002fc80000000f00 */
[----:B------:R-:W-:Y:S04]  /*e9b0*/  STL [R1+0x36c0], R17 ;  /* 0x0036c01101007387 */ /* 0x000fe80000100800 */
[----:B------:R-:W-:Y:S01]  /*e9c0*/  STL [R1+0x36bc], R18 ;  /* 0x0036bc1201007387 */ /* 0x000fe20000100800 */
[----:B---3--:R-:W-:Y:S11]  /*e9d0*/  HMMA.16816.F32.BF16 R8, R4, R20, RZ ;  /* 0x000000140408723c */ /* 0x008ff600000418ff */
[----:B------:R-:W-:Y:S11]  /*e9e0*/  @!UPT UIADD3 URZ, URZ, URZ, URZ ;  /* 0x0000003f3f3ff290 */ /* 0x000ff6000fffe03f */
[----:B------:R-:W-:Y:S01]  /*e9f0*/  @!UPT UIADD3 URZ, URZ, URZ, URZ ;  /* 0x0000003f3f3ff290 */ /* 0x000fe2000fffe03f */
[----:B------:R0:W-:Y:S04]  /*ea00*/  STL.64 [R1+0x250], R8 ;  /* 0x0002500801007387 */ /* 0x0001e80000100a00 */
[----:B------:R-:W-:Y:S04]  /*ea10*/  STL.64 [R1+0x258], R10 ;  /* 0x0002580a01007387 */ /* 0x000fe80000100a00 */
[----:B0-----:R-:W3:Y:S01]  /*ea20*/  LDL.LU.64 R8, [R1] ;  /* 0x0000000001087983 */ /* 0x001ee20000300a00 */
[----:B------:R-:W-:-:S03]  /*ea30*/  MOV R16, R21 ;  /* 0x0000001500107202 */ /* 0x000fc60000000f00 */
[----:B------:R-:W0:Y:S04]  /*ea40*/  LDSM.16.MT88.4 R20, [R24+0x1000] ;  /* 0x001000001814783b */ /* 0x000e280000004200 */
[----:B---3--:R1:W-:Y:S04]  /*ea50*/  STL.64 [R1+0x36f8], R8 ;  /* 0x0036f80801007387 */ /* 0x0083e80000100a00 */
[----:B-1----:R-:W3:Y:S04]  /*ea60*/  LDL.LU.64 R8, [R1+0x20] ;  /* 0x0000200001087983 */ /* 0x002ee80000300a00 */
[----:B------:R2:W-:Y:S02]  /*ea70*/  STL [R1+0x36c4], R16 ;  /* 0x0036c41001007387 */ /* 0x0005e40000100800 */
[----:B--2---:R-:W-:Y:S02]  /*ea80*/  HMMA.16816.F32.BF16 R16, R4, R12, RZ ;  /* 0x0000000c0410723c */ /* 0x004fe400000418ff */
[----:B------:R1:W-:Y:S04]  /*ea90*/  STL [R1+0x36d8], R24 ;  /* 0x0036d81801007387 */ /* 0x0003e80000100800 */
[----:B-1----:R-:W2:Y:S04]  /*eaa0*/  LDL.LU.64 R24, [R1+0x10] ;  /* 0x0000100001187983 */ /* 0x002ea80000300a00 */
[----:B0-----:R-:W-:Y:S04]  /*eab0*/  STL.64 [R1+0x3630], R22 ;  /* 0x0036301601007387 */ /* 0x001fe80000100a00 */
[----:B------:R-:W-:Y:S09]  /*eac0*/  STL.64 [R1+0x3628], R20 ;  /* 0x0036281401007387 */ /* 0x000ff20000100a00 */
[----:B------:R-:W-:Y:S04]  /*ead0*/  STL.64 [R1+0x240], R16 ;  /* 0x0002401001007387 */ /* 0x000fe80000100a00 */
[----:B------:R0:W-:Y:S02]  /*eae0*/  STL.64 [R1+0x248], R18 ;  /* 0x0002481201007387 */ /* 0x0001e40000100a00 */
[----:B0-----:R-:W-:-:S02]  /*eaf0*/  MOV R18, R12 ;  /* 0x0000000c00127202 */ /* 0x001fc40000000f00 */
[----:B------:R-:W-:Y:S02]  /*eb00*/  MOV R19, R13 ;  /* 0x0000000d00137202 */ /* 0x000fe40000000f00 */
[----:B------:R-:W4:Y:S04]  /*eb10*/  LDL.LU.64 R12, [R1+0x3708] ;  /* 0x00370800010c7983 */ /* 0x000f280000300a00 */
[----:B------:R-:W-:Y:S04]  /*eb20*/  STL [R1+0x36cc], R19 ;  /* 0x0036cc1301007387 */ /* 0x000fe80000100800 */
[----:B------:R4:W-:Y:S02]  /*eb30*/  STL [R1+0x36c8], R18 ;  /* 0x0036c81201007387 */ /* 0x0009e40000100800 */
[C---:B----4-:R-:W-:Y:S11]  /*eb40*/  HMMA.16816.F32.BF16 R16, R4.reuse, R12, RZ ;  /* 0x0000000c0410723c */ /* 0x050ff600000418ff */
[----:B------:R-:W-:Y:S11]  /*eb50*/  @!UPT UIADD3 URZ, URZ, URZ, URZ ;  /* 0x0000003f3f3ff290 */ /* 0x000ff6000fffe03f */
[----:B------:R-:W-:Y:S01]  /*eb60*/  @!UPT UIADD3 URZ, URZ, URZ, URZ ;  /* 0x0000003f3f3ff290 */ /* 0x000fe2000fffe03f */
[----:B------:R0:W-:Y:S04]  /*eb70*/  STL.64 [R1+0x230], R16 ;  /* 0x0002301001007387 */ /* 0x0001e80000100a00 */
[----:B------:R-:W-:Y:S01]  /*eb80*/  STL.64 [R1+0x238], R18 ;  /* 0x0002381201007387 */ /* 0x000fe20000100a00 */
[----:B0-----:R-:W-:Y:S01]  /*eb90*/  MOV R16, R12 ;  /* 0x0000000c00107202 */ /* 0x001fe20000000f00 */
[----:B------:R-:W-:Y:S02]  /*eba0*/  IMAD.MOV.U32 R17, RZ, RZ, R13 ;  /* 0x000000ffff117224 */ /* 0x000fe400078e000d */
[----:B------:R-:W4:Y:S04]  /*ebb0*/  LDL.LU.64 R12, [R1+0x3700] ;  /* 0x00370000010c7983 */ /* 0x000f280000300a00 */
[----:B------:R-:W-:Y:S04]  /*ebc0*/  STL [R1+0x36d4], R17 ;  /* 0x0036d41101007387 */ /* 0x000fe80000100800 */
[----:B------:R4:W-:Y:S02]  /*ebd0*/  STL [R1+0x36d0], R16 ;  /* 0x0036d01001007387 */ /* 0x0009e40000100800 */
[----:B----4-:R-:W-:Y:S01]  /*ebe0*/  HMMA.16816.F32.BF16 R16, R4, R12, RZ ;  /* 0x0000000c0410723c */ /* 0x010fe200000418ff */
[----:B------:R-:W-:-:S02]  /*ebf0*/  MOV R23, R12 ;  /* 0x0000000c00177202 */ /* 0x000fc40000000f00 */
[----:B------:R-:W-:-:S05]  /*ec00*/  MOV R22, R13 ;  /* 0x0000000d00167202 */ /* 0x000fca0000000f00 */
[----:B---3--:R-:W-:Y:S11]  /*ec10*/  HMMA.16816.F32.BF16 R12, R4, R8, RZ ;  /* 0x00000008040c723c */ /* 0x008ff600000418ff */
[----:B------:R-:W-:Y:S04]  /*ec20*/  @!UPT UIADD3 URZ, URZ, URZ, URZ ;  /* 0x0000003f3f3ff290 */ /* 0x000fe8000fffe03f */
[----:B------:R-:W-:Y:S04]  /*ec30*/  STL.64 [R1+0x220], R16 ;  /* 0x0002201001007387 */ /* 0x000fe80000100a00 */
[----:B------:R0:W-:Y:S02]  /*ec40*/  STL.64 [R1+0x228], R18 ;  /* 0x0002281201007387 */ /* 0x0001e40000100a00 */
[----:B0-----:R-:W-:Y:S01]  /*ec50*/  MOV R19, R8 ;  /* 0x0000000800137202 */ /* 0x001fe20000000f00 */
[----:B------:R-:W-:Y:S02]  /*ec60*/  IMAD.MOV.U32 R18, RZ, RZ, R9 ;  /* 0x000000ffff127224 */ /* 0x000fe400078e0009 */
[----:B------:R-:W3:Y:S01]  /*ec70*/  LDL.LU.64 R8, [R1+0x36f8] ;  /* 0x0036f80001087983 */ /* 0x000ee20000300a00 */
[----:B------:R-:W-:Y:S01]  /*ec80*/  MOV R20, R2 ;  /* 0x0000000200147202 */ /* 0x000fe20000000f00 */
[----:B------:R-:W-:Y:S01]  /*ec90*/  IMAD.MOV.U32 R21, RZ, RZ, R0 ;  /* 0x000000ffff157224 */ /* 0x000fe200078e0000 */
[----:B------:R-:W-:Y:S01]  /*eca0*/  MOV R28, R12 ;  /* 0x0000000c001c7202 */ /* 0x000fe20000000f00 */
[----:B------:R-:W-:Y:S01]  /*ecb0*/  IMAD.MOV.U32 R0, RZ, RZ, R15 ;  /* 0x000000ffff007224 */ /* 0x000fe200078e000f */
[----:B------:R-:W-:-:S02]  /*ecc0*/  MOV R3, R13 ;  /* 0x0000000d00037202 */ /* 0x000fc40000000f00 */
[----:B------:R-:W-:Y:S02]  /*ecd0*/  MOV R2, R14 ;  /* 0x0000000e00027202 */ /* 0x000fe40000000f00 */
[----:B--2---:R-:W-:Y:S03]  /*ece0*/  HMMA.16816.F32.BF16 R12, R4, R24, RZ ;  /* 0x00000018040c723c */ /* 0x004fe600000418ff */
[----:B------:R-:W-:Y:S04]  /*ecf0*/  STL [R1+0x3604], R2 ;  /* 0x0036040201007387 */ /* 0x000fe80000100800 */
[----:B------:R-:W-:Y:S04]  /*ed00*/  STL [R1+0x3600], R28 ;  /* 0x0036001c01007387 */ /* 0x000fe80000100800 */
[----:B------:R-:W-:Y:S01]  /*ed10*/  STL [R1+0x35fc], R3 ;  /* 0x0035fc0301007387 */ /* 0x000fe20000100800 */
[----:B------:R-:W-:-:S03]  /*ed20*/  MOV R17, R24 ;  /* 0x0000001800117202 */ /* 0x000fc60000000f00 */
[----:B------:R-:W-:Y:S01]  /*ed30*/  STL [R1+0x35f8], R0 ;  /* 0x0035f80001007387 */ /* 0x000fe20000100800 */
[----:B------:R-:W-:-:S07]  /*ed40*/  MOV R16, R25 ;  /* 0x0000001900107202 */ /* 0x000fce0000000f00 */
[----:B------:R0:W-:Y:S04]  /*ed50*/  STL.64 [R1+0x200], R12 ;  /* 0x0002000c01007387 */ /* 0x0001e80000100a00 */
[----:B------:R1:W-:Y:S04]  /*ed60*/  STL.64 [R1+0x208], R14 ;  /* 0x0002080e01007387 */ /* 0x0003e80000100a00 */
[----:B0-----:R-:W2:Y:S04]  /*ed70*/  LDL.LU.64 R12, [R1+0x36f0] ;  /* 0x0036f000010c7983 */ /* 0x001ea80000300a00 */
[----:B------:R-:W4:Y:S01]  /*ed80*/  LDL.LU.64 R10, [R1+0x36e8] ;  /* 0x0036e800010a7983 */ /* 0x000f220000300a00 */
[----:B---3--:R-:W-:Y:S01]  /*ed90*/  HMMA.16816.F32.BF16 R24, R4, R8, RZ ;  /* 0x000000080418723c */ /* 0x008fe200000418ff */
[----:B-1----:R-:W-:Y:S01]  /*eda0*/  MOV R15, R8 ;  /* 0x00000008000f7202 */ /* 0x002fe20000000f00 */
[----:B------:R-:W-:-:S02]  /*edb0*/  IMAD.MOV.U32 R14, RZ, RZ, R9 ;  /* 0x000000ffff0e7224 */ /* 0x000fc400078e0009 */
[----:B------:R-:W3:Y:S11]  /*edc0*/  LDL.LU.64 R8, [R1+0x36e0] ;  /* 0x0036e00001087983 */ /* 0x000ef60000300a00 */
[----:B------:R-:W-:Y:S08]  /*edd0*/  @!UPT UIADD3 URZ, URZ, URZ, URZ ;  /* 0x0000003f3f3ff290 */ /* 0x000ff0000fffe03f */
[----:B------:R3:W-:Y:S01]  /*ede0*/  STL [R1+0x1f8], R26 ;  /* 0x0001f81a01007387 */ /* 0x0007e20000100800 */
[----:B------:R-:W-:Y:S02]  /*edf0*/  MOV R3, R24 ;  /* 0x0000001800037202 */ /* 0x000fe40000000f00 */
[----:B------:R-:W-:Y:S02]  /*ee00*/  MOV R0, R25 ;  /* 0x0000001900007202 */ /* 0x000fe40000000f00 */
[----:B------:R-:W-:Y:S02]  /*ee10*/  MOV R29, R27 ;  /* 0x0000001b001d7202 */ /* 0x000fe40000000f00 */
[C---:B---3--:R-:W-:Y:S11]  /*ee20*/  HMMA.16816.F32.BF16 R24, R4.reuse, R8, RZ ;  /* 0x000000080418723c */ /* 0x048ff600000418ff */
[----:B------:R-:W-:Y:S11]  /*ee30*/  @!UPT UIADD3 URZ, URZ, URZ, URZ ;  /* 0x0000003f3f3ff290 */ /* 0x000ff6000fffe03f */
[----:B------:R-:W-:Y:S01]  /*ee40*/  @!UPT UIADD3 URZ, URZ, URZ, URZ ;  /* 0x0000003f3f3ff290 */ /* 0x000fe2000fffe03f */
[----:B------:R0:W-:Y:S04]  /*ee50*/  STL.64 [R1+0x1e0], R24 ;  /* 0x0001e01801007387 */ /* 0x0001e80000100a00 */
[----:B0-----:R-:W3:Y:S04]  /*ee60*/  LDL.LU R24, [R1+0x36d8] ;  /* 0x0036d80001187983 */ /* 0x001ee80000300800 */
[----:B----4-:R-:W-:Y:S04]  /*ee70*/  STL.64 [R1+0x3640], R10 ;  /* 0x0036400a01007387 */ /* 0x010fe80000100a00 */
[----:B------:R2:W-:Y:S02]  /*ee80*/  STL.64 [R1+0x3638], R8 ;  /* 0x0036380801007387 */ /* 0x0005e40000100a00 */
[C---:B--2---:R-:W-:Y:S02]  /*ee90*/  HMMA.16816.F32.BF16 R8, R4.reuse, R12, RZ ;  /* 0x0000000c0408723c */ /* 0x044fe400000418ff */
[----:B------:R-:W-:Y:S11]  /*eea0*/  STL.64 [R1+0x3690], R12 ;  /* 0x0036900c01007387 */ /* 0x000ff60000100a00 */
[----:B------:R-:W-:Y:S10]  /*eeb0*/  @!UPT UIADD3 URZ, URZ, URZ, URZ ;  /* 0x0000003f3f3ff290 */ /* 0x000ff4000fffe03f */
[----:B------:R-:W-:Y:S04]  /*eec0*/  STL.64 [R1+0x1d0], R8 ;  /* 0x0001d00801007387 */ /* 0x000fe80000100a00 */
[----:B------:R0:W-:Y:S02]  /*eed0*/  STL.64 [R1+0x1d8], R10 ;  /* 0x0001d80a01007387 */ /* 0x0001e40000100a00 */
[----:B0-----:R-:W-:Y:S02]  /*eee0*/  HMMA.16816.F32.BF16 R8, R4, R20, RZ ;  /* 0x000000140408723c */ /* 0x001fe400000418ff */
[----:B------:R0:W-:Y:S05]  /*eef0*/  STL.64 [R1+0x3648], R20 ;  /* 0x0036481401007387 */ /* 0x0001ea0000100a00 */
[----:B0-----:R-:W-:Y:S01]  /*ef00*/  IMAD.MOV.U32 R20, RZ, RZ, R19 ;  /* 0x000000ffff147224 */ /* 0x001fe200078e0013 */
[----:B------:R-:W-:Y:S11]  /*ef10*/  MOV R21, R18 ;  /* 0x0000001200157202 */ /* 0x000ff60000000f00 */
[----:B------:R-:W-:Y:S04]  /*ef20*/  @!UPT UIADD3 URZ, URZ, URZ, URZ ;  /* 0x0000003f3f3ff290 */ /* 0x000fe8000fffe03f */
[----:B------:R0:W-:Y:S04]  /*ef30*/  STL.64 [R1+0x1c0], R8 ;  /* 0x0001c00801007387 */ /* 0x0001e80000100a00 */
[----:B------:R-:W-:Y:S01]  /*ef40*/  STL.64 [R1+0x1c8], R10 ;  /* 0x0001c80a01007387 */ /* 0x000fe20000100a00 */
[----:B0-----:R-:W-:-:S03]  /*ef50*/  MOV R8, R17 ;  /* 0x0000001100087202 */ /* 0x001fc60000000f00 */
[----:B------:R-:W2:Y:S01]  /*ef60*/  LDL.LU R17, [R1+0x36d4] ;  /* 0x0036d40001117983 */ /* 0x000ea20000300800 */
[----:B------:R-:W-:-:S03]  /*ef70*/  MOV R9, R16 ;  /* 0x0000001000097202 */ /* 0x000fc60000000f00 */
[----:B------:R-:W4:Y:S04]  /*ef80*/  LDL.LU R16, [R1+0x36d0] ;  /* 0x0036d00001107983 */ /* 0x000f280000300800 */
[----:B------:R-:W-:Y:S04]  /*ef90*/  STL.64 [R1+0x3650], R8 ;  /* 0x0036500801007387 */ /* 0x000fe80000100a00 */
[----:B------:R-:W5:Y:S04]  /*efa0*/  LDL.LU R19, [R1+0x36cc] ;  /* 0x0036cc0001137983 */ /* 0x000f680000300800 */
[----:B------:R-:W3:Y:S04]  /*efb0*/  LDL.LU R18, [R1+0x36c8] ;  /* 0x0036c80001127983 */ /* 0x000ee80000300800 */
[----:B------:R-:W3:Y:S04]  /*efc0*/  LDL.LU R12, [R1+0xb0] ;  /* 0x0000b000010c7983 */ /* 0x000ee80000300800 */
[----:B------:R-:W3:Y:S04]  /*efd0*/  LDL.LU R13, [R1+0xb4] ;  /* 0x0000b400010d7983 */ /* 0x000ee80000300800 */
[----:B------:R2:W-:Y:S02]  /*efe0*/  STL.64 [R1+0x3658], R20 ;  /* 0x0036581401007387 */ /* 0x0005e40000100a00 */
[----:B--2---:R-:W-:-:S02]  /*eff0*/  MOV R21, R17 ;  /* 0x0000001100157202 */ /* 0x004fc40000000f00 */
[----:B----4-:R-:W-:Y:S02]  /*f000*/  MOV R20, R16 ;  /* 0x0000001000147202 */ /* 0x010fe40000000f00 */
[----:B------:R-:W2:Y:S04]  /*f010*/  LDL.LU R16, [R1+0x36c4] ;  /* 0x0036c40001107983 */ /* 0x000ea80000300800 */
[----:B------:R-:W4:Y:S04]  /*f020*/  LDL.LU R17, [R1+0x36c0] ;  /* 0x0036c00001117983 */ /* 0x000f280000300800 */
[----:B------:R3:W-:Y:S02]  /*f030*/  STL.64 [R1+0x3660], R20 ;  /* 0x0036601401007387 */ /* 0x0007e40000100a00 */
[----:B---3--:R-:W-:Y:S01]  /*f040*/  IMAD.MOV.U32 R20, RZ, RZ, R18 ;  /* 0x000000ffff147224 */ /* 0x008fe200078e0012 */
[----:B-----5:R-:W-:Y:S01]  /*f050*/  MOV R21, R19 ;  /* 0x0000001300157202 */ /* 0x020fe20000000f00 */
[----:B------:R-:W3:Y:S04]  /*f060*/  LDL.LU R18, [R1+0x36bc] ;  /* 0x0036bc0001127983 */ /* 0x000ee80000300800 */
[----:B------:R-:W5:Y:S04]  /*f070*/  LDL.LU R19, [R1+0x36b8] ;  /* 0x0036b80001137983 */ /* 0x000f680000300800 */
[----:B------:R0:W-:Y:S04]  /*f080*/  STL.64 [R1+0x3668], R20 ;  /* 0x0036681401007387 */ /* 0x0001e80000100a00 */
[----:B0-----:R-:W3:Y:S01]  /*f090*/  LDL.LU R20, [R1+0x60] ;  /* 0x0000600001147983 */ /* 0x001ee20000300800 */
[----:B--2---:R-:W-:-:S03]  /*f0a0*/  MOV R21, R16 ;  /* 0x0000001000157202 */ /* 0x004fc60000000f00 */
[----:B------:R-:W2:Y:S04]  /*f0b0*/  LDL.LU R16, [R1+0x36b4] ;  /* 0x0036b40001107983 */ /* 0x000ea80000300800 */
[----:B---3--:R4:W-:Y:S02]  /*f0c0*/  STL.64 [R1+0x3670], R20 ;  /* 0x0036701401007387 */ /* 0x0089e40000100a00 */
[----:B----4-:R-:W-:Y:S01]  /*f0d0*/  MOV R20, R17 ;  /* 0x0000001100147202 */ /* 0x010fe20000000f00 */
[----:B------:R-:W-:Y:S01]  /*f0e0*/  IMAD.MOV.U32 R21, RZ, RZ, R18 ;  /* 0x000000ffff157224 */ /* 0x000fe200078e0012 */
[----:B------:R-:W3:Y:S04]  /*f0f0*/  LDL.LU R17, [R1+0x36b0] ;  /* 0x0036b00001117983 */ /* 0x000ee80000300800 */
[----:B------:R-:W4:Y:S04]  /*f100*/  LDL.LU R18, [R1+0x36ac] ;  /* 0x0036ac0001127983 */ /* 0x000f280000300800 */
[----:B------:R5:W-:Y:S02]  /*f110*/  STL.64 [R1+0x3678], R20 ;  /* 0x0036781401007387 */ /* 0x000be40000100a00 */
[----:B-----5:R-:W-:-:S02]  /*f120*/  MOV R20, R19 ;  /* 0x0000001300147202 */ /* 0x020fc40000000f00 */
[----:B------:R-:W5:Y:S04]  /*f130*/  LDL.LU R19, [R1+0x36a8] ;  /* 0x0036a80001137983 */ /* 0x000f680000300800 */
[----:B------:R-:W2:Y:S01]  /*f140*/  LDL.LU R21, [R1+0x84] ;  /* 0x0000840001157983 */ /* 0x000ea20000300800 */
[----:B------:R-:W-:Y:S01]  /*f150*/  IMAD.MOV.U32 R2, RZ, RZ, R26 ;  /* 0x000000ffff027224 */ /* 0x000fe200078e001a */
[----:B------:R-:W-:Y:S02]  /*f160*/  MOV R28, R27 ;  /* 0x0000001b001c7202 */ /* 0x000fe40000000f00 */
[----:B------:R-:W0:Y:S04]  /*f170*/  LDSM.16.MT88.4 R24, [R24+0x1080] ;  /* 0x001080001818783b */ /* 0x000e280000004200 */
[----:B--2---:R1:W-:Y:S02]  /*f180*/  STL.64 [R1+0x3680], R20 ;  /* 0x0036801401007387 */ /* 0x0043e40000100a00 */
[----:B-1----:R-:W-:-:S02]  /*f190*/  MOV R20, R16 ;  /* 0x0000001000147202 */ /* 0x002fc40000000f00 */
[----:B---3--:R-:W-:Y:S01]  /*f1a0*/  MOV R21, R17 ;  /* 0x0000001100157202 */ /* 0x008fe20000000f00 */
[----:B------:R-:W2:Y:S04]  /*f1b0*/  LDL.LU R16, [R1+0x36a4] ;  /* 0x0036a40001107983 */ /* 0x000ea80000300800 */
[----:B------:R-:W2:Y:S04]  /*f1c0*/  LDL.LU R17, [R1+0x36a0] ;  /* 0x0036a00001117983 */ /* 0x000ea80000300800 */
[----:B------:R4:W-:Y:S02]  /*f1d0*/  STL.64 [R1+0x3688], R20 ;  /* 0x0036881401007387 */ /* 0x0009e40000100a00 */
[----:B----4-:R-:W-:Y:S01]  /*f1e0*/  IMAD.MOV.U32 R20, RZ, RZ, R18 ;  /* 0x000000ffff147224 */ /* 0x010fe200078e0012 */
[----:B-----5:R-:W-:Y:S01]  /*f1f0*/  MOV R21, R19 ;  /* 0x0000001300157202 */ /* 0x020fe20000000f00 */
[----:B------:R-:W2:Y:S04]  /*f200*/  LDL.LU R18, [R1+0x369c] ;  /* 0x00369c0001127983 */ /* 0x000ea80000300800 */
[----:B------:R-:W2:Y:S04]  /*f210*/  LDL.LU R19, [R1+0x3698] ;  /* 0x0036980001137983 */ /* 0x000ea80000300800 */
[----:B0-----:R-:W-:Y:S04]  /*f220*/  STL.64 [R1+0x34f8], R26 ;  /* 0x0034f81a01007387 */ /* 0x001fe80000100a00 */
[----:B------:R0:W-:Y:S04]  /*f230*/  STL.64 [R1+0x34f0], R24 ;  /* 0x0034f01801007387 */ /* 0x0001e80000100a00 */
[----:B0-----:R-:W3:Y:S04]  /*f240*/  LDL.LU.64 R24, [R1+0x1a0] ;  /* 0x0001a00001187983 */ /* 0x001ee80000300a00 */
[----:B------:R-:W4:Y:S01]  /*f250*/  LDL.LU.64 R26, [R1+0x1a8] ;  /* 0x0001a800011a7983 */ /* 0x000f220000300a00 */
[----:B------:R-:W-:-:S02]  /*f260*/  MOV R8, R23 ;  /* 0x0000001700087202 */ /* 0x000fc40000000f00 */
[----:B------:R-:W-:Y:S01]  /*f270*/  MOV R9, R22 ;  /* 0x0000001600097202 */ /* 0x000fe20000000f00 */
[----:B---3--:R-:W-:Y:S08]  /*f280*/  HMMA.16816.F32.BF16 R4, R4, R24, RZ ;  /* 0x000000180404723c */ /* 0x008ff000000418ff */
[C---:B--2---:R-:W-:Y:S11]  /*f290*/  HMMA.16816.F32.BF16 R20, R16.reuse, R20, RZ ;  /* 0x000000141014723c */ /* 0x044ff600000418ff */
[----:B------:R-:W-:Y:S04]  /*f2a0*/  @!UPT UIADD3 URZ, URZ, URZ, URZ ;  /* 0x0000003f3f3ff290 */ /* 0x000fe8000fffe03f */
[----:B------:R0:W-:Y:S02]  /*f2b0*/  STL.64 [R1+0x1b0], R4 ;  /* 0x0001b00401007387 */ /* 0x0001e40000100a00 */
[----:B0-----:R-:W-:Y:S01]  /*f2c0*/  IMAD.MOV.U32 R4, RZ, RZ, R15 ;  /* 0x000000ffff047224 */ /* 0x001fe200078e000f */
[----:B------:R-:W-:Y:S02]  /*f2d0*/  MOV R5, R14 ;  /* 0x0000000e00057202 */ /* 0x000fe40000000f00 */
[----:B------:R-:W-:Y:S01]  /*f2e0*/  HMMA.16816.F32.BF16 R12, R16, R12, RZ ;  /* 0x0000000c100c723c */ /* 0x000fe200000418ff */
[----:B------:R-:W-:Y:S11]  /*f2f0*/  STL.64 [R1+0x1b8], R6 ;  /* 0x0001b80601007387 */ /* 0x000ff60000100a00 */
[----:B------:R-:W-:Y:S11]  /*f300*/  @!UPT UIADD3 URZ, URZ, URZ, URZ ;  /* 0x0000003f3f3ff290 */ /* 0x000ff6000fffe03f */
[----:B------:R0:W-:Y:S04]  /*f310*/  STL.64 [R1+0x190], R12 ;  /* 0x0001900c01007387 */ /* 0x0001e80000100a00 */
[----:B------:R-:W-:Y:S04]  /*f320*/  STL.64 [R1+0x198], R14 ;  /* 0x0001980e01007387 */ /* 0x000fe80000100a00 */
[----:B0-----:R-:W2:Y:S04]  /*f330*/  LDL.LU.64 R12, [R1+0x3690] ;  /* 0x00369000010c7983 */ /* 0x001ea80000300a00 */
[----:B------:R0:W-:Y:S04]  /*f340*/  STL.64 [R1+0x180], R20 ;  /* 0x0001801401007387 */ /* 0x0001e80000100a00 */
[----:B0-----:R-:W3:Y:S01]  /*f350*/  LDL.LU.64 R20, [R1+0x3688] ;  /* 0x0036880001147983 */ /* 0x001ee20000300a00 */
[----:B------:R-:W-:-:S02]  /*f360*/  MOV R14, R22 ;  /* 0x00000016000e7202 */ /* 0x000fc40000000f00 */
[----:B------:R-:W-:-:S05]  /*f370*/  MOV R15, R23 ;  /* 0x00000017000f7202 */ /* 0x000fca0000000f00 */
[----:B------:R-:W-:Y:S04]  /*f380*/  STL [R1+0x3524], R15 ;  /* 0x0035240f01007387 */ /* 0x000fe80000100800 */
[----:B------:R-:W-:Y:S01]  /*f390*/  STL [R1+0x3520], R14 ;  /* 0x0035200e01007387 */ /* 0x000fe20000100800 */
[C---:B---3--:R-:W-:Y:S11]  /*f3a0*/  HMMA.16816.F32.BF16 R20, R16.reuse, R20, RZ ;  /* 0x000000141014723c */ /* 0x048ff600000418ff */
[----:B------:R-:W-:Y:S11]  /*f3b0*/  @!UPT UIADD3 URZ, URZ, URZ, URZ ;  /* 0x0000003f3f3ff290 */ /* 0x000ff6000fffe03f */
[----:B------:R-:W-:Y:S01]  /*f3c0*/  @!UPT UIADD3 URZ, URZ, URZ, URZ ;  /* 0x0000003f3f3ff290 */ /* 0x000fe2000fffe03f */
[----:B------:R0:W-:Y:S04]  /*f3d0*/  STL.64 [R1+0x170], R20 ;  /* 0x0001701401007387 */ /* 0x0001e80000100a00 */
[----:B------:R1:W-:Y:S04]  /*f3e0*/  STL.64 [R1+0x178], R22 ;  /* 0x0001781601007387 */ /* 0x0003e80000100a00 */
[----:B0-----:R-:W1:Y:S02]  /*f3f0*/  LDL.LU.64 R20, [R1+0x3680] ;  /* 0x0036800001147983 */ /* 0x001e640000300a00 */
[----:B-1----:R-:W-:Y:S11]  /*f400*/  HMMA.16816.F32.BF16 R20, R16, R20, RZ ;  /* 0x000000141014723c */ /* 0x002ff600000418ff */
[----:B------:R-:W-:Y:S11]  /*f410*/  @!UPT UIADD3 URZ, URZ, URZ, URZ ;  /* 0x0000003f3f3ff290 */ /* 0x000ff6000fffe03f */
[----:B------:R-:W-:Y:S01]  /*f420*/  @!UPT UIADD3 URZ, URZ, URZ, URZ ;  /* 0x0000003f3f3ff290 */ /* 0x000fe2000fffe03f */
[----:B------:R0:W-:Y:S04]  /*f430*/  STL.64 [R1+0x160], R20 ;  /* 0x0001601401007387 */ /* 0x0001e80000100a00 */
[----:B0-----:R-:W3:Y:S01]  /*f440*/  LDL.LU.64 R20, [R1+0x3678] ;  /* 0x0036780001147983 */ /* 0x001ee20000300a00 */
[----:B------:R-:W-:Y:S01]  /*f450*/  IMAD.MOV.U32 R15, RZ, RZ, R22 ;  /* 0x000000ffff0f7224 */ /* 0x000fe200078e0016 */
        /* <DEDUP_REMOVED lines=14> */
[----:B------:R-:W-:Y:S02]  /*f540*/  MOV R14, R22 ;  /* 0x00000016000e7202 */ /* 0x000fe40000000f00 */
        /* <DEDUP_REMOVED lines=8> */
[----:B0-----:R-:W1:Y:S01]  /*f5d0*/  LDL.LU.64 R20, [R1+0x3660] ;  /* 0x0036600001147983 */ /* 0x001e620000300a00 */
[C---:B------:R-:W-:Y:S08]  /*f5e0*/  HMMA.16816.F32.BF16 R8, R16.reuse, R8, RZ ;  /* 0x000000081008723c */ /* 0x040ff000000418ff */
[C---:B-1----:R-:W-:Y:S11]  /*f5f0*/  HMMA.16816.F32.BF16 R20, R16.reuse, R20, RZ ;  /* 0x000000141014723c */ /* 0x042ff600000418ff */
[----:B------:R-:W-:Y:S11]  /*f600*/  @!UPT UIADD3 URZ, URZ, URZ, URZ ;  /* 0x0000003f3f3ff290 */ /* 0x000ff6000fffe03f */
[----:B------:R-:W-:Y:S02]  /*f610*/  @!UPT UIADD3 URZ, URZ, URZ, URZ ;  /* 0x0000003f3f3ff290 */ /* 0x000fe4000fffe03f */
[----:B------:R-:W-:Y:S01]  /*f620*/  MOV R14, R23 ;  /* 0x00000017000e7202 */ /* 0x000fe20000000f00 */
[----:B------:R-:W-:Y:S01]  /*f630*/  IMAD.MOV.U32 R15, RZ, RZ, R22 ;  /* 0x000000ffff0f7224 */ /* 0x000fe200078e0016 */
[----:B------:R0:W-:Y:S04]  /*f640*/  STL.64 [R1+0x120], R20 ;  /* 0x0001201401007387 */ /* 0x0001e80000100a00 */
[----:B0-----:R-:W3:Y:S04]  /*f650*/  LDL.LU.64 R20, [R1+0x3658] ;  /* 0x0036580001147983 */ /* 0x001ee80000300a00 */
[----:B------:R-:W-:Y:S04]  /*f660*/  STL [R1+0x353c], R14 ;  /* 0x00353c0e01007387 */ /* 0x000fe80000100800 */
[----:B------:R-:W-:Y:S04]  /*f670*/  STL [R1+0x3538], R15 ;  /* 0x0035380f01007387 */ /* 0x000fe80000100800 */
[----:B------:R0:W-:Y:S04]  /*f680*/  STL.64 [R1+0x110], R8 ;  /* 0x0001100801007387 */ /* 0x0001e80000100a00 */
[----:B------:R1:W-:Y:S04]  /*f690*/  STL.64 [R1+0x118], R10 ;  /* 0x0001180a01007387 */ /* 0x0003e80000100a00 */
[----:B0-----:R-:W1:Y:S01]  /*f6a0*/  LDL.LU.64 R8, [R1+0x3650] ;  /* 0x0036500001087983 */ /* 0x001e620000300a00 */
[C---:B---3--:R-:W-:Y:S08]  /*f6b0*/  HMMA.16816.F32.BF16 R20, R16.reuse, R20, RZ ;  /* 0x000000141014723c */ /* 0x048ff000000418ff */
[C---:B-1----:R-:W-:Y:S11]  /*f6c0*/  HMMA.16816.F32.BF16 R8, R16.reuse, R8, RZ ;  /* 0x000000081008723c */ /* 0x042ff600000418ff */
[----:B------:R-:W-:Y:S04]  /*f6d0*/  @!UPT UIADD3 URZ, URZ, URZ, URZ ;  /* 0x0000003f3f3ff290 */ /* 0x000fe8000fffe03f */
[----:B------:R0:W-:Y:S04]  /*f6e0*/  STL.64 [R1+0x100], R20 ;  /* 0x0001001401007387 */ /* 0x0001e80000100a00 */
[----:B------:R-:W-:Y:S04]  /*f6f0*/  STL.64 [R1+0x108], R22 ;  /* 0x0001081601007387 */ /* 0x000fe80000100a00 */
[----:B0-----:R-:W3:Y:S04]  /*f700*/  LDL.LU.64 R20, [R1+0x3648] ;  /* 0x0036480001147983 */ /* 0x001ee80000300a00 */
[----:B------:R-:W-:Y:S04]  /*f710*/  STL.64 [R1+0xf0], R8 ;  /* 0x0000f00801007387 */ /* 0x000fe80000100a00 */
[----:B------:R0:W-:Y:S04]  /*f720*/  STL.64 [R1+0xf8], R10 ;  /* 0x0000f80a01007387 */ /* 0x0001e80000100a00 */
[----:B0-----:R-:W5:Y:S04]  /*f730*/  LDL.LU.64 R10, [R1+0x3640] ;  /* 0x00364000010a7983 */ /* 0x001f680000300a00 */
[----:B------:R-:W2:Y:S01]  /*f740*/  LDL.LU.64 R8, [R1+0x3638] ;  /* 0x0036380001087983 */ /* 0x000ea20000300a00 */
[C---:B------:R-:W-:Y:S11]  /*f750*/  HMMA.16816.F32.BF16 R4, R16.reuse, R4, RZ ;  /* 0x000000041004723c */ /* 0x040ff600000418ff */
[----:B------:R-:W-:Y:S11]  /*f760*/  @!UPT UIADD3 URZ, URZ, URZ, URZ ;  /* 0x0000003f3f3ff290 */ /* 0x000ff6000fffe03f */
[----:B------:R-:W-:Y:S01]  /*f770*/  @!UPT UIADD3 URZ, URZ, URZ, URZ ;  /* 0x0000003f3f3ff290 */ /* 0x000fe2000fffe03f */
[----:B------:R-:W-:Y:S04]  /*f780*/  STL.64 [R1+0xe0], R4 ;  /* 0x0000e00401007387 */ /* 0x000fe80000100a00 */
[----:B------:R2:W-:Y:S02]  /*f790*/  STL.64 [R1+0xe8], R6 ;  /* 0x0000e80601007387 */ /* 0x0005e40000100a00 */
[C---:B--2---:R-:W-:Y:S02]  /*f7a0*/  HMMA.16816.F32.BF16 R4, R16.reuse, R8, RZ ;  /* 0x000000081004723c */ /* 0x044fe400000418ff */
[----:B-----5:R-:W-:Y:S11]  /*f7b0*/  STL.64 [R1+0x3618], R10 ;  /* 0x0036180a01007387 */ /* 0x020ff60000100a00 */
[----:B------:R-:W-:Y:S10]  /*f7c0*/  @!UPT UIADD3 URZ, URZ, URZ, URZ ;  /* 0x0000003f3f3ff290 */ /* 0x000ff4000fffe03f */
[----:B------:R-:W-:Y:S04]  /*f7d0*/  STL.64 [R1+0xd0], R4 ;  /* 0x0000d00401007387 */ /* 0x000fe80000100a00 */
[----:B------:R0:W-:Y:S02]  /*f7e0*/  STL.64 [R1+0xd8], R6 ;  /* 0x0000d80601007387 */ /* 0x0001e40000100a00 */
[C---:B0-----:R-:W-:Y:S11]  /*f7f0*/  HMMA.16816.F32.BF16 R4, R16.reuse, R12, RZ ;  /* 0x0000000c1004723c */ /* 0x041ff600000418ff */
[----:B------:R-:W-:Y:S11]  /*f800*/  @!UPT UIADD3 URZ, URZ, URZ, URZ ;  /* 0x0000003f3f3ff290 */ /* 0x000ff6000fffe03f */
[----:B------:R-:W-:Y:S01]  /*f810*/  @!UPT UIADD3 URZ, URZ, URZ, URZ ;  /* 0x0000003f3f3ff290 */ /* 0x000fe2000fffe03f */
[----:B------:R0:W-:Y:S04]  /*f820*/  STL.64 [R1+0x33d0], R6 ;  /* 0x0033d00601007387 */ /* 0x0001e80000100a00 */
[----:B------:R1:W-:Y:S04]  /*f830*/  STL.64 [R1+0x33c8], R4 ;  /* 0x0033c80401007387 */ /* 0x0003e80000100a00 */
[----:B0-----:R-:W2:Y:S04]  /*f840*/  LDL.LU R6, [R1+0x8] ;  /* 0x0000080001067983 */ /* 0x001ea80000300800 */
[----:B------:R-:W2:Y:S01]  /*f850*/  LDL.LU R7, [R1+0xc] ;  /* 0x00000c0001077983 */ /* 0x000ea20000300800 */
[C---:B---3--:R-:W-:Y:S08]  /*f860*/  HMMA.16816.F32.BF16 R12, R16.reuse, R20, RZ ;  /* 0x00000014100c723c */ /* 0x048ff000000418ff */
[----:B------:R-:W-:Y:S11]  /*f870*/  HMMA.16816.F32.BF16 R20, R16, R24, RZ ;  /* 0x000000181014723c */ /* 0x000ff600000418ff */
[----:B------:R-:W-:Y:S11]  /*f880*/  @!UPT UIADD3 URZ, URZ, URZ, URZ ;  /* 0x0000003f3f3ff290 */ /* 0x000ff6000fffe03f */
[----:B------:R-:W-:Y:S02]  /*f890*/  @!UPT UIADD3 URZ, URZ, URZ, URZ ;  /* 0x0000003f3f3ff290 */ /* 0x000fe4000fffe03f */
[----:B------:R-:W-:Y:S02]  /*f8a0*/  MOV R17, R20 ;  /* 0x0000001400117202 */ /* 0x000fe40000000f00 */
[----:B------:R-:W-:Y:S01]  /*f8b0*/  MOV R16, R21 ;  /* 0x0000001500107202 */ /* 0x000fe20000000f00 */
[----:B--2---:R0:W-:Y:S04]  /*f8c0*/  STL.64 [R1+0x3620], R6 ;  /* 0x0036200601007387 */ /* 0x0041e80000100a00 */
[----:B-1----:R-:W2:Y:S04]  /*f8d0*/  LDL.LU R4, [R1+0x2a0] ;  /* 0x0002a00001047983 */ /* 0x002ea80000300800 */
[----:B------:R-:W2:Y:S04]  /*f8e0*/  LDL.LU R5, [R1+0x2a4] ;  /* 0x0002a40001057983 */ /* 0x000ea80000300800 */
[----:B0-----:R-:W2:Y:S04]  /*f8f0*/  LDL.LU R6, [R1+0x2a8] ;  /* 0x0002a80001067983 */ /* 0x001ea80000300800 */
[----:B------:R-:W2:Y:S04]  /*f900*/  LDL.LU R7, [R1+0x2ac] ;  /* 0x0002ac0001077983 */ /* 0x000ea80000300800 */
[----:B------:R-:W3:Y:S04]  /*f910*/  LDL.LU.64 R10, [R1+0xa8] ;  /* 0x0000a800010a7983 */ /* 0x000ee80000300a00 */
[----:B------:R0:W-:Y:S04]  /*f920*/  STL.64 [R1+0x2b0], R12 ;  /* 0x0002b00c01007387 */ /* 0x0001e80000100a00 */
[----:B------:R1:W-:Y:S01]  /*f930*/  STL.64 [R1+0x2b8], R14 ;  /* 0x0002b80e01007387 */ /* 0x0003e20000100a00 */
[----:B0-----:R-:W-:Y:S01]  /*f940*/  MOV R12, R23 ;  /* 0x00000017000c7202 */ /* 0x001fe20000000f00 */
[----:B------:R-:W-:-:S02]  /*f950*/  IMAD.MOV.U32 R13, RZ, RZ, R22 ;  /* 0x000000ffff0d7224 */ /* 0x000fc400078e0016 */
[----:B------:R-:W2:Y:S04]  /*f960*/  LDL.LU.64 R22, [R1+0x3630] ;  /* 0x0036300001167983 */ /* 0x000ea80000300a00 */
[----:B------:R-:W2:Y:S04]  /*f970*/  LDL.LU.64 R20, [R1+0x3628] ;  /* 0x0036280001147983 */ /* 0x000ea80000300a00 */
[----:B------:R-:W-:Y:S04]  /*f980*/  STL [R1+0x3544], R12 ;  /* 0x0035440c01007387 */ /* 0x000fe80000100800 */
[----:B------:R-:W-:Y:S04]  /*f990*/  STL [R1+0x3540], R13 ;  /* 0x0035400d01007387 */ /* 0x000fe80000100800 */
[----:B-1----:R-:W5:Y:S04]  /*f9a0*/  LDL.LU.64 R14, [R1+0x78] ;  /* 0x00007800010e7983 */ /* 0x002f680000300a00 */
[----:B-----5:R0:W-:Y:S04]  /*f9b0*/  STL.64 [R1+0x3608], R14 ;  /* 0x0036080e01007387 */ /* 0x0201e80000100a00 */
[----:B0-----:R-:W5:Y:S04]  /*f9c0*/  LDL.LU.64 R14, [R1+0x98] ;  /* 0x00009800010e7983 */ /* 0x001f680000300a00 */
[----:B-----5:R0:W-:Y:S04]  /*f9d0*/  STL.64 [R1+0x3610], R14 ;  /* 0x0036100e01007387 */ /* 0x0201e80000100a00 */
[----:B------:R-:W3:Y:S04]  /*f9e0*/  LDL.LU R12, [R1+0x290] ;  /* 0x00029000010c7983 */ /* 0x000ee80000300800 */
[----:B------:R-:W3:Y:S04]  /*f9f0*/  LDL.LU R13, [R1+0x294] ;  /* 0x00029400010d7983 */ /* 0x000ee80000300800 */
[----:B0-----:R-:W3:Y:S04]  /*fa00*/  LDL.LU R14, [R1+0x298] ;  /* 0x00029800010e7983 */ /* 0x001ee80000300800 */
[----:B------:R-:W3:Y:S04]  /*fa10*/  LDL.LU R15, [R1+0x29c] ;  /* 0x00029c00010f7983 */ /* 0x000ee80000300800 */
[----:B----4-:R0:W-:Y:S04]  /*fa20*/  STL.64 [R1+0x3508], R26 ;  /* 0x0035081a01007387 */ /* 0x0101e80000100a00 */
[----:B------:R-:W4:Y:S04]  /*fa30*/  LDL.LU R24, [R1+0x270] ;  /* 0x0002700001187983 */ /* 0x000f280000300800 */
[----:B------:R-:W4:Y:S04]  /*fa40*/  LDL.LU R25, [R1+0x274] ;  /* 0x0002740001197983 */ /* 0x000f280000300800 */
[----:B0-----:R-:W4:Y:S04]  /*fa50*/  LDL.LU R26, [R1+0x278] ;  /* 0x00027800011a7983 */ /* 0x001f280000300800 */
[----:B------:R-:W4:Y:S04]  /*fa60*/  LDL.LU R27, [R1+0x27c] ;  /* 0x00027c00011b7983 */ /* 0x000f280000300800 */
[----:B------:R-:W-:Y:S04]  /*fa70*/  STL.64 [R1+0x33b8], R16 ;  /* 0x0033b81001007387 */ /* 0x000fe80000100a00 */
[----:B------:R-:W5:Y:S04]  /*fa80*/  LDL.LU R18, [R1+0xc8] ;  /* 0x0000c80001127983 */ /* 0x000f680000300800 */
[----:B------:R-:W5:Y:S04]  /*fa90*/  LDL.LU R19, [R1+0xcc] ;  /* 0x0000cc0001137983 */ /* 0x000f680000300800 */
[----:B-----5:R0:W-:Y:S04]  /*faa0*/  STL.64 [R1+0x3510], R18 ;  /* 0x0035101201007387 */ /* 0x0201e80000100a00 */
[----:B0-----:R-:W2:Y:S02]  /*fab0*/  LDL.LU.64 R18, [R1+0xb8] ;  /* 0x0000b80001127983 */ /* 0x001ea40000300a00 */
[----:B--2---:R-:W-:Y:S11]  /*fac0*/  HMMA.16816.F32.BF16 R4, R20, R18, R4 ;  /* 0x000000121404723c */ /* 0x004ff60000041804 */
[----:B------:R-:W-:Y:S11]  /*fad0*/  @!UPT UIADD3 URZ, URZ, URZ, URZ ;  /* 0x0000003f3f3ff290 */ /* 0x000ff6000fffe03f */
[----:B------:R-:W-:Y:S01]  /*fae0*/  @!UPT UIADD3 URZ, URZ, URZ, URZ ;  /* 0x0000003f3f3ff290 */ /* 0x000fe2000fffe03f */
[----:B------:R-:W-:Y:S04]  /*faf0*/  STL.64 [R1+0x2a0], R4 ;  /* 0x0002a00401007387 */ /* 0x000fe80000100a00 */
[----:B------:R0:W-:Y:S04]  /*fb00*/  STL.64 [R1+0x2a8], R6 ;  /* 0x0002a80601007387 */ /* 0x0001e80000100a00 */
[----:B0-----:R-:W2:Y:S01]  /*fb10*/  LDL.LU.64 R6, [R1+0x3620] ;  /* 0x0036200001067983 */ /* 0x001ea20000300a00 */
[----:B------:R-:W-:Y:S02]  /*fb20*/  MOV R4, R19 ;  /* 0x0000001300047202 */ /* 0x000fe40000000f00 */
[----:B------:R-:W-:-:S03]  /*fb30*/  MOV R5, R18 ;  /* 0x0000001200057202 */ /* 0x000fc60000000f00 */
[----:B------:R0:W-:Y:S04]  /*fb40*/  STL [R1+0x354c], R4 ;  /* 0x00354c0401007387 */ /* 0x0001e80000100800 */
[----:B------:R1:W-:Y:S01]  /*fb50*/  STL [R1+0x3548], R5 ;  /* 0x0035480501007387 */ /* 0x0003e20000100800 */
[----:B---3--:R-:W-:Y:S01]  /*fb60*/  HMMA.16816.F32.BF16 R12, R20, R10, R12 ;  /* 0x0000000a140c723c */ /* 0x008fe2000004180c */
[----:B------:R-:W-:Y:S01]  /*fb70*/  IMAD.MOV.U32 R17, RZ, RZ, R10 ;  /* 0x000000ffff117224 */ /* 0x000fe200078e000a */
[----:B------:R-:W-:Y:S01]  /*fb80*/  MOV R16, R11 ;  /* 0x0000000b00107202 */ /* 0x000fe20000000f00 */
[----:B--2---:R2:W-:Y:S04]  /*fb90*/  STL.64 [R1+0x35e0], R6 ;  /* 0x0035e00601007387 */ /* 0x0045e80000100a00 */
[----:B0-----:R-:W3:Y:S04]  /*fba0*/  LDL.LU R4, [R1+0x260] ;  /* 0x0002600001047983 */ /* 0x001ee80000300800 */
[----:B-1----:R-:W3:Y:S04]  /*fbb0*/  LDL.LU R5, [R1+0x264] ;  /* 0x0002640001057983 */ /* 0x002ee80000300800 */
[----:B--2---:R-:W3:Y:S04]  /*fbc0*/  LDL.LU R6, [R1+0x268] ;  /* 0x0002680001067983 */ /* 0x004ee80000300800 */
[----:B------:R-:W3:Y:S04]  /*fbd0*/  LDL.LU R7, [R1+0x26c] ;  /* 0x00026c0001077983 */ /* 0x000ee80000300800 */
[----:B------:R-:W2:Y:S01]  /*fbe0*/  LDL.LU.64 R10, [R1+0x3618] ;  /* 0x00361800010a7983 */ /* 0x000ea20000300a00 */
[----:B------:R-:W-:-:S02]  /*fbf0*/  MOV R8, R15 ;  /* 0x0000000f00087202 */ /* 0x000fc40000000f00 */
[----:B------:R-:W-:Y:S01]  /*fc00*/  MOV R9, R14 ;  /* 0x0000000e00097202 */ /* 0x000fe20000000f00 */
[----:B------:R-:W-:Y:S04]  /*fc10*/  STL.64 [R1+0x290], R12 ;  /* 0x0002900c01007387 */ /* 0x000fe80000100a00 */
[----:B------:R-:W5:Y:S04]  /*fc20*/  LDL.LU.64 R14, [R1+0x3610] ;  /* 0x00361000010e7983 */ /* 0x000f680000300a00 */
[----:B------:R-:W-:Y:S04]  /*fc30*/  STL [R1+0x3574], R8 ;  /* 0x0035740801007387 */ /* 0x000fe80000100800 */
[----:B------:R-:W-:Y:S04]  /*fc40*/  STL [R1+0x3570], R9 ;  /* 0x0035700901007387 */ /* 0x000fe80000100800 */
[----:B--2---:R0:W-:Y:S04]  /*fc50*/  STL.64 [R1+0x3598], R10 ;  /* 0x0035980a01007387 */ /* 0x0041e80000100a00 */
[----:B0-----:R-:W4:Y:S04]  /*fc60*/  LDL.LU.64 R10, [R1+0x88] ;  /* 0x00008800010a7983 */ /* 0x001f280000300a00 */
[----:B------:R0:W-:Y:S04]  /*fc70*/  STL [R1+0x3554], R16 ;  /* 0x0035541001007387 */ /* 0x0001e80000100800 */
[----:B------:R1:W-:Y:S04]  /*fc80*/  STL [R1+0x3550], R17 ;  /* 0x0035501101007387 */ /* 0x0003e80000100800 */
[----:B0-----:R-:W5:Y:S04]  /*fc90*/  LDL.LU R16, [R1+0x280] ;  /* 0x0002800001107983 */ /* 0x001f680000300800 */
[----:B-1----:R-:W5:Y:S04]  /*fca0*/  LDL.LU R17, [R1+0x284] ;  /* 0x0002840001117983 */ /* 0x002f680000300800 */
[----:B------:R-:W5:Y:S04]  /*fcb0*/  LDL.LU R18, [R1+0x288] ;  /* 0x0002880001127983 */ /* 0x000f680000300800 */
[----:B------:R-:W5:Y:S02]  /*fcc0*/  LDL.LU R19, [R1+0x28c] ;  /* 0x00028c0001137983 */ /* 0x000f640000300800 */
[C---:B-----5:R-:W-:Y:S11]  /*fcd0*/  HMMA.16816.F32.BF16 R16, R20.reuse, R14, R16 ;  /* 0x0000000e1410723c */ /* 0x060ff60000041810 */
[----:B------:R-:W-:Y:S11]  /*fce0*/  @!UPT UIADD3 URZ, URZ, URZ, URZ ;  /* 0x0000003f3f3ff290 */ /* 0x000ff6000fffe03f */
[----:B------:R-:W-:Y:S01]  /*fcf0*/  @!UPT UIADD3 URZ, URZ, URZ, URZ ;  /* 0x0000003f3f3ff290 */ /* 0x000fe2000fffe03f */
[----:B------:R-:W-:Y:S04]  /*fd00*/  STL.64 [R1+0x280], R16 ;  /* 0x0002801001007387 */ /* 0x000fe80000100a00 */
[----:B------:R0:W-:Y:S02]  /*fd10*/  STL.64 [R1+0x288], R18 ;  /* 0x0002881201007387 */ /* 0x0001e40000100a00 */
[----:B0-----:R-:W-:Y:S01]  /*fd20*/  MOV R19, R14 ;  /* 0x0000000e00137202 */ /* 0x001fe20000000f00 */
[----:B------:R-:W-:Y:S02]  /*fd30*/  IMAD.MOV.U32 R18, RZ, RZ, R15 ;  /* 0x000000ffff127224 */ /* 0x000fe400078e000f */
[----:B------:R-:W3:Y:S04]  /*fd40*/  LDL.LU.64 R14, [R1+0x3608] ;  /* 0x00360800010e7983 */ /* 0x000ee80000300a00 */
[----:B------:R-:W-:Y:S04]  /*fd50*/  STL [R1+0x355c], R18 ;  /* 0x00355c1201007387 */ /* 0x000fe80000100800 */
[----:B------:R4:W-:Y:S02]  /*fd60*/  STL [R1+0x3558], R19 ;  /* 0x0035581301007387 */ /* 0x0009e40000100800 */
[----:B----4-:R-:W-:Y:S07]  /*fd70*/  HMMA.16816.F32.BF16 R16, R20, R10, R24 ;  /* 0x0000000a1410723c */ /* 0x010fee0000041818 */
[----:B------:R-:W-:-:S02]  /*fd80*/  MOV R25, R10 ;  /* 0x0000000a00197202 */ /* 0x000fc40000000f00 */
[----:B------:R-:W-:Y:S11]  /*fd90*/  MOV R24, R11 ;  /* 0x0000000b00187202 */ /* 0x000ff60000000f00 */
[----:B------:R-:W-:Y:S03]  /*fda0*/  @!UPT UIADD3 URZ, URZ, URZ, URZ ;  /* 0x0000003f3f3ff290 */ /* 0x000fe6000fffe03f */
[----:B------:R-:W-:Y:S04]  /*fdb0*/  STL.64 [R1+0x270], R16 ;  /* 0x0002701001007387 */ /* 0x000fe80000100a00 */
[----:B------:R-:W-:Y:S01]  /*fdc0*/  STL.64 [R1+0x278], R18 ;  /* 0x0002781201007387 */ /* 0x000fe20000100a00 */
[----:B---3--:R-:W-:Y:S01]  /*fdd0*/  HMMA.16816.F32.BF16 R4, R20, R14, R4 ;  /* 0x0000000e1404723c */ /* 0x008fe20000041804 */
[----:B------:R-:W-:Y:S02]  /*fde0*/  MOV R27, R14 ;  /* 0x0000000e001b7202 */ /* 0x000fe40000000f00 */
[----:B------:R-:W-:Y:S11]  /*fdf0*/  MOV R26, R15 ;  /* 0x0000000f001a7202 */ /* 0x000ff60000000f00 */
[----:B------:R-:W-:Y:S09]  /*fe00*/  @!UPT UIADD3 URZ, URZ, URZ, URZ ;  /* 0x0000003f3f3ff290 */ /* 0x000ff2000fffe03f */
[----:B------:R-:W-:Y:S04]  /*fe10*/  STL.64 [R1+0x260], R4 ;  /* 0x0002600401007387 */ /* 0x000fe80000100a00 */
[----:B------:R-:W-:Y:S04]  /*fe20*/  STL.64 [R1+0x268], R6 ;  /* 0x0002680601007387 */ /* 0x000fe80000100a00 */
[----:B------:R0:W-:Y:S04]  /*fe30*/  STL.64 [R1+0x3568], R26 ;  /* 0x0035681a01007387 */ /* 0x0001e80000100a00 */
[----:B------:R1:W-:Y:S01]  /*fe40*/  STL.64 [R1+0x3560], R24 ;  /* 0x0035601801007387 */ /* 0x0003e20000100a00 */
[----:B0-----:R-:W-:Y:S01]  /*fe50*/  IMAD.MOV.U32 R26, RZ, RZ, R2 ;  /* 0x000000ffff1a7224 */ /* 0x001fe200078e0002 */
[----:B------:R-:W-:-:S02]  /*fe60*/  MOV R27, R28 ;  /* 0x0000001c001b7202 */ /* 0x000fc40000000f00 */
[----:B-1----:R-:W2:Y:S04]  /*fe70*/  LDL.LU R24, [R1+0x1e0] ;  /* 0x0001e00001187983 */ /* 0x002ea80000300800 */
[----:B------:R-:W2:Y:S04]  /*fe80*/  LDL.LU R25, [R1+0x1e4] ;  /* 0x0001e40001197983 */ /* 0x000ea80000300800 */
[----:B------:R-:W3:Y:S04]  /*fe90*/  LDL.LU R2, [R1+0x3604] ;  /* 0x0036040001027983 */ /* 0x000ee80000300800 */
[----:B------:R-:W4:Y:S04]  /*fea0*/  LDL.LU R28, [R1+0x3600] ;  /* 0x00360000011c7983 */ /* 0x000f280000300800 */
[----:B------:R-:W5:Y:S04]  /*feb0*/  LDL.LU R8, [R1+0x200] ;  /* 0x0002000001087983 */ /* 0x000f680000300800 */
[----:B------:R-:W5:Y:S04]  /*fec0*/  LDL.LU R9, [R1+0x204] ;  /* 0x0002040001097983 */ /* 0x000f680000300800 */
[----:B------:R-:W2:Y:S04]  /*fed0*/  LDL.LU R10, [R1+0x208] ;  /* 0x00020800010a7983 */ /* 0x000ea80000300800 */
        /* <DEDUP_REMOVED lines=9> */
[----:B------:R-:W2:Y:S04]  /*ff70*/  LDL.LU.64 R6, [R1+0x58] ;  /* 0x0000580001067983 */ /* 0x000ea80000300a00 */
[----:B--2---:R0:W-:Y:S04]  /*ff80*/  STL.64 [R1+0x35f0], R6 ;  /* 0x0035f00601007387 */ /* 0x0041e80000100a00 */
[----:B0-----:R-:W2:Y:S04]  /*ff90*/  LDL.LU.64 R6, [R1+0x68] ;  /* 0x0000680001067983 */ /* 0x001ea80000300a00 */
[----:B------:R0:W-:Y:S04]  /*ffa0*/  STL.64 [R1+0x35d8], R18 ;  /* 0x0035d81201007387 */ /* 0x0001e80000100a00 */
[----:B------:R1:W-:Y:S04]  /*ffb0*/  STL.64 [R1+0x35d0], R16 ;  /* 0x0035d01001007387 */ /* 0x0003e80000100a00 */
[----:B0-----:R-:W2:Y:S04]  /*ffc0*/  LDL.LU.64 R18, [R1+0x48] ;  /* 0x0000480001127983 */ /* 0x001ea80000300a00 */
[----:B--2---:R0:W-:Y:S04]  /*ffd0*/  STL.64 [R1+0x35e8], R18 ;  /* 0x0035e81201007387 */ /* 0x0041e80000100a00 */
[----:B-1----:R-:W2:Y:S04]  /*ffe0*/  LDL.LU R16, [R1+0x240] ;  /* 0x0002400001107983 */ /* 0x002ea80000300800 */
[----:B------:R-:W2:Y:S04]  /*fff0*/  LDL.LU R17, [R1+0x244] ;  /* 0x0002440001117983 */ /* 0x000ea80000300800 */
[----:B0-----:R-:W2:Y:S04]  /*10000*/  LDL.LU R18, [R1+0x248] ;  /* 0x0002480001127983 */ /* 0x001ea80000300800 */
[----:B------:R-:W2:Y:S04]  /*10010*/  LDL.LU R19, [R1+0x24c] ;  /* 0x00024c0001137983 */ /* 0x000ea80000300800 */
[----:B------:R0:W-:Y:S04]  /*10020*/  STL.64 [R1+0x35a8], R10 ;  /* 0x0035a80a01007387 */ /* 0x0001e80000100a00 */
[----:B-----5:R1:W-:Y:S04]  /*10030*/  STL.64 [R1+0x35a0], R8 ;  /* 0x0035a00801007387 */ /* 0x0203e80000100a00 */
[----:B0-----:R-:W5:Y:S04]  /*10040*/  LDL.LU.64 R10, [R1+0x28] ;  /* 0x00002800010a7983 */ /* 0x001f680000300a00 */
[----:B-----5:R0:W-:Y:S04]  /*10050*/  STL.64 [R1+0x35b8], R10 ;  /* 0x0035b80a01007387 */ /* 0x0201e80000100a00 */
[----:B-1----:R-:W5:Y:S04]  /*10060*/  LDL.LU R8, [R1+0x230] ;  /* 0x0002300001087983 */ /* 0x002f680000300800 */
[----:B------:R-:W5:Y:S04]  /*10070*/  LDL.LU R9, [R1+0x234] ;  /* 0x0002340001097983 */ /* 0x000f680000300800 */
[----:B0-----:R-:W5:Y:S04]  /*10080*/  LDL.LU R10, [R1+0x238] ;  /* 0x00023800010a7983 */ /* 0x001f680000300800 */
[----:B------:R-:W5:Y:S04]  /*10090*/  LDL.LU R11, [R1+0x23c] ;  /* 0x00023c00010b7983 */ /* 0x000f680000300800 */
[----:B------:R-:W-:Y:S04]  /*100a0*/  STL.64 [R1+0x3580], R26 ;  /* 0x0035801a01007387 */ /* 0x000fe80000100a00 */
[----:B------:R0:W-:Y:S02]  /*100b0*/  STL.64 [R1+0x3578], R24 ;  /* 0x0035781801007387 */ /* 0x0001e40000100a00 */
[----:B0-----:R-:W-:-:S02]  /*100c0*/  MOV R24, R3 ;  /* 0x0000000300187202 */ /* 0x001fc40000000f00 */
[----:B------:R-:W2:Y:S01]  /*100d0*/  LDL.LU R3, [R1+0x35fc] ;  /* 0x0035fc0001037983 */ /* 0x000ea20000300800 */
[----:B------:R-:W-:-:S03]  /*100e0*/  MOV R25, R0 ;  /* 0x0000000000197202 */ /* 0x000fc60000000f00 */
[----:B------:R-:W2:Y:S04]  /*100f0*/  LDL.LU R0, [R1+0x35f8] ;  /* 0x0035f80001007983 */ /* 0x000ea80000300800 */
[----:B------:R-:W2:Y:S01]  /*10100*/  LDL.LU R26, [R1+0x1f8] ;  /* 0x0001f800011a7983 */ /* 0x000ea20000300800 */
[----:B------:R-:W-:Y:S01]  /*10110*/  MOV R27, R29 ;  /* 0x0000001d001b7202 */ /* 0x000fe20000000f00 */
[----:B------:R-:W-:Y:S04]  /*10120*/  HMMA.16816.F32.BF16 R12, R20, R6, R12 ;  /* 0x00000006140c723c */ /* 0x000fe8000004180c */
[----:B--2---:R0:W-:Y:S04]  /*10130*/  STL.64 [R1+0x3590], R26 ;  /* 0x0035901a01007387 */ /* 0x0041e80000100a00 */
[----:B------:R4:W-:Y:S04]  /*10140*/  STL.64 [R1+0x3588], R24 ;  /* 0x0035881801007387 */ /* 0x0009e80000100a00 */
[----:B0-----:R-:W2:Y:S01]  /*10150*/  LDL.LU.64 R26, [R1+0x18] ;  /* 0x00001800011a7983 */ /* 0x001ea20000300a00 */
[----:B----4-:R-:W-:Y:S01]  /*10160*/  IMAD.MOV.U32 R24, RZ, RZ, R28 ;  /* 0x000000ffff187224 */ /* 0x010fe200078e001c */
[----:B------:R-:W-:-:S02]  /*10170*/  MOV R25, R3 ;  /* 0x0000000300197202 */ /* 0x000fc40000000f00 */
[----:B--2---:R3:W-:Y:S02]  /*10180*/  STL.64 [R1+0x35b0], R26 ;  /* 0x0035b01a01007387 */ /* 0x0047e40000100a00 */
[----:B---3--:R-:W-:Y:S02]  /*10190*/  MOV R26, R2 ;  /* 0x00000002001a7202 */ /* 0x008fe40000000f00 */
[----:B------:R-:W-:-:S05]  /*101a0*/  MOV R27, R0 ;  /* 0x00000000001b7202 */ /* 0x000fca0000000f00 */
[----:B------:R0:W-:Y:S04]  /*101b0*/  STL.64 [R1+0x35c8], R26 ;  /* 0x0035c81a01007387 */ /* 0x0001e80000100a00 */
[----:B------:R-:W-:Y:S04]  /*101c0*/  STL.64 [R1+0x35c0], R24 ;  /* 0x0035c01801007387 */ /* 0x000fe80000100a00 */
[----:B0-----:R-:W2:Y:S04]  /*101d0*/  LDL.LU.64 R26, [R1+0x38] ;  /* 0x00003800011a7983 */ /* 0x001ea80000300a00 */
[----:B------:R-:W-:Y:S04]  /*101e0*/  STL.64 [R1+0x250], R12 ;  /* 0x0002500c01007387 */ /* 0x000fe80000100a00 */
[----:B------:R0:W-:Y:S02]  /*101f0*/  STL.64 [R1+0x258], R14 ;  /* 0x0002580e01007387 */ /* 0x0001e40000100a00 */
[----:B0-----:R-:W-:Y:S01]  /*10200*/  MOV R14, R6 ;  /* 0x00000006000e7202 */ /* 0x001fe20000000f00 */
[----:B------:R-:W-:-:S02]  /*10210*/  IMAD.MOV.U32 R15, RZ, RZ, R7 ;  /* 0x000000ffff0f7224 */ /* 0x000fc400078e0007 */
[----:B------:R-:W3:Y:S02]  /*10220*/  LDL.LU.64 R6, [R1+0x35f0] ;  /* 0x0035f00001067983 */ /* 0x000ee40000300a00 */
[----:B---3--:R-:W-:Y:S11]  /*10230*/  HMMA.16816.F32.BF16 R16, R20, R6, R16 ;  /* 0x000000061410723c */ /* 0x008ff60000041810 */
[----:B------:R-:W-:Y:S11]  /*10240*/  @!UPT UIADD3 URZ, URZ, URZ, URZ ;  /* 0x0000003f3f3ff290 */ /* 0x000ff6000fffe03f */
[----:B------:R-:W-:Y:S01]  /*10250*/  @!UPT UIADD3 URZ, URZ, URZ, URZ ;  /* 0x0000003f3f3ff290 */ /* 0x000fe2000fffe03f */
[----:B------:R-:W-:Y:S04]  /*10260*/  STL.64 [R1+0x240], R16 ;  /* 0x0002401001007387 */ /* 0x000fe80000100a00 */
[----:B------:R0:W-:Y:S04]  /*10270*/  STL.64 [R1+0x248], R18 ;  /* 0x0002481201007387 */ /* 0x0001e80000100a00 */
[----:B0-----:R-:W5:Y:S01]  /*10280*/  LDL.LU.64 R18, [R1+0x35e8] ;  /* 0x0035e80001127983 */ /* 0x001f620000300a00 */
[----:B------:R-:W-:Y:S02]  /*10290*/  MOV R12, R6 ;  /* 0x00000006000c7202 */ /* 0x000fe40000000f00 */
[----:B------:R-:W-:-:S02]  /*102a0*/  MOV R13, R7 ;  /* 0x00000007000d7202 */ /* 0x000fc40000000f00 */
[----:B------:R-:W3:Y:S01]  /*102b0*/  LDL.LU.64 R6, [R1+0x35e0] ;  /* 0x0035e00001067983 */ /* 0x000ee20000300a00 */
[----:B-----5:R-:W-:Y:S01]  /*102c0*/  HMMA.16816.F32.BF16 R8, R20, R18, R8 ;  /* 0x000000121408723c */ /* 0x020fe20000041808 */
[----:B------:R-:W-:Y:S02]  /*102d0*/  MOV R4, R18 ;  /* 0x0000001200047202 */ /* 0x000fe40000000f00 */
[----:B------:R-:W-:Y:S02]  /*102e0*/  MOV R5, R19 ;  /* 0x0000001300057202 */ /* 0x000fe40000000f00 */
[----:B------:R-:W2:Y:S04]  /*102f0*/  LDL.LU.64 R18, [R1+0x35d8] ;  /* 0x0035d80001127983 */ /* 0x000ea80000300a00 */
[----:B------:R-:W2:Y:S11]  /*10300*/  LDL.LU.64 R16, [R1+0x35d0] ;  /* 0x0035d00001107983 */ /* 0x000eb60000300a00 */
[----:B------:R-:W-:Y:S03]  /*10310*/  @!UPT UIADD3 URZ, URZ, URZ, URZ ;  /* 0x0000003f3f3ff290 */ /* 0x000fe6000fffe03f */
[----:B------:R-:W-:Y:S01]  /*10320*/  STL.64 [R1+0x230], R8 ;  /* 0x0002300801007387 */ /* 0x000fe20000100a00 */
[----:B------:R-:W-:-:S03]  /*10330*/  IMAD.MOV.U32 R29, RZ, RZ, R11 ;  /* 0x000000ffff1d7224 */ /* 0x000fc600078e000b */
[----:B------:R-:W-:Y:S04]  /*10340*/  STL [R1+0x238], R10 ;  /* 0x0002380a01007387 */ /* 0x000fe80000100800 */
[----:B------:R0:W-:Y:S04]  /*10350*/  STL [R1+0x3380], R29 ;  /* 0x0033801d01007387 */ /* 0x0001e80000100800 */
[----:B0-----:R-:W4:Y:S01]  /*10360*/  LDL R29, [R1+0x5d4] ;  /* 0x0005d400011d7983 */ /* 0x001f220000100800 */
[----:B--2---:R-:W-:Y:S07]  /*10370*/  HMMA.16816.F32.BF16 R8, R20, R26, R16 ;  /* 0x0000001a1408723c */ /* 0x004fee0000041810 */
[----:B------:R-:W-:-:S02]  /*10380*/  MOV R16, R26 ;  /* 0x0000001a00107202 */ /* 0x000fc40000000f00 */
[----:B------:R-:W-:Y:S02]  /*10390*/  MOV R17, R27 ;  /* 0x0000001b00117202 */ /* 0x000fe40000000f00 */
[----:B------:R-:W2:Y:S04]  /*103a0*/  LDL.LU.64 R26, [R1+0x35c8] ;  /* 0x0035c800011a7983 */ /* 0x000ea80000300a00 */
[----:B------:R-:W2:Y:S09]  /*103b0*/  LDL.LU.64 R24, [R1+0x35c0] ;  /* 0x0035c00001187983 */ /* 0x000eb20000300a00 */
[----:B------:R-:W-:Y:S01]  /*103c0*/  IMAD.MOV.U32 R2, RZ, RZ, R10 ;  /* 0x000000ffff027224 */ /* 0x000fe200078e000a */
[----:B------:R-:W-:-:S02]  /*103d0*/  MOV R0, R11 ;  /* 0x0000000b00007202 */ /* 0x000fc40000000f00 */
[----:B------:R-:W2:Y:S01]  /*103e0*/  LDL.LU.64 R10, [R1+0x35b8] ;  /* 0x0035b800010a7983 */ /* 0x000ea20000300a00 */
[----:B------:R-:W-:Y:S02]  /*103f0*/  MOV R28, R8 ;  /* 0x00000008001c7202 */ /* 0x000fe40000000f00 */
[----:B------:R-:W-:Y:S01]  /*10400*/  MOV R3, R9 ;  /* 0x0000000900037202 */ /* 0x000fe20000000f00 */
[C---:B--2---:R-:W-:Y:S01]  /*10410*/  HMMA.16816.F32.BF16 R24, R20.reuse, R10, R24 ;  /* 0x0000000a1418723c */ /* 0x044fe20000041818 */
[----:B------:R-:W-:Y:S02]  /*10420*/  MOV R18, R10 ;  /* 0x0000000a00127202 */ /* 0x000fe40000000f00 */
[----:B------:R-:W-:Y:S11]  /*10430*/  MOV R19, R11 ;  /* 0x0000000b00137202 */ /* 0x000ff60000000f00 */
[----:B------:R-:W-:Y:S09]  /*10440*/  @!UPT UIADD3 URZ, URZ, URZ, URZ ;  /* 0x0000003f3f3ff290 */ /* 0x000ff2000fffe03f */
[----:B------:R-:W-:Y:S04]  /*10450*/  STL.64 [R1+0x210], R24 ;  /* 0x0002101801007387 */ /* 0x000fe80000100a00 */
[----:B------:R0:W-:Y:S04]  /*10460*/  STL.64 [R1+0x218], R26 ;  /* 0x0002181a01007387 */ /* 0x0001e80000100a00 */
[----:B0-----:R-:W2:Y:S04]  /*10470*/  LDL.LU.64 R26, [R1+0x35b0] ;  /* 0x0035b000011a7983 */ /* 0x001ea80000300a00 */
[----:B------:R-:W2:Y:S04]  /*10480*/  LDL.LU.64 R10, [R1+0x35a8] ;  /* 0x0035a800010a7983 */ /* 0x000ea80000300a00 */
[----:B------:R-:W2:Y:S02]  /*10490*/  LDL.LU.64 R8, [R1+0x35a0] ;  /* 0x0035a00001087983 */ /* 0x000ea40000300a00 */
[C---:B--2---:R-:W-:Y:S11]  /*104a0*/  HMMA.16816.F32.BF16 R8, R20.reuse, R26, R8 ;  /* 0x0000001a1408723c */ /* 0x044ff60000041808 */
[----:B------:R-:W-:Y:S11]  /*104b0*/  @!UPT UIADD3 URZ, URZ, URZ, URZ ;  /* 0x0000003f3f3ff290 */ /* 0x000ff6000fffe03f */
[----:B------:R-:W-:Y:S01]  /*104c0*/  @!UPT UIADD3 URZ, URZ, URZ, URZ ;  /* 0x0000003f3f3ff290 */ /* 0x000fe2000fffe03f */
[----:B------:R0:W-:Y:S04]  /*104d0*/  STL.64 [R1+0x200], R8 ;  /* 0x0002000801007387 */ /* 0x0001e80000100a00 */
[----:B------:R1:W-:Y:S01]  /*104e0*/  STL.64 [R1+0x208], R10 ;  /* 0x0002080a01007387 */ /* 0x0003e20000100a00 */
[----:B0-----:R-:W-:Y:S01]  /*104f0*/  MOV R8, R26 ;  /* 0x0000001a00087202 */ /* 0x001fe20000000f00 */
[----:B------:R-:W-:Y:S02]  /*10500*/  IMAD.MOV.U32 R9, RZ, RZ, R27 ;  /* 0x000000ffff097224 */ /* 0x000fe400078e001b */
[----:B-1----:R-:W2:Y:S04]  /*10510*/  LDL.LU.64 R10, [R1+0x3598] ;  /* 0x00359800010a7983 */ /* 0x002ea80000300a00 */
[----:B------:R-:W3:Y:S04]  /*10520*/  LDL.LU.64 R26, [R1+0x3590] ;  /* 0x00359000011a7983 */ /* 0x000ee80000300a00 */
[----:B------:R-:W3:Y:S02]  /*10530*/  LDL.LU.64 R24, [R1+0x3588] ;  /* 0x0035880001187983 */ /* 0x000ee40000300a00 */
[----:B---3--:R-:W-:Y:S11]  /*10540*/  HMMA.16816.F32.BF16 R24, R20, R6, R24 ;  /* 0x000000061418723c */ /* 0x008ff60000041818 */
[----:B------:R-:W-:Y:S11]  /*10550*/  @!UPT UIADD3 URZ, URZ, URZ, URZ ;  /* 0x0000003f3f3ff290 */ /* 0x000ff6000fffe03f */
[----:B------:R-:W-:Y:S01]  /*10560*/  @!UPT UIADD3 URZ, URZ, URZ, URZ ;  /* 0x0000003f3f3ff290 */ /* 0x000fe2000fffe03f */
[----:B------:R-:W-:Y:S04]  /*10570*/  STL.64 [R1+0x340], R24 ;  /* 0x0003401801007387 */ /* 0x000fe80000100a00 */
[----:B------:R0:W-:Y:S04]  /*10580*/  STL.64 [R1+0x348], R26 ;  /* 0x0003481a01007387 */ /* 0x0001e80000100a00 */
[----:B0-----:R-:W2:Y:S04]  /*10590*/  LDL.LU.64 R26, [R1+0x3580] ;  /* 0x00358000011a7983 */ /* 0x001ea80000300a00 */
[----:B------:R-:W2:Y:S04]  /*105a0*/  LDL.LU.64 R24, [R1+0x3578] ;  /* 0x0035780001187983 */ /* 0x000ea80000300a00 */
[----:B------:R0:W-:Y:S02]  /*105b0*/  STL.64 [R1+0x33e8], R6 ;  /* 0x0033e80601007387 */ /* 0x0001e40000100a00 */
[----:B0-----:R-:W-:-:S02]  /*105c0*/  MOV R6, R8 ;  /* 0x0000000800067202 */ /* 0x001fc40000000f00 */
[----:B------:R-:W3:Y:S01]  /*105d0*/  LDL.LU R8, [R1+0x3574] ;  /* 0x0035740001087983 */ /* 0x000ee20000300800 */
[----:B------:R-:W-:-:S03]  /*105e0*/  MOV R7, R9 ;  /* 0x0000000900077202 */ /* 0x000fc60000000f00 */
[----:B------:R-:W3:Y:S04]  /*105f0*/  LDL.LU R9, [R1+0x3570] ;  /* 0x0035700001097983 */ /* 0x000ee80000300800 */
[----:B------:R0:W-:Y:S02]  /*10600*/  STL.64 [R1+0x3400], R6 ;  /* 0x0034000601007387 */ /* 0x0001e40000100a00 */
[----:B0-----:R-:W-:Y:S02]  /*10610*/  MOV R6, R18 ;  /* 0x0000001200067202 */ /* 0x001fe40000000f00 */
[----:B------:R-:W-:Y:S01]  /*10620*/  MOV R7, R19 ;  /* 0x0000001300077202 */ /* 0x000fe20000000f00 */
[----:B--2---:R-:W-:Y:S11]  /*10630*/  HMMA.16816.F32.BF16 R24, R20, R10, R24 ;  /* 0x0000000a1418723c */ /* 0x004ff60000041818 */
[----:B------:R-:W-:Y:S11]  /*10640*/  @!UPT UIADD3 URZ, URZ, URZ, URZ ;  /* 0x0000003f3f3ff290 */ /* 0x000ff6000fffe03f */
[----:B------:R-:W-:Y:S01]  /*10650*/  @!UPT UIADD3 URZ, URZ, URZ, URZ ;  /* 0x0000003f3f3ff290 */ /* 0x000fe2000fffe03f */
[----:B------:R-:W-:Y:S04]  /*10660*/  STL.64 [R1+0x330], R24 ;  /* 0x0003301801007387 */ /* 0x000fe80000100a00 */
[----:B------:R0:W-:Y:S04]  /*10670*/  STL.64 [R1+0x338], R26 ;  /* 0x0003381a01007387 */ /* 0x0001e80000100a00 */
[----:B0-----:R-:W2:Y:S04]  /*10680*/  LDL.LU.64 R26, [R1+0x3568] ;  /* 0x00356800011a7983 */ /* 0x001ea80000300a00 */
[----:B------:R-:W5:Y:S04]  /*10690*/  LDL.LU.64 R24, [R1+0x3560] ;  /* 0x0035600001187983 */ /* 0x000f680000300a00 */
[----:B------:R-:W2:Y:S04]  /*106a0*/  LDL.LU R18, [R1+0x355c] ;  /* 0x00355c0001127983 */ /* 0x000ea80000300800 */
[----:B------:R-:W2:Y:S04]  /*106b0*/  LDL.LU R19, [R1+0x3558] ;  /* 0x0035580001137983 */ /* 0x000ea80000300800 */
[----:B------:R0:W-:Y:S02]  /*106c0*/  STL.64 [R1+0x3418], R6 ;  /* 0x0034180601007387 */ /* 0x0001e40000100a00 */
[----:B0-----:R-:W-:Y:S01]  /*106d0*/  IMAD.MOV.U32 R6, RZ, RZ, R16 ;  /* 0x000000ffff067224 */ /* 0x001fe200078e0010 */
[----:B------:R-:W-:Y:S01]  /*106e0*/  MOV R7, R17 ;  /* 0x0000001100077202 */ /* 0x000fe20000000f00 */
[----:B------:R-:W2:Y:S04]  /*106f0*/  LDL.LU R16, [R1+0x3554] ;  /* 0x0035540001107983 */ /* 0x000ea80000300800 */
[----:B------:R-:W2:Y:S04]  /*10700*/  LDL.LU R17, [R1+0x3550] ;  /* 0x0035500001117983 */ /* 0x000ea80000300800 */
[----:B------:R-:W-:Y:S04]  /*10710*/  STL.64 [R1+0x3430], R6 ;  /* 0x0034300601007387 */ /* 0x000fe80000100a00 */
[----:B------:R-:W-:Y:S04]  /*10720*/  STL.64 [R1+0x33e0], R10 ;  /* 0x0033e00a01007387 */ /* 0x000fe80000100a00 */
[----:B---3--:R0:W-:Y:S04]  /*10730*/  STL.64 [R1+0x33d8], R8 ;  /* 0x0033d80801007387 */ /* 0x0081e80000100a00 */
[----:B0-----:R-:W3:Y:S04]  /*10740*/  LDL.LU R8, [R1+0xe0] ;  /* 0x0000e00001087983 */ /* 0x001ee80000300800 */
[----:B------:R-:W3:Y:S04]  /*10750*/  LDL.LU R9, [R1+0xe4] ;  /* 0x0000e40001097983 */ /* 0x000ee80000300800 */
[----:B------:R-:W2:Y:S04]  /*10760*/  LDL.LU R10, [R1+0xe8] ;  /* 0x0000e800010a7983 */ /* 0x000ea80000300800 */
[----:B------:R-:W2:Y:S01]  /*10770*/  LDL.LU R11, [R1+0xec] ;  /* 0x0000ec00010b7983 */ /* 0x000ea20000300800 */
[----:B------:R-:W-:-:S02]  /*10780*/  MOV R6, R4 ;  /* 0x0000000400067202 */ /* 0x000fc40000000f00 */
[----:B------:R-:W-:Y:S01]  /*10790*/  MOV R7, R5 ;  /* 0x0000000500077202 */ /* 0x000fe20000000f00 */
[----:B------:R-:W3:Y:S04]  /*107a0*/  LDL.LU R4, [R1+0x354c] ;  /* 0x00354c0001047983 */ /* 0x000ee80000300800 */
[----:B------:R-:W4:Y:S04]  /*107b0*/  LDL.LU R5, [R1+0x3548] ;  /* 0x0035480001057983 */ /* 0x000f280000300800 */
[----:B------:R-:W-:Y:S04]  /*107c0*/  STL.64 [R1+0x3448], R6 ;  /* 0x0034480601007387 */ /* 0x000fe80000100a00 */
[----:B--2---:R-:W-:Y:S04]  /*107d0*/  STL.64 [R1+0x33f8], R10 ;  /* 0x0033f80a01007387 */ /* 0x004fe80000100a00 */
[----:B---3--:R0:W-:Y:S04]  /*107e0*/  STL.64 [R1+0x33f0], R8 ;  /* 0x0033f00801007387 */ /* 0x0081e80000100a00 */
[----:B0-----:R-:W2:Y:S04]  /*107f0*/  LDL.LU R8, [R1+0xf0] ;  /* 0x0000f00001087983 */ /* 0x001ea80000300800 */
[----:B------:R-:W2:Y:S04]  /*10800*/  LDL.LU R9, [R1+0xf4] ;  /* 0x0000f40001097983 */ /* 0x000ea80000300800 */
[----:B------:R-:W3:Y:S04]  /*10810*/  LDL.LU R10, [R1+0xf8] ;  /* 0x0000f800010a7983 */ /* 0x000ee80000300800 */
[----:B------:R-:W3:Y:S01]  /*10820*/  LDL.LU R11, [R1+0xfc] ;  /* 0x0000fc00010b7983 */ /* 0x000ee20000300800 */
[----:B------:R-:W-:Y:S01]  /*10830*/  MOV R6, R12 ;  /* 0x0000000c00067202 */ /* 0x000fe20000000f00 */
[----:B------:R-:W-:-:S02]  /*10840*/  IMAD.MOV.U32 R7, RZ, RZ, R13 ;  /* 0x000000ffff077224 */ /* 0x000fc400078e000d */
[----:B------:R-:W2:Y:S04]  /*10850*/  LDL.LU R12, [R1+0x3544] ;  /* 0x00354400010c7983 */ /* 0x000ea80000300800 */
[----:B------:R-:W4:Y:S04]  /*10860*/  LDL.LU R13, [R1+0x3540] ;  /* 0x00354000010d7983 */ /* 0x000f280000300800 */
[----:B------:R-:W-:Y:S04]  /*10870*/  STL.64 [R1+0x3460], R6 ;  /* 0x0034600601007387 */ /* 0x000fe80000100a00 */
[----:B---3--:R-:W-:Y:S04]  /*10880*/  STL.64 [R1+0x3410], R10 ;  /* 0x0034100a01007387 */ /* 0x008fe80000100a00 */
[----:B--2---:R0:W-:Y:S04]  /*10890*/  STL.64 [R1+0x3408], R8 ;  /* 0x0034080801007387 */ /* 0x0041e80000100a00 */
[----:B0-----:R-:W2:Y:S04]  /*108a0*/  LDL.LU R8, [R1+0x100] ;  /* 0x0001000001087983 */ /* 0x001ea80000300800 */
[----:B------:R-:W2:Y:S04]  /*108b0*/  LDL.LU R9, [R1+0x104] ;  /* 0x0001040001097983 */ /* 0x000ea80000300800 */
[----:B------:R-:W3:Y:S04]  /*108c0*/  LDL.LU R10, [R1+0x108] ;  /* 0x00010800010a7983 */ /* 0x000ee80000300800 */
[----:B------:R-:W3:Y:S01]  /*108d0*/  LDL.LU R11, [R1+0x10c] ;  /* 0x00010c00010b7983 */ /* 0x000ee20000300800 */
[----:B------:R-:W-:-:S02]  /*108e0*/  MOV R6, R14 ;  /* 0x0000000e00067202 */ /* 0x000fc40000000f00 */
[----:B------:R-:W-:Y:S01]  /*108f0*/  MOV R7, R15 ;  /* 0x0000000f00077202 */ /* 0x000fe20000000f00 */
        /* <DEDUP_REMOVED lines=10> */
[----:B------:R-:W-:-:S05]  /*109a0*/  MOV R7, R26 ;  /* 0x0000001a00077202 */ /* 0x000fca0000000f00 */
[----:B------:R-:W-:Y:S04]  /*109b0*/  STL.64 [R1+0x3490], R6 ;  /* 0x0034900601007387 */ /* 0x000fe80000100a00 */
[----:B---3--:R-:W-:Y:S04]  /*109c0*/  STL.64 [R1+0x3440], R10 ;  /* 0x0034400a01007387 */ /* 0x008fe80000100a00 */
[----:B--2---:R0:W-:Y:S04]  /*109d0*/  STL.64 [R1+0x3438], R8 ;  /* 0x0034380801007387 */ /* 0x0041e80000100a00 */
[----:B0-----:R-:W2:Y:S04]  /*109e0*/  LDL.LU R8, [R1+0x120] ;  /* 0x0001200001087983 */ /* 0x001ea80000300800 */
[----:B------:R-:W2:Y:S01]  /*109f0*/  LDL.LU R9, [R1+0x124] ;  /* 0x0001240001097983 */ /* 0x000ea20000300800 */
[----:B-----5:R-:W-:-:S02]  /*10a00*/  MOV R6, R25 ;  /* 0x0000001900067202 */ /* 0x020fc40000000f00 */
[----:B------:R-:W-:Y:S01]  /*10a10*/  MOV R7, R24 ;  /* 0x0000001800077202 */ /* 0x000fe20000000f00 */
[----:B----4-:R-:W-:Y:S01]  /*10a20*/  IMAD.MOV.U32 R10, RZ, RZ, R15 ;  /* 0x000000ffff0a7224 */ /* 0x010fe200078e000f */
[----:B------:R-:W-:Y:S01]  /*10a30*/  MOV R11, R14 ;  /* 0x0000000e000b7202 */ /* 0x000fe20000000f00 */
[----:B------:R-:W3:Y:S04]  /*10a40*/  LDL.LU R15, [R1+0x3534] ;  /* 0x00353400010f7983 */ /* 0x000ee80000300800 */
[----:B------:R-:W4:Y:S04]  /*10a50*/  LDL.LU R14, [R1+0x3530] ;  /* 0x00353000010e7983 */ /* 0x000f280000300800 */
[----:B------:R0:W-:Y:S02]  /*10a60*/  STL.64 [R1+0x34a8], R6 ;  /* 0x0034a80601007387 */ /* 0x0001e40000100a00 */
[----:B0-----:R-:W-:Y:S01]  /*10a70*/  MOV R6, R19 ;  /* 0x0000001300067202 */ /* 0x001fe20000000f00 */
[----:B------:R-:W-:-:S05]  /*10a80*/  IMAD.MOV.U32 R7, RZ, RZ, R18 ;  /* 0x000000ffff077224 */ /* 0x000fca00078e0012 */
[----:B------:R-:W-:Y:S04]  /*10a90*/  STL.64 [R1+0x34c0], R6 ;  /* 0x0034c00601007387 */ /* 0x000fe80000100a00 */
[----:B------:R-:W-:Y:S04]  /*10aa0*/  STL.64 [R1+0x3458], R10 ;  /* 0x0034580a01007387 */ /* 0x000fe80000100a00 */
[----:B--2---:R0:W-:Y:S04]  /*10ab0*/  STL.64 [R1+0x3450], R8 ;  /* 0x0034500801007387 */ /* 0x0041e80000100a00 */
[----:B0-----:R-:W2:Y:S04]  /*10ac0*/  LDL.LU R8, [R1+0x130] ;  /* 0x0001300001087983 */ /* 0x001ea80000300800 */
[----:B------:R-:W2:Y:S04]  /*10ad0*/  LDL.LU R9, [R1+0x134] ;  /* 0x0001340001097983 */ /* 0x000ea80000300800 */
[----:B------:R-:W5:Y:S04]  /*10ae0*/  LDL.LU R10, [R1+0x138] ;  /* 0x00013800010a7983 */ /* 0x000f680000300800 */
[----:B------:R-:W5:Y:S01]  /*10af0*/  LDL.LU R11, [R1+0x13c] ;  /* 0x00013c00010b7983 */ /* 0x000f620000300800 */
[----:B------:R-:W-:-:S02]  /*10b00*/  MOV R6, R17 ;  /* 0x0000001100067202 */ /* 0x000fc40000000f00 */
[----:B------:R-:W-:-:S05]  /*10b10*/  MOV R7, R16 ;  /* 0x0000001000077202 */ /* 0x000fca0000000f00 */
[----:B------:R-:W-:Y:S04]  /*10b20*/  STL.64 [R1+0x34d8], R6 ;  /* 0x0034d80601007387 */ /* 0x000fe80000100a00 */
[----:B-----5:R-:W-:Y:S04]  /*10b30*/  STL.64 [R1+0x3470], R10 ;  /* 0x0034700a01007387 */ /* 0x020fe80000100a00 */
[----:B--2---:R0:W-:Y:S04]  /*10b40*/  STL.64 [R1+0x3468], R8 ;  /* 0x0034680801007387 */ /* 0x0041e80000100a00 */
[----:B0-----:R-:W2:Y:S04]  /*10b50*/  LDL.LU R8, [R1+0x140] ;  /* 0x0001400001087983 */ /* 0x001ea80000300800 */
[----:B------:R-:W2:Y:S01]  /*10b60*/  LDL.LU R9, [R1+0x144] ;  /* 0x0001440001097983 */ /* 0x000ea20000300800 */
[----:B------:R-:W-:Y:S01]  /*10b70*/  IMAD.MOV.U32 R6, RZ, RZ, R5 ;  /* 0x000000ffff067224 */ /* 0x000fe200078e0005 */
[----:B------:R-:W-:-:S02]  /*10b80*/  MOV R7, R4 ;  /* 0x0000000400077202 */ /* 0x000fc40000000f00 */
[----:B----4-:R-:W-:Y:S02]  /*10b90*/  MOV R10, R14 ;  /* 0x0000000e000a7202 */ /* 0x010fe40000000f00 */
[----:B------:R-:W4:Y:S01]  /*10ba0*/  LDL.LU R14, [R1+0x352c] ;  /* 0x00352c00010e7983 */ /* 0x000f220000300800 */
[----:B---3--:R-:W-:-:S03]  /*10bb0*/  MOV R11, R15 ;  /* 0x0000000f000b7202 */ /* 0x008fc60000000f00 */
[----:B------:R-:W3:Y:S04]  /*10bc0*/  LDL.LU R15, [R1+0x3528] ;  /* 0x00352800010f7983 */ /* 0x000ee80000300800 */
[----:B------:R0:W-:Y:S04]  /*10bd0*/  STL.64 [R1+0x3500], R6 ;  /* 0x0035000601007387 */ /* 0x0001e80000100a00 */
[----:B------:R-:W5:Y:S04]  /*10be0*/  LDL.LU R4, [R1+0x1b0] ;  /* 0x0001b00001047983 */ /* 0x000f680000300800 */
[----:B------:R-:W5:Y:S04]  /*10bf0*/  LDL.LU R5, [R1+0x1b4] ;  /* 0x0001b40001057983 */ /* 0x000f680000300800 */
[----:B0-----:R-:W5:Y:S04]  /*10c00*/  LDL.LU R6, [R1+0x1b8] ;  /* 0x0001b80001067983 */ /* 0x001f680000300800 */
[----:B------:R-:W5:Y:S04]  /*10c10*/  LDL.LU R7, [R1+0x1bc] ;  /* 0x0001bc0001077983 */ /* 0x000f680000300800 */
        /* <DEDUP_REMOVED lines=8> */
[----:B------:R-:W-:Y:S04]  /*10ca0*/  STL.64 [R1+0x3488], R10 ;  /* 0x0034880a01007387 */ /* 0x000fe80000100a00 */
[----:B--2---:R0:W-:Y:S04]  /*10cb0*/  STL.64 [R1+0x3480], R8 ;  /* 0x0034800801007387 */ /* 0x0041e80000100a00 */
[----:B0-----:R-:W2:Y:S04]  /*10cc0*/  LDL.LU R8, [R1+0x150] ;  /* 0x0001500001087983 */ /* 0x001ea80000300800 */
[----:B------:R-:W2:Y:S04]  /*10cd0*/  LDL.LU R9, [R1+0x154] ;  /* 0x0001540001097983 */ /* 0x000ea80000300800 */
[----:B------:R-:W2:Y:S04]  /*10ce0*/  LDL.LU R10, [R1+0x158] ;  /* 0x00015800010a7983 */ /* 0x000ea80000300800 */
[----:B------:R-:W2:Y:S04]  /*10cf0*/  LDL.LU R11, [R1+0x15c] ;  /* 0x00015c00010b7983 */ /* 0x000ea80000300800 */
[----:B--2---:R-:W-:Y:S04]  /*10d00*/  STL.64 [R1+0x34a0], R10 ;  /* 0x0034a00a01007387 */ /* 0x004fe80000100a00 */
[----:B------:R0:W-:Y:S04]  /*10d10*/  STL.64 [R1+0x3498], R8 ;  /* 0x0034980801007387 */ /* 0x0001e80000100a00 */
[----:B0-----:R-:W2:Y:S04]  /*10d20*/  LDL.LU R8, [R1+0x160] ;  /* 0x0001600001087983 */ /* 0x001ea80000300800 */
[----:B------:R-:W2:Y:S01]  /*10d30*/  LDL.LU R9, [R1+0x164] ;  /* 0x0001640001097983 */ /* 0x000ea20000300800 */
[----:B---3--:R-:W-:-:S02]  /*10d40*/  MOV R10, R15 ;  /* 0x0000000f000a7202 */ /* 0x008fc40000000f00 */
[----:B----4-:R-:W-:Y:S01]  /*10d50*/  MOV R11, R14 ;  /* 0x0000000e000b7202 */ /* 0x010fe20000000f00 */
[----:B------:R-:W3:Y:S04]  /*10d60*/  LDL.LU R15, [R1+0x3524] ;  /* 0x00352400010f7983 */ /* 0x000ee80000300800 */
[----:B------:R-:W4:Y:S04]  /*10d70*/  LDL.LU R14, [R1+0x3520] ;  /* 0x00352000010e7983 */ /* 0x000f280000300800 */
[----:B------:R-:W-:Y:S04]  /*10d80*/  STL.64 [R1+0x34b8], R10 ;  /* 0x0034b80a01007387 */ /* 0x000fe80000100a00 */
[----:B--2---:R0:W-:Y:S04]  /*10d90*/  STL.64 [R1+0x34b0], R8 ;  /* 0x0034b00801007387 */ /* 0x0041e80000100a00 */
[----:B0-----:R-:W2:Y:S04]  /*10da0*/  LDL.LU R8, [R1+0x170] ;  /* 0x0001700001087983 */ /* 0x001ea80000300800 */
[----:B------:R-:W2:Y:S04]  /*10db0*/  LDL.LU R9, [R1+0x174] ;  /* 0x0001740001097983 */ /* 0x000ea80000300800 */
[----:B------:R-:W2:Y:S04]  /*10dc0*/  LDL.LU R10, [R1+0x178] ;  /* 0x00017800010a7983 */ /* 0x000ea80000300800 */
[----:B------:R-:W2:Y:S04]  /*10dd0*/  LDL.LU R11, [R1+0x17c] ;  /* 0x00017c00010b7983 */ /* 0x000ea80000300800 */
[----:B--2---:R4:W-:Y:S04]  /*10de0*/  STL.64 [R1+0x34d0], R10 ;  /* 0x0034d00a01007387 */ /* 0x0049e80000100a00 */
[----:B------:R0:W-:Y:S01]  /*10df0*/  STL.64 [R1+0x34c8], R8 ;  /* 0x0034c80801007387 */ /* 0x0001e20000100a00 */
[----:B----4-:R-:W-:Y:S01]  /*10e00*/  MOV R10, R14 ;  /* 0x0000000e000a7202 */ /* 0x010fe20000000f00 */
[----:B---3--:R-:W-:-:S02]  /*10e10*/  IMAD.MOV.U32 R11, RZ, RZ, R15 ;  /* 0x000000ffff0b7224 */ /* 0x008fc400078e000f */
[----:B0-----:R-:W2:Y:S04]  /*10e20*/  LDL.LU R8, [R1+0x180] ;  /* 0x0001800001087983 */ /* 0x001ea80000300800 */
[----:B------:R-:W2:Y:S04]  /*10e30*/  LDL.LU R9, [R1+0x184] ;  /* 0x0001840001097983 */ /* 0x000ea80000300800 */
[----:B------:R-:W3:Y:S04]  /*10e40*/  LDL.LU R14, [R1+0x351c] ;  /* 0x00351c00010e7983 */ /* 0x000ee80000300800 */
[----:B------:R-:W3:Y:S04]  /*10e50*/  LDL.LU R15, [R1+0x3518] ;  /* 0x00351800010f7983 */ /* 0x000ee80000300800 */
[----:B------:R-:W-:Y:S01]  /*10e60*/  STL.64 [R1+0x34e8], R10 ;  /* 0x0034e80a01007387 */ /* 0x000fe20000100a00 */
[C---:B---3--:R-:W-:Y:S03]  /*10e70*/  HMMA.16816.F32.BF16 R16, R20.reuse, R14, R16 ;  /* 0x0000000e1410723c */ /* 0x048fe60000041810 */
[----:B--2---:R0:W-:Y:S04]  /*10e80*/  STL.64 [R1+0x34e0], R8 ;  /* 0x0034e00801007387 */ /* 0x0041e80000100a00 */
[----:B0-----:R-:W2:Y:S04]  /*10e90*/  LDL.LU R8, [R1+0x190] ;  /* 0x0001900001087983 */ /* 0x001ea80000300800 */
[----:B------:R-:W2:Y:S04]  /*10ea0*/  LDL.LU R9, [R1+0x194] ;  /* 0x0001940001097983 */ /* 0x000ea80000300800 */
[----:B------:R-:W2:Y:S04]  /*10eb0*/  LDL.LU R10, [R1+0x198] ;  /* 0x00019800010a7983 */ /* 0x000ea80000300800 */
[----:B------:R-:W2:Y:S04]  /*10ec0*/  LDL.LU R11, [R1+0x19c] ;  /* 0x00019c00010b7983 */ /* 0x000ea80000300800 */
[----:B------:R-:W-:Y:S04]  /*10ed0*/  STL.64 [R1+0x320], R16 ;  /* 0x0003201001007387 */ /* 0x000fe80000100a00 */
[----:B------:R0:W-:Y:S04]  /*10ee0*/  STL.64 [R1+0x328], R18 ;  /* 0x0003281201007387 */ /* 0x0001e80000100a00 */
[----:B0-----:R-:W3:Y:S02]  /*10ef0*/  LDL.LU.64 R18, [R1+0x3510] ;  /* 0x0035100001127983 */ /* 0x001ee40000300a00 */
[C---:B---3--:R-:W-:Y:S11]  /*10f00*/  HMMA.16816.F32.BF16 R24, R20.reuse, R18, R24 ;  /* 0x000000121418723c */ /* 0x048ff60000041818 */
[----:B------:R-:W-:Y:S11]  /*10f10*/  @!UPT UIADD3 URZ, URZ, URZ, URZ ;  /* 0x0000003f3f3ff290 */ /* 0x000ff6000fffe03f */
[----:B------:R-:W-:Y:S01]  /*10f20*/  @!UPT UIADD3 URZ, URZ, URZ, URZ ;  /* 0x0000003f3f3ff290 */ /* 0x000fe2000fffe03f */
[----:B------:R-:W-:Y:S04]  /*10f30*/  STL.64 [R1+0x310], R24 ;  /* 0x0003101801007387 */ /* 0x000fe80000100a00 */
[----:B------:R0:W-:Y:S04]  /*10f40*/  STL.64 [R1+0x318], R26 ;  /* 0x0003181a01007387 */ /* 0x0001e80000100a00 */
[----:B0-----:R-:W5:Y:S02]  /*10f50*/  LDL.LU.64 R26, [R1+0x3508] ;  /* 0x00350800011a7983 */ /* 0x001f640000300a00 */
[----:B-----5:R-:W-:Y:S02]  /*10f60*/  HMMA.16816.F32.BF16 R20, R20, R26, R4 ;  /* 0x0000001a1414723c */ /* 0x020fe40000041804 */
[----:B------:R-:W2:Y:S01]  /*10f70*/  LDL.LU.64 R6, [R1+0x3500] ;  /* 0x0035000001067983 */ /* 0x000ea20000300a00 */
[----:B------:R-:W-:-:S02]  /*10f80*/  MOV R17, R26 ;  /* 0x0000001a00117202 */ /* 0x000fc40000000f00 */
[----:B------:R-:W-:Y:S11]  /*10f90*/  MOV R16, R27 ;  /* 0x0000001b00107202 */ /* 0x000ff60000000f00 */
[----:B------:R-:W-:Y:S07]  /*10fa0*/  @!UPT UIADD3 URZ, URZ, URZ, URZ ;  /* 0x0000003f3f3ff290 */ /* 0x000fee000fffe03f */
[----:B------:R0:W-:Y:S04]  /*10fb0*/  STL.64 [R1+0x300], R20 ;  /* 0x0003001401007387 */ /* 0x0001e80000100a00 */
[----:B------:R1:W-:Y:S04]  /*10fc0*/  STL.64 [R1+0x308], R22 ;  /* 0x0003081601007387 */ /* 0x0003e80000100a00 */
[----:B------:R-:W2:Y:S04]  /*10fd0*/  LDL.LU.64 R26, [R1+0x34f8] ;  /* 0x0034f800011a7983 */ /* 0x000ea80000300a00 */
[----:B------:R-:W2:Y:S04]  /*10fe0*/  LDL.LU.64 R24, [R1+0x34f0] ;  /* 0x0034f00001187983 */ /* 0x000ea80000300a00 */
[----:B0-----:R-:W3:Y:S04]  /*10ff0*/  LDL.LU R20, [R1+0xd0] ;  /* 0x0000d00001147983 */ /* 0x001ee80000300800 */
[----:B------:R-:W3:Y:S04]  /*11000*/  LDL.LU R21, [R1+0xd4] ;  /* 0x0000d40001157983 */ /* 0x000ee80000300800 */
[----:B-1----:R-:W3:Y:S04]  /*11010*/  LDL.LU R22, [R1+0xd8] ;  /* 0x0000d80001167983 */ /* 0x002ee80000300800 */
[----:B------:R-:W3:Y:S01]  /*11020*/  LDL.LU R23, [R1+0xdc] ;  /* 0x0000dc0001177983 */ /* 0x000ee20000300800 */
[C---:B--2---:R-:W-:Y:S03]  /*11030*/  HMMA.16816.F32.BF16 R4, R24.reuse, R6, R8 ;  /* 0x000000061804723c */ /* 0x044fe60000041808 */
[----:B------:R-:W2:Y:S04]  /*11040*/  LDL.LU.64 R10, [R1+0x34e8] ;  /* 0x0034e800010a7983 */ /* 0x000ea80000300a00 */
[----:B------:R-:W2:Y:S11]  /*11050*/  LDL.LU.64 R8, [R1+0x34e0] ;  /* 0x0034e00001087983 */ /* 0x000eb60000300a00 */
[----:B------:R-:W-:Y:S05]  /*11060*/  @!UPT UIADD3 URZ, URZ, URZ, URZ ;  /* 0x0000003f3f3ff290 */ /* 0x000fea000fffe03f */
[----:B------:R-:W-:Y:S04]  /*11070*/  STL.64 [R1+0x190], R4 ;  /* 0x0001900401007387 */ /* 0x000fe80000100a00 */
[----:B------:R0:W-:Y:S04]  /*11080*/  STL.64 [R1+0x198], R6 ;  /* 0x0001980601007387 */ /* 0x0001e80000100a00 */
[----:B0-----:R-:W2:Y:S02]  /*11090*/  LDL.LU.64 R6, [R1+0x34d8] ;  /* 0x0034d80001067983 */ /* 0x001ea40000300a00 */
[C---:B--2---:R-:W-:Y:S02]  /*110a0*/  HMMA.16816.F32.BF16 R4, R24.reuse, R6, R8 ;  /* 0x000000061804723c */ /* 0x044fe40000041808 */
[----:B------:R-:W2:Y:S04]  /*110b0*/  LDL.LU.64 R10, [R1+0x34d0] ;  /* 0x0034d000010a7983 */ /* 0x000ea80000300a00 */
[----:B------:R-:W2:Y:S11]  /*110c0*/  LDL.LU.64 R8, [R1+0x34c8] ;  /* 0x0034c80001087983 */ /* 0x000eb60000300a00 */
[----:B------:R-:W-:Y:S06]  /*110d0*/  @!UPT UIADD3 URZ, URZ, URZ, URZ ;  /* 0x0000003f3f3ff290 */ /* 0x000fec000fffe03f */
        /* <DEDUP_REMOVED lines=67> */
[----:B------:R-:W3:Y:S04]  /*11510*/  LDL.LU.64 R10, [R1+0x33e0] ;  /* 0x0033e000010a7983 */ /* 0x000ee80000300a00 */
[----:B------:R-:W2:Y:S11]  /*11520*/  LDL.LU.64 R8, [R1+0x33d8] ;  /* 0x0033d80001087983 */ /* 0x000eb60000300a00 */
[----:B------:R-:W-:Y:S06]  /*11530*/  @!UPT UIADD3 URZ, URZ, URZ, URZ ;  /* 0x0000003f3f3ff290 */ /* 0x000fec000fffe03f */
[----:B------:R-:W-:Y:S04]  /*11540*/  STL.64 [R1+0xe0], R4 ;  /* 0x0000e00401007387 */ /* 0x000fe80000100a00 */
[----:B------:R0:W-:Y:S04]  /*11550*/  STL.64 [R1+0xe8], R6 ;  /* 0x0000e80601007387 */ /* 0x0001e80000100a00 */
[----:B0-----:R-:W4:Y:S04]  /*11560*/  LDL.LU.64 R6, [R1+0x33d0] ;  /* 0x0033d00001067983 */ /* 0x001f280000300a00 */
[----:B------:R-:W4:Y:S01]  /*11570*/  LDL.LU.64 R4, [R1+0x33c8] ;  /* 0x0033c80001047983 */ /* 0x000f220000300a00 */
[C---:B---3--:R-:W-:Y:S03]  /*11580*/  HMMA.16816.F32.BF16 R20, R24.reuse, R10, R20 ;  /* 0x0000000a1814723c */ /* 0x048fe60000041814 */
[----:B--2---:R0:W-:Y:S04]  /*11590*/  STL.64 [R1+0x33c0], R8 ;  /* 0x0033c00801007387 */ /* 0x0041e80000100a00 */
[----:B0-----:R-:W2:Y:S11]  /*115a0*/  LDL.LU R8, [R1+0x2b0] ;  /* 0x0002b00001087983 */ /* 0x001eb60000300800 */
[----:B------:R-:W-:Y:S05]  /*115b0*/  @!UPT UIADD3 URZ, URZ, URZ, URZ ;  /* 0x0000003f3f3ff290 */ /* 0x000fea000fffe03f */
[----:B------:R-:W-:Y:S04]  /*115c0*/  STL.64 [R1+0x2e0], R20 ;  /* 0x0002e01401007387 */ /* 0x000fe80000100a00 */
[----:B------:R0:W-:Y:S04]  /*115d0*/  STL.64 [R1+0x2e8], R22 ;  /* 0x0002e81601007387 */ /* 0x0001e80000100a00 */
[----:B------:R-:W2:Y:S04]  /*115e0*/  LDL.LU R9, [R1+0x2b4] ;  /* 0x0002b40001097983 */ /* 0x000ea80000300800 */
[----:B------:R-:W2:Y:S04]  /*115f0*/  LDL.LU R10, [R1+0x2b8] ;  /* 0x0002b800010a7983 */ /* 0x000ea80000300800 */
[----:B------:R-:W2:Y:S01]  /*11600*/  LDL.LU R11, [R1+0x2bc] ;  /* 0x0002bc00010b7983 */ /* 0x000ea20000300800 */
[----:B----4-:R-:W-:Y:S03]  /*11610*/  HMMA.16816.F32.BF16 R4, R24, R14, R4 ;  /* 0x0000000e1804723c */ /* 0x010fe60000041804 */
[----:B0-----:R-:W0:Y:S11]  /*11620*/  S2R R22, SR_TID.X ;  /* 0x0000000000167919 */ /* 0x001e360000002100 */
[----:B------:R-:W-:Y:S09]  /*11630*/  @!UPT UIADD3 URZ, URZ, URZ, URZ ;  /* 0x0000003f3f3ff290 */ /* 0x000ff2000fffe03f */
[----:B------:R-:W-:Y:S04]  /*11640*/  STL.64 [R1+0xb0], R4 ;  /* 0x0000b00401007387 */ /* 0x000fe80000100a00 */
[----:B------:R-:W-:Y:S04]  /*11650*/  STL.64 [R1+0xb8], R6 ;  /* 0x0000b80601007387 */ /* 0x000fe80000100a00 */
[----:B------:R-:W1:Y:S01]  /*11660*/  LDSM.16.MT88.4 R4, [R29+0x2000] ;  /* 0x002000001d04783b */ /* 0x000e620000004200 */
[----:B0-----:R-:W-:-:S03]  /*11670*/  SHF.L.U32 R23, R22, 0x1, RZ ;  /* 0x0000000116177819 */ /* 0x001fc600000006ff */
[----:B-1----:R-:W-:Y:S04]  /*11680*/  STL.64 [R1+0x3390], R6 ;  /* 0x0033900601007387 */ /* 0x002fe80000100a00 */
[----:B------:R0:W-:Y:S02]  /*11690*/  STL.64 [R1+0x3388], R4 ;  /* 0x0033880401007387 */ /* 0x0001e40000100a00 */
[----:B0-----:R-:W-:-:S05]  /*116a0*/  LOP3.LUT R5, R22, 0x7, RZ, 0xc0, !PT ;  /* 0x0000000716057812 */ /* 0x001fca00078ec0ff */
[----:B------:R-:W-:-:S05]  /*116b0*/  IMAD R5, R5, 0x110, RZ ;  /* 0x0000011005057824 */ /* 0x000fca00078e02ff */
[----:B------:R-:W-:-:S04]  /*116c0*/  LOP3.LUT R5, R5, 0x30, R23, 0x78, !PT ;  /* 0x0000003005057812 */ /* 0x000fc800078e7817 */
[----:B------:R-:W-:-:S05]  /*116d0*/  LOP3.LUT R5, R5, 0x40, RZ, 0x3c, !PT ;  /* 0x0000004005057812 */ /* 0x000fca00078e3cff */
[----:B------:R-:W0:Y:S04]  /*116e0*/  LDSM.16.M88.4 R20, [R5+0x8000] ;  /* 0x008000000514783b */ /* 0x000e280000000200 */
[----:B0-----:R-:W-:Y:S04]  /*116f0*/  STL.64 [R1+0xa0], R20 ;  /* 0x0000a01401007387 */ /* 0x001fe80000100a00 */
[----:B------:R-:W-:Y:S04]  /*11700*/  STL.64 [R1+0xa8], R22 ;  /* 0x0000a81601007387 */ /* 0x000fe80000100a00 */
[----:B------:R-:W0:Y:S04]  /*11710*/  LDSM.16.M88.4 R20, [R5+0x8800] ;  /* 0x008800000514783b */ /* 0x000e280000000200 */
[----:B0-----:R-:W-:Y:S04]  /*11720*/  STL.64 [R1+0x90], R20 ;  /* 0x0000901401007387 */ /* 0x001fe80000100a00 */
[----:B------:R-:W-:Y:S04]  /*11730*/  STL.64 [R1+0x98], R22 ;  /* 0x0000981601007387 */ /* 0x000fe80000100a00 */
[----:B------:R-:W0:Y:S01]  /*11740*/  LDSM.16.M88.4 R20, [R5+0x9000] ;  /* 0x009000000514783b */ /* 0x000e220000000200 */
[----:B------:R-:W-:Y:S01]  /*11750*/  MOV R6, R17 ;  /* 0x0000001100067202 */ /* 0x000fe20000000f00 */
[----:B------:R-:W-:-:S02]  /*11760*/  IMAD.MOV.U32 R7, RZ, RZ, R16 ;  /* 0x000000ffff077224 */ /* 0x000fc400078e0010 */
[----:B0-----:R-:W-:Y:S04]  /*11770*/  STL.64 [R1+0x80], R20 ;  /* 0x0000801401007387 */ /* 0x001fe80000100a00 */
[----:B------:R-:W-:Y:S04]  /*11780*/  STL.64 [R1+0x88], R22 ;  /* 0x0000881601007387 */ /* 0x000fe80000100a00 */
[----:B------:R-:W0:Y:S04]  /*11790*/  LDSM.16.M88.4 R20, [R5+0x9800] ;  /* 0x009800000514783b */ /* 0x000e280000000200 */
[----:B------:R-:W-:Y:S04]  /*117a0*/  STL.64 [R1+0x33a0], R6 ;  /* 0x0033a00601007387 */ /* 0x000fe80000100a00 */
[----:B0-----:R-:W-:Y:S04]  /*117b0*/  STL.64 [R1+0x70], R20 ;  /* 0x0000701401007387 */ /* 0x001fe80000100a00 */
[----:B------:R-:W-:Y:S04]  /*117c0*/  STL.64 [R1+0x78], R22 ;  /* 0x0000781601007387 */ /* 0x000fe80000100a00 */
[----:B------:R-:W0:Y:S01]  /*117d0*/  LDSM.16.M88.4 R20, [R5+0xa000] ;  /* 0x00a000000514783b */ /* 0x000e220000000200 */
[----:B--2---:R-:W-:Y:S03]  /*117e0*/  HMMA.16816.F32.BF16 R16, R24, R18, R8 ;  /* 0x000000121810723c */ /* 0x004fe60000041808 */
[----:B0-----:R-:W-:Y:S04]  /*117f0*/  STL.64 [R1+0x60], R20 ;  /* 0x0000601401007387 */ /* 0x001fe80000100a00 */
[----:B------:R-:W-:Y:S04]  /*11800*/  STL.64 [R1+0x68], R22 ;  /* 0x0000681601007387 */ /* 0x000fe80000100a00 */
[----:B------:R-:W0:Y:S04]  /*11810*/  LDSM.16.M88.4 R20, [R5+0xa800] ;  /* 0x00a800000514783b */ /* 0x000e280000000200 */
[----:B0-----:R-:W-:Y:S04]  /*11820*/  STL.64 [R1+0x50], R20 ;  /* 0x0000501401007387 */ /* 0x001fe80000100a00 */
[----:B------:R-:W-:Y:S04]  /*11830*/  STL.64 [R1+0x58], R22 ;  /* 0x0000581601007387 */ /* 0x000fe80000100a00 */
[----:B------:R-:W2:Y:S04]  /*11840*/  LDL.LU.64 R8, [R1+0x33c0] ;  /* 0x0033c00001087983 */ /* 0x000ea80000300a00 */
[----:B------:R0:W-:Y:S04]  /*11850*/  STL.64 [R1+0x2d0], R16 ;  /* 0x0002d01001007387 */ /* 0x0001e80000100a00 */
[----:B------:R-:W-:Y:S04]  /*11860*/  STL.64 [R1+0x2d8], R18 ;  /* 0x0002d81201007387 */ /* 0x000fe80000100a00 */
[----:B------:R-:W-:Y:S04]  /*11870*/  LDSM.16.M88.4 R20, [R5+0xb000] ;  /* 0x00b000000514783b */ /* 0x000fe80000000200 */
[----:B0-----:R-:W3:Y:S04]  /*11880*/  LDL.LU.64 R16, [R1+0x33b8] ;  /* 0x0033b80001107983 */ /* 0x001ee80000300a00 */
[----:B------:R-:W-:Y:S04]  /*11890*/  STL.64 [R1+0x33b0], R26 ;  /* 0x0033b01a01007387 */ /* 0x000fe80000100a00 */
[----:B------:R-:W-:Y:S04]  /*118a0*/  STL.64 [R1+0x33a8], R24 ;  /* 0x0033a81801007387 */ /* 0x000fe80000100a00 */
[----:B------:R-:W0:Y:S04]  /*118b0*/  LDSM.16.M88.4 R24, [R5+0xb800] ;  /* 0x00b800000518783b */ /* 0x000e280000000200 */
[----:B0-----:R-:W-:Y:S04]  /*118c0*/  STL.64 [R1+0x30], R24 ;  /* 0x0000301801007387 */ /* 0x001fe80000100a00 */
[----:B------:R-:W-:Y:S04]  /*118d0*/  STL.64 [R1+0x38], R26 ;  /* 0x0000381a01007387 */ /* 0x000fe80000100a00 */
[----:B------:R-:W0:Y:S04]  /*118e0*/  LDSM.16.M88.4 R24, [R5+0xc000] ;  /* 0x00c000000518783b */ /* 0x000e280000000200 */
[----:B------:R-:W-:Y:S04]  /*118f0*/  STL.64 [R1+0x40], R20 ;  /* 0x0000401401007387 */ /* 0x000fe80000100a00 */
[----:B------:R1:W-:Y:S04]  /*11900*/  STL.64 [R1+0x48], R22 ;  /* 0x0000481601007387 */ /* 0x0003e80000100a00 */
[----:B0-----:R-:W-:Y:S04]  /*11910*/  STL.64 [R1+0x20], R24 ;  /* 0x0000201801007387 */ /* 0x001fe80000100a00 */
[----:B------:R-:W-:Y:S04]  /*11920*/  STL.64 [R1+0x28], R26 ;  /* 0x0000281a01007387 */ /* 0x000fe80000100a00 */
[----:B------:R0:W-:Y:S01]  /*11930*/  STL.64 [R1+0x3340], R20 ;  /* 0x0033401401007387 */ /* 0x0001e20000100a00 */
[----:B-1----:R-:W-:-:S03]  /*11940*/  MOV R22, R13 ;  /* 0x0000000d00167202 */ /* 0x002fc60000000f00 */
[----:B------:R-:W1:Y:S04]  /*11950*/  LDSM.16.M88.4 R24, [R5+0xc800] ;  /* 0x00c800000518783b */ /* 0x000e680000000200 */
[----:B0-----:R-:W4:Y:S01]  /*11960*/  LDL.LU.64 R20, [R1+0x90] ;  /* 0x0000900001147983 */ /* 0x001f220000300a00 */
[----:B------:R-:W-:-:S03]  /*11970*/  MOV R23, R12 ;  /* 0x0000000c00177202 */ /* 0x000fc60000000f00 */
[----:B------:R-:W-:Y:S04]  /*11980*/  LDSM.16.M88.4 R12, [R5+0xd000] ;  /* 0x00d00000050c783b */ /* 0x000fe80000000200 */
[----:B----4-:R3:W-:Y:S02]  /*11990*/  STL.64 [R1+0x3398], R20 ;  /* 0x0033981401007387 */ /* 0x0107e40000100a00 */
[----:B---3--:R-:W-:Y:S02]  /*119a0*/  MOV R20, R17 ;  /* 0x0000001100147202 */ /* 0x008fe40000000f00 */
[----:B------:R-:W-:Y:S02]  /*119b0*/  MOV R21, R16 ;  /* 0x0000001000157202 */ /* 0x000fe40000000f00 */
[----:B------:R-:W0:Y:S04]  /*119c0*/  LDSM.16.M88.4 R16, [R5+0xd800] ;  /* 0x00d800000510783b */ /* 0x000e280000000200 */
[----:B-1----:R-:W-:Y:S04]  /*119d0*/  STL.64 [R1+0x10], R24 ;  /* 0x0000101801007387 */ /* 0x002fe80000100a00 */
[----:B------:R-:W-:Y:S04]  /*119e0*/  STL.64 [R1+0x18], R26 ;  /* 0x0000181a01007387 */ /* 0x000fe80000100a00 */
[----:B------:R-:W-:Y:S04]  /*119f0*/  LDSM.16.M88.4 R24, [R5+0xf000] ;  /* 0x00f000000518783b */ /* 0x000fe80000000200 */
[----:B0-----:R-:W-:Y:S04]  /*11a00*/  STL [R1+0x3148], R18 ;  /* 0x0031481201007387 */ /* 0x001fe80000100800 */
[----:B------:R-:W-:Y:S04]  /*11a10*/  STL.64 [R1], R12 ;  /* 0x0000000c01007387 */ /* 0x000fe80000100a00 */
[----:B------:R-:W-:Y:S04]  /*11a20*/  STL.64 [R1+0x8], R14 ;  /* 0x0000080e01007387 */ /* 0x000fe80000100a00 */
[----:B------:R-:W0:Y:S04]  /*11a30*/  LDSM.16.M88.4 R12, [R5+0xe000] ;  /* 0x00e00000050c783b */ /* 0x000e280000000200 */
[----:B------:R-:W-:Y:S04]  /*11a40*/  STL [R1+0x3144], R19 ;  /* 0x0031441301007387 */ /* 0x000fe80000100800 */
[----:B------:R1:W-:Y:S04]  /*11a50*/  STL.64 [R1+0x3330], R16 ;  /* 0x0033301001007387 */ /* 0x0003e80000100a00 */
[----:B-1----:R-:W3:Y:S04]  /*11a60*/  LDL.LU.64 R16, [R1+0xa0] ;  /* 0x0000a00001107983 */ /* 0x002ee80000300a00 */
[----:B0-----:R2:W-:Y:S02]  /*11a70*/  STL.64 [R1+0x3308], R14 ;  /* 0x0033080e01007387 */ /* 0x0015e40000100a00 */
[----:B--2---:R-:W-:Y:S01]  /*11a80*/  IMAD.MOV.U32 R14, RZ, RZ, R9 ;  /* 0x000000ffff0e7224 */ /* 0x004fe200078e0009 */
[----:B------:R-:W-:-:S02]  /*11a90*/  MOV R15, R8 ;  /* 0x00000008000f7202 */ /* 0x000fc40000000f00 */
[----:B------:R-:W0:Y:S04]  /*11aa0*/  LDSM.16.M88.4 R8, [R5+0xe800] ;  /* 0x00e800000508783b */ /* 0x000e280000000200 */
[----:B------:R-:W1:Y:S04]  /*11ab0*/  LDSM.16.M88.4 R4, [R5+0xf800] ;  /* 0x00f800000504783b */ /* 0x000e680000000200 */
[----:B------:R2:W-:Y:S04]  /*11ac0*/  STL.64 [R1+0x3300], R12 ;  /* 0x0033000c01007387 */ /* 0x0005e80000100a00 */
[----:B--2---:R-:W2:Y:S04]  /*11ad0*/  LDL.LU R12, [R1+0x290] ;  /* 0x00029000010c7983 */ /* 0x004ea80000300800 */
[----:B------:R-:W2:Y:S04]  /*11ae0*/  LDL.LU R13, [R1+0x294] ;  /* 0x00029400010d7983 */ /* 0x000ea80000300800 */
[----:B0-----:R-:W-:Y:S04]  /*11af0*/  STL [R1+0x302c], R10 ;  /* 0x00302c0a01007387 */ /* 0x001fe80000100800 */
[----:B------:R-:W-:Y:S04]  /*11b00*/  STL [R1+0x3028], R11 ;  /* 0x0030280b01007387 */ /* 0x000fe80000100800 */
[----:B------:R-:W-:Y:S04]  /*11b10*/  STL.64 [R1+0xd0], R24 ;  /* 0x0000d01801007387 */ /* 0x000fe80000100a00 */
[----:B------:R0:W-:Y:S04]  /*11b20*/  STL.64 [R1+0xd8], R26 ;  /* 0x0000d81a01007387 */ /* 0x0001e80000100a00 */
[----:B0-----:R-:W4:Y:S04]  /*11b30*/  LDL.LU.64 R26, [R1+0x33b0] ;  /* 0x0033b000011a7983 */ /* 0x001f280000300a00 */
[----:B------:R-:W4:Y:S04]  /*11b40*/  LDL.LU.64 R24, [R1+0x33a8] ;  /* 0x0033a80001187983 */ /* 0x000f280000300a00 */
[----:B-1----:R-:W-:Y:S04]  /*11b50*/  STL.64 [R1+0x1f0], R4 ;  /* 0x0001f00401007387 */ /* 0x002fe80000100a00 */
[----:B------:R0:W-:Y:S04]  /*11b60*/  STL.64 [R1+0x1f8], R6 ;  /* 0x0001f80601007387 */ /* 0x0001e80000100a00 */
[----:B0-----:R-:W4:Y:S02]  /*11b70*/  LDL.LU.64 R6, [R1+0x33a0] ;  /* 0x0033a00001067983 */ /* 0x001f240000300a00 */
[----:B----4-:R-:W-:Y:S02]  /*11b80*/  HMMA.16816.F32.BF16 R24, R24, R6, R20 ;  /* 0x000000061818723c */ /* 0x010fe40000041814 */
[----:B------:R-:W2:Y:S04]  /*11b90*/  LDL.LU.64 R20, [R1+0x3398] ;  /* 0x0033980001147983 */ /* 0x000ea80000300a00 */
[----:B------:R-:W4:Y:S04]  /*11ba0*/  LDL.LU.64 R6, [R1+0x3390] ;  /* 0x0033900001067983 */ /* 0x000f280000300a00 */
[----:B------:R-:W4:Y:S11]  /*11bb0*/  LDL.LU.64 R4, [R1+0x3388] ;  /* 0x0033880001047983 */ /* 0x000f360000300a00 */
[----:B------:R-:W-:Y:S02]  /*11bc0*/  @!UPT UIADD3 URZ, URZ, URZ, URZ ;  /* 0x0000003f3f3ff290 */ /* 0x000fe4000fffe03f */
[----:B------:R-:W-:Y:S04]  /*11bd0*/  STL.64 [R1+0x2b0], R24 ;  /* 0x0002b01801007387 */ /* 0x000fe80000100a00 */
[----:B------:R-:W-:Y:S04]  /*11be0*/  STL.64 [R1+0x2b8], R26 ;  /* 0x0002b81a01007387 */ /* 0x000fe80000100a00 */
[----:B------:R0:W1:Y:S04]  /*11bf0*/  LDSM.16.MT88.4 R24, [R29+0x2080] ;  /* 0x002080001d18783b */ /* 0x0000680000004200 */
[----:B0-----:R-:W5:Y:S04]  /*11c00*/  LDL.LU R29, [R1+0x3380] ;  /* 0x00338000011d7983 */ /* 0x001f680000300800 */
[----:B-1----:R0:W-:Y:S04]  /*11c10*/  STL [R1+0x32b4], R24 ;  /* 0x0032b41801007387 */ /* 0x0021e80000100800 */
[----:B------:R1:W-:Y:S04]  /*11c20*/  STL [R1+0x32b0], R25 ;  /* 0x0032b01901007387 */ /* 0x0003e80000100800 */
[----:B------:R1:W-:Y:S04]  /*11c30*/  STL [R1+0x32ac], R26 ;  /* 0x0032ac1a01007387 */ /* 0x0003e80000100800 */
[----:B------:R3:W-:Y:S04]  /*11c40*/  STL [R1+0x32a8], R27 ;  /* 0x0032a81b01007387 */ /* 0x0007e80000100800 */
[----:B0-----:R-:W4:Y:S04]  /*11c50*/  LDL.LU R24, [R1+0x2a0] ;  /* 0x0002a00001187983 */ /* 0x001f280000300800 */
[----:B-1----:R-:W4:Y:S04]  /*11c60*/  LDL.LU R25, [R1+0x2a4] ;  /* 0x0002a40001197983 */ /* 0x002f280000300800 */
[----:B------:R-:W4:Y:S04]  /*11c70*/  LDL.LU R26, [R1+0x2a8] ;  /* 0x0002a800011a7983 */ /* 0x000f280000300800 */
[----:B---3--:R-:W4:Y:S01]  /*11c80*/  LDL.LU R27, [R1+0x2ac] ;  /* 0x0002ac00011b7983 */ /* 0x008f220000300800 */
[----:B------:R-:W-:-:S02]  /*11c90*/  MOV R10, R17 ;  /* 0x00000011000a7202 */ /* 0x000fc40000000f00 */
[----:B------:R-:W-:Y:S01]  /*11ca0*/  MOV R11, R16 ;  /* 0x00000010000b7202 */ /* 0x000fe20000000f00 */
[C---:B----4-:R-:W-:Y:S11]  /*11cb0*/  HMMA.16816.F32.BF16 R24, R4.reuse, R16, R24 ;  /* 0x000000100418723c */ /* 0x050ff60000041818 */
[----:B------:R-:W-:Y:S11]  /*11cc0*/  @!UPT UIADD3 URZ, URZ, URZ, URZ ;  /* 0x0000003f3f3ff290 */ /* 0x000ff6000fffe03f */
[----:B------:R-:W-:Y:S01]  /*11cd0*/  @!UPT UIADD3 URZ, URZ, URZ, URZ ;  /* 0x0000003f3f3ff290 */ /* 0x000fe2000fffe03f */
[----:B------:R-:W-:Y:S04]  /*11ce0*/  STL.64 [R1+0x2a0], R24 ;  /* 0x0002a01801007387 */ /* 0x000fe80000100a00 */
[----:B------:R-:W-:Y:S04]  /*11cf0*/  STL.64 [R1+0x2a8], R26 ;  /* 0x0002a81a01007387 */ /* 0x000fe80000100a00 */
[----:B------:R-:W3:Y:S04]  /*11d00*/  LDL.LU.64 R16, [R1+0x80] ;  /* 0x0000800001107983 */ /* 0x000ee80000300a00 */
[----:B------:R-:W-:Y:S04]  /*11d10*/  STL [R1+0x32bc], R10 ;  /* 0x0032bc0a01007387 */ /* 0x000fe80000100800 */
[----:B------:R-:W-:Y:S04]  /*11d20*/  STL [R1+0x32b8], R11 ;  /* 0x0032b80b01007387 */ /* 0x000fe80000100800 */
[----:B------:R2:W-:Y:S02]  /*11d30*/  STL.64 [R1+0x3378], R8 ;  /* 0x0033780801007387 */ /* 0x0005e40000100a00 */
[C---:B--2---:R-:W-:Y:S01]  /*11d40*/  HMMA.16816.F32.BF16 R8, R4.reuse, R20, R12 ;  /* 0x000000140408723c */ /* 0x044fe2000004180c */
[----:B------:R-:W-:Y:S01]  /*11d50*/  MOV R26, R20 ;  /* 0x00000014001a7202 */ /* 0x000fe20000000f00 */
[----:B------:R-:W-:Y:S11]  /*11d60*/  IMAD.MOV.U32 R27, RZ, RZ, R21 ;  /* 0x000000ffff1b7224 */ /* 0x000ff600078e0015 */
[----:B------:R-:W-:Y:S10]  /*11d70*/  @!UPT UIADD3 URZ, URZ, URZ, URZ ;  /* 0x0000003f3f3ff290 */ /* 0x000ff4000fffe03f */
[----:B------:R0:W-:Y:S04]  /*11d80*/  STL.64 [R1+0x290], R8 ;  /* 0x0002900801007387 */ /* 0x0001e80000100a00 */
[----:B------:R1:W-:Y:S04]  /*11d90*/  STL.64 [R1+0x298], R10 ;  /* 0x0002980a01007387 */ /* 0x0003e80000100a00 */
[----:B------:R-:W2:Y:S04]  /*11da0*/  LDL.LU R20, [R1+0x250] ;  /* 0x0002500001147983 */ /* 0x000ea80000300800 */
[----:B------:R-:W2:Y:S04]  /*11db0*/  LDL.LU R21, [R1+0x254] ;  /* 0x0002540001157983 */ /* 0x000ea80000300800 */
[----:B------:R-:W4:Y:S04]  /*11dc0*/  LDL.LU R22, [R1+0x258] ;  /* 0x0002580001167983 */ /* 0x000f280000300800 */
[----:B------:R-:W4:Y:S04]  /*11dd0*/  LDL.LU R23, [R1+0x25c] ;  /* 0x00025c0001177983 */ /* 0x000f280000300800 */
[----:B0-----:R-:W2:Y:S04]  /*11de0*/  LDL.LU R8, [R1+0x270] ;  /* 0x0002700001087983 */ /* 0x001ea80000300800 */
[----:B------:R-:W3:Y:S04]  /*11df0*/  LDL.LU R9, [R1+0x274] ;  /* 0x0002740001097983 */ /* 0x000ee80000300800 */
[----:B-1----:R-:W3:Y:S04]  /*11e00*/  LDL.LU R10, [R1+0x278] ;  /* 0x00027800010a7983 */ /* 0x002ee80000300800 */
[----:B------:R-:W3:Y:S04]  /*11e10*/  LDL.LU R11, [R1+0x27c] ;  /* 0x00027c00010b7983 */ /* 0x000ee80000300800 */
[----:B----4-:R-:W-:Y:S04]  /*11e20*/  STL.64 [R1+0x3360], R22 ;  /* 0x0033601601007387 */ /* 0x010fe80000100a00 */
[----:B--2---:R0:W-:Y:S04]  /*11e30*/  STL.64 [R1+0x3358], R20 ;  /* 0x0033581401007387 */ /* 0x0041e80000100a00 */
[----:B0-----:R-:W2:Y:S04]  /*11e40*/  LDL.LU.64 R20, [R1+0x60] ;  /* 0x0000600001147983 */ /* 0x001ea80000300a00 */
[----:B--2---:R0:W-:Y:S04]  /*11e50*/  STL.64 [R1+0x3370], R20 ;  /* 0x0033701401007387 */ /* 0x0041e80000100a00 */
[----:B0-----:R-:W3:Y:S04]  /*11e60*/  LDL.LU.64 R20, [R1+0x70] ;  /* 0x0000700001147983 */ /* 0x001ee80000300a00 */
[----:B------:R-:W2:Y:S04]  /*11e70*/  LDL.LU.64 R12, [R1+0x20] ;  /* 0x00002000010c7983 */ /* 0x000ea80000300a00 */
[----:B--2---:R0:W-:Y:S04]  /*11e80*/  STL.64 [R1+0x3338], R12 ;  /* 0x0033380c01007387 */ /* 0x0041e80000100a00 */
[----:B0-----:R-:W2:Y:S04]  /*11e90*/  LDL.LU R12, [R1+0x240] ;  /* 0x00024000010c7983 */ /* 0x001ea80000300800 */
[----:B------:R-:W2:Y:S04]  /*11ea0*/  LDL.LU R13, [R1+0x244] ;  /* 0x00024400010d7983 */ /* 0x000ea80000300800 */
[----:B------:R-:W4:Y:S04]  /*11eb0*/  LDL.LU R14, [R1+0x248] ;  /* 0x00024800010e7983 */ /* 0x000f280000300800 */
[----:B------:R-:W4:Y:S04]  /*11ec0*/  LDL.LU R15, [R1+0x24c] ;  /* 0x00024c00010f7983 */ /* 0x000f280000300800 */
[----:B----4-:R-:W-:Y:S04]  /*11ed0*/  STL.64 [R1+0x3350], R14 ;  /* 0x0033500e01007387 */ /* 0x010fe80000100a00 */
[----:B--2---:R0:W-:Y:S04]  /*11ee0*/  STL.64 [R1+0x3348], R12 ;  /* 0x0033480c01007387 */ /* 0x0041e80000100a00 */
[----:B0-----:R-:W2:Y:S04]  /*11ef0*/  LDL.LU.64 R12, [R1+0x50] ;  /* 0x00005000010c7983 */ /* 0x001ea80000300a00 */
[----:B--2---:R0:W-:Y:S04]  /*11f00*/  STL.64 [R1+0x3368], R12 ;  /* 0x0033680c01007387 */ /* 0x0041e80000100a00 */
[----:B0-----:R-:W2:Y:S04]  /*11f10*/  LDL.LU R12, [R1+0x260] ;  /* 0x00026000010c7983 */ /* 0x001ea80000300800 */
[----:B------:R-:W2:Y:S04]  /*11f20*/  LDL.LU R13, [R1+0x264] ;  /* 0x00026400010d7983 */ /* 0x000ea80000300800 */
[----:B------:R-:W2:Y:S04]  /*11f30*/  LDL.LU R14, [R1+0x268] ;  /* 0x00026800010e7983 */ /* 0x000ea80000300800 */
[----:B------:R-:W2:Y:S04]  /*11f40*/  LDL.LU R15, [R1+0x26c] ;  /* 0x00026c00010f7983 */ /* 0x000ea80000300800 */
[----:B------:R-:W-:Y:S04]  /*11f50*/  STL [R1+0x32c4], R27 ;  /* 0x0032c41b01007387 */ /* 0x000fe80000100800 */
[----:B------:R0:W-:Y:S04]  /*11f60*/  STL [R1+0x32c0], R26 ;  /* 0x0032c01a01007387 */ /* 0x0001e80000100800 */
[----:B------:R-:W4:Y:S04]  /*11f70*/  LDL.LU R24, [R1+0x280] ;  /* 0x0002800001187983 */ /* 0x000f280000300800 */
[----:B------:R-:W4:Y:S04]  /*11f80*/  LDL.LU R25, [R1+0x284] ;  /* 0x0002840001197983 */ /* 0x000f280000300800 */
[----:B0-----:R-:W4:Y:S04]  /*11f90*/  LDL.LU R26, [R1+0x288] ;  /* 0x00028800011a7983 */ /* 0x001f280000300800 */
[----:B------:R-:W4:Y:S01]  /*11fa0*/  LDL.LU R27, [R1+0x28c] ;  /* 0x00028c00011b7983 */ /* 0x000f220000300800 */
[C---:B---3--:R-:W-:Y:S08]  /*11fb0*/  HMMA.16816.F32.BF16 R8, R4.reuse, R20, R8 ;  /* 0x000000140408723c */ /* 0x048ff00000041808 */
[----:B----4-:R-:W-:Y:S11]  /*11fc0*/  HMMA.16816.F32.BF16 R24, R4, R16, R24 ;  /* 0x000000100418723c */ /* 0x010ff60000041818 */
[----:B------:R-:W-:Y:S11]  /*11fd0*/  @!UPT UIADD3 URZ, URZ, URZ, URZ ;  /* 0x0000003f3f3ff290 */ /* 0x000ff6000fffe03f */
[----:B------:R-:W-:Y:S01]  /*11fe0*/  @!UPT UIADD3 URZ, URZ, URZ, URZ ;  /* 0x0000003f3f3ff290 */ /* 0x000fe2000fffe03f */
[----:B------:R0:W-:Y:S04]  /*11ff0*/  STL.64 [R1+0x280], R24 ;  /* 0x0002801801007387 */ /* 0x0001e80000100a00 */
[----:B------:R-:W-:Y:S01]  /*12000*/  STL.64 [R1+0x288], R26 ;  /* 0x0002881a01007387 */ /* 0x000fe20000100a00 */
[----:B0-----:R-:W-:Y:S02]  /*12010*/  MOV R24, R16 ;  /* 0x0000001000187202 */ /* 0x001fe40000000f00 */
[----:B------:R-:W-:Y:S01]  /*12020*/  MOV R25, R17 ;  /* 0x0000001100197202 */ /* 0x000fe20000000f00 */
[----:B------:R-:W3:Y:S04]  /*12030*/  LDL.LU R16, [R1+0x230] ;  /* 0x0002300001107983 */ /* 0x000ee80000300800 */
[----:B------:R-:W3:Y:S04]  /*12040*/  LDL.LU R17, [R1+0x234] ;  /* 0x0002340001117983 */ /* 0x000ee80000300800 */
[----:B------:R-:W3:Y:S04]  /*12050*/  LDL.LU R18, [R1+0x238] ;  /* 0x0002380001127983 */ /* 0x000ee80000300800 */
[----:B------:R0:W-:Y:S04]  /*12060*/  STL [R1+0x32c8], R24 ;  /* 0x0032c81801007387 */ /* 0x0001e80000100800 */
[----:B0-----:R-:W4:Y:S04]  /*12070*/  LDL R24, [R1+0x5d4] ;  /* 0x0005d40001187983 */ /* 0x001f280000100800 */
[----:B------:R0:W-:Y:S04]  /*12080*/  STL.64 [R1+0x270], R8 ;  /* 0x0002700801007387 */ /* 0x0001e80000100a00 */
[----:B------:R1:W-:Y:S04]  /*12090*/  STL.64 [R1+0x278], R10 ;  /* 0x0002780a01007387 */ /* 0x0003e80000100a00 */
[----:B0-----:R-:W2:Y:S01]  /*120a0*/  LDL.LU.64 R8, [R1+0x3378] ;  /* 0x0033780001087983 */ /* 0x001ea20000300a00 */
[----:B-1----:R-:W-:Y:S01]  /*120b0*/  MOV R10, R20 ;  /* 0x00000014000a7202 */ /* 0x002fe20000000f00 */
[----:B------:R-:W-:-:S02]  /*120c0*/  IMAD.MOV.U32 R11, RZ, RZ, R21 ;  /* 0x000000ffff0b7224 */ /* 0x000fc400078e0015 */
[----:B------:R-:W2:Y:S04]  /*120d0*/  LDL.LU.64 R20, [R1+0x3370] ;  /* 0x0033700001147983 */ /* 0x000ea80000300a00 */
[----:B------:R-:W-:Y:S01]  /*120e0*/  STL.64 [R1+0x32f8], R10 ;  /* 0x0032f80a01007387 */ /* 0x000fe20000100a00 */
[----:B-----5:R-:W-:Y:S01]  /*120f0*/  MOV R19, R29 ;  /* 0x0000001d00137202 */ /* 0x020fe20000000f00 */
[----:B--2---:R-:W-:Y:S02]  /*12100*/  HMMA.16816.F32.BF16 R12, R4, R20, R12 ;  /* 0x00000014040c723c */ /* 0x004fe4000004180c */
[----:B------:R0:W-:Y:S01]  /*12110*/  STL.64 [R1+0x32f0], R8 ;  /* 0x0032f00801007387 */ /* 0x0001e20000100a00 */
[----:B------:R-:W-:Y:S01]  /*12120*/  IMAD.MOV.U32 R29, RZ, RZ, R20 ;  /* 0x000000ffff1d7224 */ /* 0x000fe200078e0014 */
[----:B0-----:R-:W-:-:S02]  /*12130*/  MOV R8, R28 ;  /* 0x0000001c00087202 */ /* 0x001fc40000000f00 */
[----:B------:R-:W-:Y:S11]  /*12140*/  MOV R28, R21 ;  /* 0x00000015001c7202 */ /* 0x000ff60000000f00 */
[----:B------:R-:W-:Y:S06]  /*12150*/  @!UPT UIADD3 URZ, URZ, URZ, URZ ;  /* 0x0000003f3f3ff290 */ /* 0x000fec000fffe03f */
[----:B------:R0:W-:Y:S04]  /*12160*/  STL.64 [R1+0x260], R12 ;  /* 0x0002600c01007387 */ /* 0x0001e80000100a00 */
[----:B------:R1:W-:Y:S04]  /*12170*/  STL.64 [R1+0x268], R14 ;  /* 0x0002680e01007387 */ /* 0x0003e80000100a00 */
[----:B0-----:R-:W2:Y:S04]  /*12180*/  LDL.LU.64 R12, [R1+0x3368] ;  /* 0x00336800010c7983 */ /* 0x001ea80000300a00 */
[----:B------:R-:W2:Y:S04]  /*12190*/  LDL.LU.64 R22, [R1+0x3360] ;  /* 0x0033600001167983 */ /* 0x000ea80000300a00 */
[----:B------:R-:W2:Y:S01]  /*121a0*/  LDL.LU.64 R20, [R1+0x3358] ;  /* 0x0033580001147983 */ /* 0x000ea20000300a00 */
[----:B------:R-:W-:-:S03]  /*121b0*/  MOV R9, R3 ;  /* 0x0000000300097202 */ /* 0x000fc60000000f00 */
[----:B-1----:R-:W5:Y:S01]  /*121c0*/  LDL.LU.64 R14, [R1+0x3350] ;  /* 0x00335000010e7983 */ /* 0x002f620000300a00 */
[----:B--2---:R-:W-:Y:S01]  /*121d0*/  HMMA.16816.F32.BF16 R20, R4, R12, R20 ;  /* 0x0000000c0414723c */ /* 0x004fe20000041814 */
[----:B------:R-:W-:Y:S02]  /*121e0*/  MOV R27, R12 ;  /* 0x0000000c001b7202 */ /* 0x000fe40000000f00 */
[----:B------:R-:W-:Y:S02]  /*121f0*/  MOV R26, R13 ;  /* 0x0000000d001a7202 */ /* 0x000fe40000000f00 */
[----:B------:R-:W5:Y:S11]  /*12200*/  LDL.LU.64 R12, [R1+0x3348] ;  /* 0x00334800010c7983 */ /* 0x000f760000300a00 */
[----:B------:R-:W-:Y:S07]  /*12210*/  @!UPT UIADD3 URZ, URZ, URZ, URZ ;  /* 0x0000003f3f3ff290 */ /* 0x000fee000fffe03f */
[----:B------:R0:W-:Y:S01]  /*12220*/  STL [R1+0x250], R20 ;  /* 0x0002501401007387 */ /* 0x0001e20000100800 */
[----:B------:R-:W-:-:S03]  /*12230*/  MOV R3, R21 ;  /* 0x0000001500037202 */ /* 0x000fc60000000f00 */
[----:B0-----:R-:W5:Y:S01]  /*12240*/  LDL.LU.64 R20, [R1+0x3340] ;  /* 0x0033400001147983 */ /* 0x001f620000300a00 */
[----:B------:R-:W-:Y:S01]  /*12250*/  MOV R10, R2 ;  /* 0x00000002000a7202 */ /* 0x000fe20000000f00 */
[----:B------:R-:W-:Y:S01]  /*12260*/  IMAD.MOV.U32 R2, RZ, RZ, R22 ;  /* 0x000000ffff027224 */ /* 0x000fe200078e0016 */
[----:B------:R-:W-:Y:S02]  /*12270*/  MOV R11, R0 ;  /* 0x00000000000b7202 */ /* 0x000fe40000000f00 */
[----:B------:R-:W-:Y:S02]  /*12280*/  MOV R0, R23 ;  /* 0x0000001700007202 */ /* 0x000fe40000000f00 */
[----:B------:R-:W-:Y:S04]  /*12290*/  STL [R1+0x3140], R2 ;  /* 0x0031400201007387 */ /* 0x000fe80000100800 */
[----:B------:R-:W-:Y:S04]  /*122a0*/  STL [R1+0x313c], R3 ;  /* 0x00313c0301007387 */ /* 0x000fe80000100800 */
[----:B------:R-:W-:Y:S01]  /*122b0*/  STL [R1+0x3138], R0 ;  /* 0x0031380001007387 */ /* 0x000fe20000100800 */
[C---:B-----5:R-:W-:Y:S03]  /*122c0*/  HMMA.16816.F32.BF16 R20, R4.reuse, R20, R12 ;  /* 0x000000140414723c */ /* 0x060fe6000004180c */
[----:B------:R-:W2:Y:S11]  /*122d0*/  LDL.LU.64 R12, [R1+0x3338] ;  /* 0x00333800010c7983 */ /* 0x000eb60000300a00 */
[----:B------:R-:W-:Y:S09]  /*122e0*/  @!UPT UIADD3 URZ, URZ, URZ, URZ ;  /* 0x0000003f3f3ff290 */ /* 0x000ff2000fffe03f */
[----:B------:R-:W-:Y:S04]  /*122f0*/  STL.64 [R1+0x240], R20 ;  /* 0x0002401401007387 */ /* 0x000fe80000100a00 */
[----:B------:R-:W-:Y:S04]  /*12300*/  STL.64 [R1+0x248], R22 ;  /* 0x0002481601007387 */ /* 0x000fe80000100a00 */
[----:B----4-:R-:W0:Y:S04]  /*12310*/  LDSM.16.MT88.4 R20, [R24+0x3000] ;  /* 0x003000001814783b */ /* 0x010e280000004200 */
[----:B------:R-:W-:Y:S04]  /*12320*/  STL.64 [R1+0x32d8], R26 ;  /* 0x0032d81a01007387 */ /* 0x000fe80000100a00 */
[----:B------:R1:W-:Y:S04]  /*12330*/  STL.64 [R1+0x32d0], R24 ;  /* 0x0032d01801007387 */ /* 0x0003e80000100a00 */
[----:B-1----:R-:W4:Y:S04]  /*12340*/  LDL R24, [R1+0x10] ;  /* 0x0000100001187983 */ /* 0x002f280000100800 */
[----:B------:R-:W4:Y:S04]  /*12350*/  LDL R25, [R1+0x14] ;  /* 0x0000140001197983 */ /* 0x000f280000100800 */
[----:B0-----:R-:W-:Y:S04]  /*12360*/  STL.64 [R1+0x3188], R22 ;  /* 0x0031881601007387 */ /* 0x001fe80000100a00 */
[----:B------:R0:W-:Y:S04]  /*12370*/  STL.64 [R1+0x3180], R20 ;  /* 0x0031801401007387 */ /* 0x0001e80000100a00 */
[----:B0-----:R-:W3:Y:S04]  /*12380*/  LDL R20, [R1+0x30] ;  /* 0x0000300001147983 */ /* 0x001ee80000100800 */
[----:B------:R-:W3:Y:S01]  /*12390*/  LDL R21, [R1+0x34] ;  /* 0x0000340001157983 */ /* 0x000ee20000100800 */
[C---:B--2---:R-:W-:Y:S08]  /*123a0*/  HMMA.16816.F32.BF16 R8, R4.reuse, R12, R8 ;  /* 0x0000000c0408723c */ /* 0x044ff00000041808 */
[----:B---3--:R-:W-:Y:S01]  /*123b0*/  HMMA.16816.F32.BF16 R20, R4, R20, R16 ;  /* 0x000000140414723c */ /* 0x008fe20000041810 */
[----:B------:R-:W2:Y:S11]  /*123c0*/  LDL.LU.64 R16, [R1+0x3330] ;  /* 0x0033300001107983 */ /* 0x000eb60000300a00 */
[----:B------:R-:W-:Y:S11]  /*123d0*/  @!UPT UIADD3 URZ, URZ, URZ, URZ ;  /* 0x0000003f3f3ff290 */ /* 0x000ff6000fffe03f */
[----:B------:R0:W-:Y:S04]  /*123e0*/  STL.64 [R1+0x230], R20 ;  /* 0x0002301401007387 */ /* 0x0001e80000100a00 */
[----:B------:R-:W-:Y:S04]  /*123f0*/  STL.64 [R1+0x238], R22 ;  /* 0x0002381601007387 */ /* 0x000fe80000100a00 */
[----:B------:R-:W-:Y:S01]  /*12400*/  STL.64 [R1+0x220], R8 ;  /* 0x0002200801007387 */ /* 0x000fe20000100a00 */
[----:B0-----:R-:W-:-:S03]  /*12410*/  MOV R21, R12 ;  /* 0x0000000c00157202 */ /* 0x001fc60000000f00 */
[----:B------:R-:W-:Y:S01]  /*12420*/  STL.64 [R1+0x228], R10 ;  /* 0x0002280a01007387 */ /* 0x000fe20000100a00 */
[----:B------:R-:W-:-:S03]  /*12430*/  MOV R20, R13 ;  /* 0x0000000d00147202 */ /* 0x000fc60000000f00 */
[----:B------:R-:W3:Y:S04]  /*12440*/  LDL.LU R12, [R1+0x340] ;  /* 0x00034000010c7983 */ /* 0x000ee80000300800 */
[----:B------:R-:W3:Y:S04]  /*12450*/  LDL.LU R13, [R1+0x344] ;  /* 0x00034400010d7983 */ /* 0x000ee80000300800 */
[----:B------:R-:W5:Y:S04]  /*12460*/  LDL.LU R14, [R1+0x348] ;  /* 0x00034800010e7983 */ /* 0x000f680000300800 */
[----:B------:R-:W5:Y:S04]  /*12470*/  LDL.LU R15, [R1+0x34c] ;  /* 0x00034c00010f7983 */ /* 0x000f680000300800 */
[----:B-----5:R-:W-:Y:S04]  /*12480*/  STL.64 [R1+0x3318], R14 ;  /* 0x0033180e01007387 */ /* 0x020fe80000100a00 */
[----:B---3--:R0:W-:Y:S04]  /*12490*/  STL.64 [R1+0x3310], R12 ;  /* 0x0033100c01007387 */ /* 0x0081e80000100a00 */
[----:B0-----:R-:W3:Y:S04]  /*124a0*/  LDL.LU R12, [R1+0x200] ;  /* 0x00020000010c7983 */ /* 0x001ee80000300800 */
[----:B------:R-:W3:Y:S04]  /*124b0*/  LDL.LU R13, [R1+0x204] ;  /* 0x00020400010d7983 */ /* 0x000ee80000300800 */
[----:B------:R-:W3:Y:S04]  /*124c0*/  LDL.LU R14, [R1+0x208] ;  /* 0x00020800010e7983 */ /* 0x000ee80000300800 */
[----:B------:R-:W3:Y:S04]  /*124d0*/  LDL.LU R15, [R1+0x20c] ;  /* 0x00020c00010f7983 */ /* 0x000ee80000300800 */
[----:B------:R-:W5:Y:S04]  /*124e0*/  LDL.LU R8, [R1+0x330] ;  /* 0x0003300001087983 */ /* 0x000f680000300800 */
[----:B------:R-:W5:Y:S04]  /*124f0*/  LDL.LU R9, [R1+0x334] ;  /* 0x0003340001097983 */ /* 0x000f680000300800 */
[----:B------:R-:W2:Y:S04]  /*12500*/  LDL.LU R10, [R1+0x338] ;  /* 0x00033800010a7983 */ /* 0x000ea80000300800 */
[----:B------:R-:W2:Y:S04]  /*12510*/  LDL.LU R11, [R1+0x33c] ;  /* 0x00033c00010b7983 */ /* 0x000ea80000300800 */
[----:B--2---:R-:W-:Y:S04]  /*12520*/  STL.64 [R1+0x3328], R10 ;  /* 0x0033280a01007387 */ /* 0x004fe80000100a00 */
[----:B-----5:R0:W-:Y:S04]  /*12530*/  STL.64 [R1+0x3320], R8 ;  /* 0x0033200801007387 */ /* 0x0201e80000100a00 */
[----:B0-----:R-:W3:Y:S04]  /*12540*/  LDL.LU.64 R8, [R1] ;  /* 0x0000000001087983 */ /* 0x001ee80000300a00 */
[----:B------:R0:W-:Y:S04]  /*12550*/  STL [R1+0x323c], R20 ;  /* 0x00323c1401007387 */ /* 0x0001e80000100800 */
[----:B------:R1:W-:Y:S04]  /*12560*/  STL [R1+0x3238], R21 ;  /* 0x0032381501007387 */ /* 0x0003e80000100800 */
[----:B0-----:R-:W4:Y:S04]  /*12570*/  LDL.LU R20, [R1+0x210] ;  /* 0x0002100001147983 */ /* 0x001f280000300800 */
[----:B-1----:R-:W4:Y:S04]  /*12580*/  LDL.LU R21, [R1+0x214] ;  /* 0x0002140001157983 */ /* 0x002f280000300800 */
[----:B------:R-:W4:Y:S04]  /*12590*/  LDL.LU R22, [R1+0x218] ;  /* 0x0002180001167983 */ /* 0x000f280000300800 */
[----:B------:R-:W4:Y:S02]  /*125a0*/  LDL.LU R23, [R1+0x21c] ;  /* 0x00021c0001177983 */ /* 0x000f240000300800 */
[C---:B----4-:R-:W-:Y:S11]  /*125b0*/  HMMA.16816.F32.BF16 R24, R4.reuse, R24, R20 ;  /* 0x000000180418723c */ /* 0x050ff60000041814 */
[----:B------:R-:W-:Y:S11]  /*125c0*/  @!UPT UIADD3 URZ, URZ, URZ, URZ ;  /* 0x0000003f3f3ff290 */ /* 0x000ff6000fffe03f */
[----:B------:R-:W-:Y:S01]  /*125d0*/  @!UPT UIADD3 URZ, URZ, URZ, URZ ;  /* 0x0000003f3f3ff290 */ /* 0x000fe2000fffe03f */
[----:B------:R0:W-:Y:S04]  /*125e0*/  STL.64 [R1+0x210], R24 ;  /* 0x0002101801007387 */ /* 0x0001e80000100a00 */
[----:B0-----:R-:W2:Y:S01]  /*125f0*/  LDL.LU.64 R24, [R1+0xd0] ;  /* 0x0000d00001187983 */ /* 0x001ea20000300a00 */
[C---:B---3--:R-:W-:Y:S01]  /*12600*/  HMMA.16816.F32.BF16 R12, R4.reuse, R8, R12 ;  /* 0x00000008040c723c */ /* 0x048fe2000004180c */
[----:B------:R-:W-:Y:S01]  /*12610*/  IMAD.MOV.U32 R19, RZ, RZ, R27 ;  /* 0x000000ffff137224 */ /* 0x000fe200078e001b */
[----:B------:R-:W-:Y:S02]  /*12620*/  MOV R18, R26 ;  /* 0x0000001a00127202 */ /* 0x000fe40000000f00 */
[----:B------:R-:W-:Y:S02]  /*12630*/  MOV R20, R8 ;  /* 0x0000000800147202 */ /* 0x000fe40000000f00 */
[----:B------:R-:W-:Y:S11]  /*12640*/  MOV R21, R9 ;  /* 0x0000000900157202 */ /* 0x000ff60000000f00 */
[----:B------:R-:W-:Y:S07]  /*12650*/  @!UPT UIADD3 URZ, URZ, URZ, URZ ;  /* 0x0000003f3f3ff290 */ /* 0x000fee000fffe03f */
[----:B------:R-:W-:Y:S01]  /*12660*/  IMAD.MOV.U32 R0, RZ, RZ, R14 ;  /* 0x000000ffff007224 */ /* 0x000fe200078e000e */
[----:B------:R-:W-:Y:S02]  /*12670*/  MOV R2, R12 ;  /* 0x0000000c00027202 */ /* 0x000fe40000000f00 */
[----:B------:R-:W-:Y:S01]  /*12680*/  MOV R3, R13 ;  /* 0x0000000d00037202 */ /* 0x000fe20000000f00 */
[----:B--2---:R0:W-:Y:S04]  /*12690*/  STL.64 [R1+0x32e8], R24 ;  /* 0x0032e81801007387 */ /* 0x0041e80000100a00 */
[----:B0-----:R-:W2:Y:S04]  /*126a0*/  LDL.LU R24, [R1+0x320] ;  /* 0x0003200001187983 */ /* 0x001ea80000300800 */
[----:B------:R-:W2:Y:S04]  /*126b0*/  LDL.LU R25, [R1+0x324] ;  /* 0x0003240001197983 */ /* 0x000ea80000300800 */
[----:B------:R-:W2:Y:S04]  /*126c0*/  LDL.LU R26, [R1+0x328] ;  /* 0x00032800011a7983 */ /* 0x000ea80000300800 */
[----:B------:R-:W2:Y:S04]  /*126d0*/  LDL.LU R27, [R1+0x32c] ;  /* 0x00032c00011b7983 */ /* 0x000ea80000300800 */
[----:B------:R-:W-:Y:S04]  /*126e0*/  STL [R1+0x3150], R19 ;  /* 0x0031501301007387 */ /* 0x000fe80000100800 */
[----:B------:R-:W-:Y:S04]  /*126f0*/  STL [R1+0x314c], R18 ;  /* 0x00314c1201007387 */ /* 0x000fe80000100800 */
[----:B------:R-:W3:Y:S04]  /*12700*/  LDL.LU.64 R10, [R1+0x3328] ;  /* 0x00332800010a7983 */ /* 0x000ee80000300a00 */
[----:B------:R-:W3:Y:S04]  /*12710*/  LDL.LU.64 R8, [R1+0x3320] ;  /* 0x0033200001087983 */ /* 0x000ee80000300a00 */
[----:B------:R0:W-:Y:S04]  /*12720*/  STL [R1+0x20c], R15 ;  /* 0x00020c0f01007387 */ /* 0x0001e80000100800 */
[----:B0-----:R-:W4:Y:S04]  /*12730*/  LDL.LU.64 R14, [R1+0x3318] ;  /* 0x00331800010e7983 */ /* 0x001f280000300a00 */
[----:B------:R-:W4:Y:S04]  /*12740*/  LDL.LU.64 R12, [R1+0x3310] ;  /* 0x00331000010c7983 */ /* 0x000f280000300a00 */
[----:B------:R0:W-:Y:S04]  /*12750*/  STL.64 [R1+0x32e0], R20 ;  /* 0x0032e01401007387 */ /* 0x0001e80000100a00 */
[----:B0-----:R-:W5:Y:S04]  /*12760*/  LDL.LU R20, [R1+0x310] ;  /* 0x0003100001147983 */ /* 0x001f680000300800 */
[----:B------:R-:W5:Y:S04]  /*12770*/  LDL.LU R21, [R1+0x314] ;  /* 0x0003140001157983 */ /* 0x000f680000300800 */
[----:B------:R-:W5:Y:S04]  /*12780*/  LDL.LU R22, [R1+0x318] ;  /* 0x0003180001167983 */ /* 0x000f680000300800 */
[----:B------:R-:W5:Y:S04]  /*12790*/  LDL.LU R23, [R1+0x31c] ;  /* 0x00031c0001177983 */ /* 0x000f680000300800 */
[----:B------:R-:W-:Y:S04]  /*127a0*/  STL [R1+0x315c], R0 ;  /* 0x00315c0001007387 */ /* 0x000fe80000100800 */
[----:B------:R-:W-:Y:S04]  /*127b0*/  STL [R1+0x3158], R3 ;  /* 0x0031580301007387 */ /* 0x000fe80000100800 */
[----:B------:R-:W-:Y:S01]  /*127c0*/  STL [R1+0x3154], R2 ;  /* 0x0031540201007387 */ /* 0x000fe20000100800 */
[C---:B----4-:R-:W-:Y:S11]  /*127d0*/  HMMA.16816.F32.BF16 R12, R4.reuse, R16, R12 ;  /* 0x00000010040c723c */ /* 0x050ff6000004180c */
[----:B------:R-:W-:Y:S11]  /*127e0*/  @!UPT UIADD3 URZ, URZ, URZ, URZ ;  /* 0x0000003f3f3ff290 */ /* 0x000ff6000fffe03f */
[----:B------:R-:W-:Y:S01]  /*127f0*/  @!UPT UIADD3 URZ, URZ, URZ, URZ ;  /* 0x0000003f3f3ff290 */ /* 0x000fe2000fffe03f */
[----:B------:R0:W-:Y:S01]  /*12800*/  STL.64 [R1+0x1e0], R12 ;  /* 0x0001e00c01007387 */ /* 0x0001e20000100a00 */
[----:B------:R-:W-:Y:S02]  /*12810*/  MOV R19, R14 ;  /* 0x0000000e00137202 */ /* 0x000fe40000000f00 */
[----:B------:R-:W-:Y:S02]  /*12820*/  MOV R18, R15 ;  /* 0x0000000f00127202 */ /* 0x000fe40000000f00 */
[----:B------:R-:W4:Y:S04]  /*12830*/  LDL.LU.64 R14, [R1+0x3308] ;  /* 0x00330800010e7983 */ /* 0x000f280000300a00 */
[----:B0-----:R-:W3:Y:S04]  /*12840*/  LDL.LU.64 R12, [R1+0x3300] ;  /* 0x00330000010c7983 */ /* 0x001ee80000300a00 */
[----:B------:R-:W-:Y:S04]  /*12850*/  STL.64 [R1+0x31d0], R18 ;  /* 0x0031d01201007387 */ /* 0x000fe80000100a00 */
[----:B------:R0:W-:Y:S04]  /*12860*/  STL.64 [R1+0x31c8], R16 ;  /* 0x0031c81001007387 */ /* 0x0001e80000100a00 */
[----:B0-----:R-:W2:Y:S04]  /*12870*/  LDL R16, [R1+0x1f0] ;  /* 0x0001f00001107983 */ /* 0x001ea80000100800 */
[----:B------:R-:W2:Y:S01]  /*12880*/  LDL R17, [R1+0x1f4] ;  /* 0x0001f40001117983 */ /* 0x000ea20000100800 */
[C---:B---3--:R-:W-:Y:S11]  /*12890*/  HMMA.16816.F32.BF16 R8, R4.reuse, R12, R8 ;  /* 0x0000000c0408723c */ /* 0x048ff60000041808 */
[----:B------:R-:W-:Y:S11]  /*128a0*/  @!UPT UIADD3 URZ, URZ, URZ, URZ ;  /* 0x0000003f3f3ff290 */ /* 0x000ff6000fffe03f */
[----:B------:R-:W-:Y:S01]  /*128b0*/  @!UPT UIADD3 URZ, URZ, URZ, URZ ;  /* 0x0000003f3f3ff290 */ /* 0x000fe2000fffe03f */
[----:B------:R0:W-:Y:S01]  /*128c0*/  STL [R1+0x1d0], R8 ;  /* 0x0001d00801007387 */ /* 0x0001e20000100800 */
[----:B------:R-:W-:Y:S01]  /*128d0*/  MOV R3, R10 ;  /* 0x0000000a00037202 */ /* 0x000fe20000000f00 */
[----:B------:R-:W-:Y:S01]  /*128e0*/  IMAD.MOV.U32 R2, RZ, RZ, R11 ;  /* 0x000000ffff027224 */ /* 0x000fe200078e000b */
[----:B------:R-:W-:Y:S01]  /*128f0*/  MOV R0, R9 ;  /* 0x0000000900007202 */ /* 0x000fe20000000f00 */
[----:B------:R-:W3:Y:S04]  /*12900*/  LDL.LU.64 R10, [R1+0x32f8] ;  /* 0x0032f800010a7983 */ /* 0x000ee80000300a00 */
[----:B0-----:R-:W2:Y:S04]  /*12910*/  LDL.LU.64 R8, [R1+0x32f0] ;  /* 0x0032f00001087983 */ /* 0x001ea80000300a00 */
[----:B----4-:R-:W-:Y:S04]  /*12920*/  STL.64 [R1+0x31c0], R14 ;  /* 0x0031c00e01007387 */ /* 0x010fe80000100a00 */
[----:B------:R0:W-:Y:S04]  /*12930*/  STL.64 [R1+0x31b8], R12 ;  /* 0x0031b80c01007387 */ /* 0x0001e80000100a00 */
[----:B0-----:R-:W4:Y:S04]  /*12940*/  LDL.LU R12, [R1+0x300] ;  /* 0x00030000010c7983 */ /* 0x001f280000300800 */
[----:B------:R-:W4:Y:S04]  /*12950*/  LDL.LU R13, [R1+0x304] ;  /* 0x00030400010d7983 */ /* 0x000f280000300800 */
[----:B------:R-:W4:Y:S04]  /*12960*/  LDL.LU R14, [R1+0x308] ;  /* 0x00030800010e7983 */ /* 0x000f280000300800 */
[----:B------:R-:W4:Y:S01]  /*12970*/  LDL.LU R15, [R1+0x30c] ;  /* 0x00030c00010f7983 */ /* 0x000f220000300800 */
[C---:B--2---:R-:W-:Y:S11]  /*12980*/  HMMA.16816.F32.BF16 R24, R4.reuse, R8, R24 ;  /* 0x000000080418723c */ /* 0x044ff60000041818 */
[----:B------:R-:W-:Y:S11]  /*12990*/  @!UPT UIADD3 URZ, URZ, URZ, URZ ;  /* 0x0000003f3f3ff290 */ /* 0x000ff6000fffe03f */
[----:B------:R-:W-:Y:S01]  /*129a0*/  @!UPT UIADD3 URZ, URZ, URZ, URZ ;  /* 0x0000003f3f3ff290 */ /* 0x000fe2000fffe03f */
[----:B------:R0:W-:Y:S04]  /*129b0*/  STL.64 [R1+0x1c0], R24 ;  /* 0x0001c01801007387 */ /* 0x0001e80000100a00 */
[----:B------:R-:W-:Y:S04]  /*129c0*/  STL.64 [R1+0x1c8], R26 ;  /* 0x0001c81a01007387 */ /* 0x000fe80000100a00 */
[----:B0-----:R-:W5:Y:S04]  /*129d0*/  LDL.LU.64 R24, [R1+0x32e8] ;  /* 0x0032e80001187983 */ /* 0x001f680000300a00 */
[----:B------:R-:W-:Y:S01]  /*129e0*/  STL.64 [R1+0x3288], R8 ;  /* 0x0032880801007387 */ /* 0x000fe20000100a00 */
[----:B-----5:R-:W-:Y:S11]  /*129f0*/  HMMA.16816.F32.BF16 R20, R4, R24, R20 ;  /* 0x000000180414723c */ /* 0x020ff60000041814 */
[----:B------:R-:W-:Y:S11]  /*12a00*/  @!UPT UIADD3 URZ, URZ, URZ, URZ ;  /* 0x0000003f3f3ff290 */ /* 0x000ff6000fffe03f */
[----:B------:R-:W-:Y:S01]  /*12a10*/  @!UPT UIADD3 URZ, URZ, URZ, URZ ;  /* 0x0000003f3f3ff290 */ /* 0x000fe2000fffe03f */
[----:B------:R0:W-:Y:S04]  /*12a20*/  STL.64 [R1+0x1b0], R20 ;  /* 0x0001b01401007387 */ /* 0x0001e80000100a00 */
[----:B------:R1:W-:Y:S04]  /*12a30*/  STL.64 [R1+0x1b8], R22 ;  /* 0x0001b81601007387 */ /* 0x0003e80000100a00 */
[----:B0-----:R-:W2:Y:S01]  /*12a40*/  LDL.LU.64 R20, [R1+0x32e0] ;  /* 0x0032e00001147983 */ /* 0x001ea20000300a00 */
[----:B-1----:R-:W-:-:S03]  /*12a50*/  MOV R23, R24 ;  /* 0x0000001800177202 */ /* 0x002fc60000000f00 */
[----:B------:R-:W5:Y:S01]  /*12a60*/  LDL.LU.64 R26, [R1+0x32d8] ;  /* 0x0032d800011a7983 */ /* 0x000f620000300a00 */
[----:B------:R-:W-:-:S03]  /*12a70*/  MOV R22, R25 ;  /* 0x0000001900167202 */ /* 0x000fc60000000f00 */
[----:B------:R-:W3:Y:S01]  /*12a80*/  LDL.LU.64 R24, [R1+0x32d0] ;  /* 0x0032d00001187983 */ /* 0x000ee20000300a00 */
[----:B----4-:R-:W-:Y:S03]  /*12a90*/  HMMA.16816.F32.BF16 R12, R4, R16, R12 ;  /* 0x00000010040c723c */ /* 0x010fe6000004180c */
[----:B------:R-:W-:Y:S04]  /*12aa0*/  STL.64 [R1+0x3248], R22 ;  /* 0x0032481601007387 */ /* 0x000fe80000100a00 */
[----:B--2---:R-:W-:Y:S04]  /*12ab0*/  STL.64 [R1+0x3240], R20 ;  /* 0x0032401401007387 */ /* 0x004fe80000100a00 */
[----:B---3--:R0:W1:Y:S01]  /*12ac0*/  LDSM.16.MT88.4 R4, [R24+0x3080] ;  /* 0x003080001804783b */ /* 0x0080620000004200 */
[----:B-----5:R-:W-:-:S02]  /*12ad0*/  MOV R16, R27 ;  /* 0x0000001b00107202 */ /* 0x020fc40000000f00 */
[----:B------:R-:W-:Y:S01]  /*12ae0*/  MOV R17, R26 ;  /* 0x0000001a00117202 */ /* 0x000fe20000000f00 */
[----:B0-----:R-:W2:Y:S08]  /*12af0*/  LDL.LU R24, [R1+0x32c8] ;  /* 0x0032c80001187983 */ /* 0x001eb00000300800 */
[----:B------:R-:W-:Y:S04]  /*12b00*/  STL.64 [R1+0x1a0], R12 ;  /* 0x0001a00c01007387 */ /* 0x000fe80000100a00 */
[----:B------:R-:W-:Y:S04]  /*12b10*/  STL.64 [R1+0x1a8], R14 ;  /* 0x0001a80e01007387 */ /* 0x000fe80000100a00 */
[----:B------:R-:W3:Y:S04]  /*12b20*/  LDL.LU R27, [R1+0x32c4] ;  /* 0x0032c400011b7983 */ /* 0x000ee80000300800 */
[----:B------:R-:W4:Y:S04]  /*12b30*/  LDL.LU R26, [R1+0x32c0] ;  /* 0x0032c000011a7983 */ /* 0x000f280000300800 */
[----:B------:R0:W-:Y:S02]  /*12b40*/  STL.64 [R1+0x3250], R16 ;  /* 0x0032501001007387 */ /* 0x0001e40000100a00 */
[----:B0-----:R-:W-:Y:S01]  /*12b50*/  IMAD.MOV.U32 R16, RZ, RZ, R10 ;  /* 0x000000ffff107224 */ /* 0x001fe200078e000a */
[----:B------:R-:W-:Y:S01]  /*12b60*/  MOV R17, R11 ;  /* 0x0000000b00117202 */ /* 0x000fe20000000f00 */
[----:B------:R-:W5:Y:S04]  /*12b70*/  LDL.LU R10, [R1+0x32bc] ;  /* 0x0032bc00010a7983 */ /* 0x000f680000300800 */
[----:B------:R-:W5:Y:S04]  /*12b80*/  LDL.LU R11, [R1+0x32b8] ;  /* 0x0032b800010b7983 */ /* 0x000f680000300800 */
[----:B------:R0:W-:Y:S02]  /*12b90*/  STL.64 [R1+0x3268], R16 ;  /* 0x0032681001007387 */ /* 0x0001e40000100a00 */
[----:B0-----:R-:W-:-:S02]  /*12ba0*/  MOV R17, R25 ;  /* 0x0000001900117202 */ /* 0x001fc40000000f00 */
[----:B--2---:R-:W-:Y:S02]  /*12bb0*/  MOV R16, R24 ;  /* 0x0000001800107202 */ /* 0x004fe40000000f00 */
[----:B------:R-:W2:Y:S04]  /*12bc0*/  LDL.LU R24, [R1+0x32b4] ;  /* 0x0032b40001187983 */ /* 0x000ea80000300800 */
[----:B------:R-:W2:Y:S04]  /*12bd0*/  LDL.LU R25, [R1+0x32b0] ;  /* 0x0032b00001197983 */ /* 0x000ea80000300800 */
[----:B------:R4:W-:Y:S02]  /*12be0*/  STL.64 [R1+0x3280], R16 ;  /* 0x0032801001007387 */ /* 0x0009e40000100a00 */
[----:B----4-:R-:W-:Y:S01]  /*12bf0*/  MOV R16, R26 ;  /* 0x0000001a00107202 */ /* 0x010fe20000000f00 */
[----:B---3--:R-:W-:Y:S01]  /*12c00*/  IMAD.MOV.U32 R17, RZ, RZ, R27 ;  /* 0x000000ffff117224 */ /* 0x008fe200078e001b */
[----:B------:R-:W2:Y:S04]  /*12c10*/  LDL.LU R26, [R1+0x32ac] ;  /* 0x0032ac00011a7983 */ /* 0x000ea80000300800 */
[----:B------:R-:W2:Y:S04]  /*12c20*/  LDL.LU R27, [R1+0x32a8] ;  /* 0x0032a800011b7983 */ /* 0x000ea80000300800 */
[----:B------:R5:W-:Y:S04]  /*12c30*/  STL.64 [R1+0x3290], R16 ;  /* 0x0032901001007387 */ /* 0x000be80000100a00 */
[----:B------:R-:W3:Y:S04]  /*12c40*/  LDL.LU R8, [R1+0x180] ;  /* 0x0001800001087983 */ /* 0x000ee80000300800 */
[----:B------:R-:W3:Y:S01]  /*12c50*/  LDL.LU R9, [R1+0x184] ;  /* 0x0001840001097983 */ /* 0x000ee20000300800 */
[----:B-----5:R-:W-:-:S02]  /*12c60*/  MOV R17, R10 ;  /* 0x0000000a00117202 */ /* 0x020fc40000000f00 */
[----:B------:R-:W-:Y:S01]  /*12c70*/  MOV R16, R11 ;  /* 0x0000000b00107202 */ /* 0x000fe20000000f00 */
[----:B------:R-:W4:Y:S04]  /*12c80*/  LDL.LU R10, [R1+0x188] ;  /* 0x00018800010a7983 */ /* 0x000f280000300800 */
[----:B------:R-:W4:Y:S04]  /*12c90*/  LDL.LU R11, [R1+0x18c] ;  /* 0x00018c00010b7983 */ /* 0x000f280000300800 */
[----:B----4-:R-:W-:Y:S04]  /*12ca0*/  STL.64 [R1+0x32a0], R10 ;  /* 0x0032a00a01007387 */ /* 0x010fe80000100a00 */
[----:B---3--:R0:W-:Y:S04]  /*12cb0*/  STL.64 [R1+0x3298], R8 ;  /* 0x0032980801007387 */ /* 0x0081e80000100a00 */
[----:B0-----:R-:W2:Y:S04]  /*12cc0*/  LDL.LU R8, [R1+0x190] ;  /* 0x0001900001087983 */ /* 0x001ea80000300800 */
[----:B------:R-:W2:Y:S04]  /*12cd0*/  LDL.LU R9, [R1+0x194] ;  /* 0x0001940001097983 */ /* 0x000ea80000300800 */
[----:B------:R-:W2:Y:S04]  /*12ce0*/  LDL.LU R10, [R1+0x198] ;  /* 0x00019800010a7983 */ /* 0x000ea80000300800 */
[----:B------:R-:W2:Y:S04]  /*12cf0*/  LDL.LU R11, [R1+0x19c] ;  /* 0x00019c00010b7983 */ /* 0x000ea80000300800 */
[----:B------:R-:W3:Y:S04]  /*12d00*/  LDL.LU R20, [R1+0x150] ;  /* 0x0001500001147983 */ /* 0x000ee80000300800 */
[----:B------:R-:W3:Y:S04]  /*12d10*/  LDL.LU R21, [R1+0x154] ;  /* 0x0001540001157983 */ /* 0x000ee80000300800 */
[----:B------:R-:W4:Y:S04]  /*12d20*/  LDL.LU R22, [R1+0x158] ;  /* 0x0001580001167983 */ /* 0x000f280000300800 */
[----:B------:R-:W4:Y:S04]  /*12d30*/  LDL.LU R23, [R1+0x15c] ;  /* 0x00015c0001177983 */ /* 0x000f280000300800 */
[----:B----4-:R-:W-:Y:S04]  /*12d40*/  STL.64 [R1+0x3260], R22 ;  /* 0x0032601601007387 */ /* 0x010fe80000100a00 */
[----:B---3--:R0:W-:Y:S04]  /*12d50*/  STL.64 [R1+0x3258], R20 ;  /* 0x0032581401007387 */ /* 0x0081e80000100a00 */
[----:B0-----:R-:W3:Y:S04]  /*12d60*/  LDL.LU R20, [R1+0x160] ;  /* 0x0001600001147983 */ /* 0x001ee80000300800 */
[----:B------:R-:W3:Y:S04]  /*12d70*/  LDL.LU R21, [R1+0x164] ;  /* 0x0001640001157983 */ /* 0x000ee80000300800 */
[----:B------:R-:W4:Y:S04]  /*12d80*/  LDL.LU R22, [R1+0x168] ;  /* 0x0001680001167983 */ /* 0x000f280000300800 */
[----:B------:R-:W4:Y:S01]  /*12d90*/  LDL.LU R23, [R1+0x16c] ;  /* 0x00016c0001177983 */ /* 0x000f220000300800 */
[----:B--2---:R-:W-:Y:S03]  /*12da0*/  HMMA.16816.F32.BF16 R16, R24, R16, R8 ;  /* 0x000000101810723c */ /* 0x004fe60000041808 */
        /* <DEDUP_REMOVED lines=8> */
[----:B------:R-:W3:Y:S04]  /*12e30*/  LDL.LU R14, [R1+0x148] ;  /* 0x00014800010e7983 */ /* 0x000ee80000300800 */
[----:B------:R-:W3:Y:S04]  /*12e40*/  LDL.LU R15, [R1+0x14c] ;  /* 0x00014c00010f7983 */ /* 0x000ee80000300800 */
[----:B-1----:R-:W-:Y:S04]  /*12e50*/  STL.64 [R1+0x2ff8], R6 ;  /* 0x002ff80601007387 */ /* 0x002fe80000100a00 */
[----:B------:R0:W-:Y:S04]  /*12e60*/  STL.64 [R1+0x2ff0], R4 ;  /* 0x002ff00401007387 */ /* 0x0001e80000100a00 */
[----:B0-----:R-:W4:Y:S04]  /*12e70*/  LDL.LU.64 R4, [R1+0x1f0] ;  /* 0x0001f00001047983 */ /* 0x001f280000300a00 */
[----:B------:R-:W5:Y:S04]  /*12e80*/  LDL.LU.64 R6, [R1+0x1f8] ;  /* 0x0001f80001067983 */ /* 0x000f680000300a00 */
[----:B-----5:R-:W-:Y:S04]  /*12e90*/  STL.64 [R1+0x3198], R6 ;  /* 0x0031980601007387 */ /* 0x020fe80000100a00 */
[----:B----4-:R-:W-:Y:S04]  /*12ea0*/  STL.64 [R1+0x3190], R4 ;  /* 0x0031900401007387 */ /* 0x010fe80000100a00 */
[----:B------:R-:W4:Y:S04]  /*12eb0*/  LDL.LU.64 R10, [R1+0x32a0] ;  /* 0x0032a000010a7983 */ /* 0x000f280000300a00 */
[----:B------:R-:W4:Y:S04]  /*12ec0*/  LDL.LU.64 R8, [R1+0x3298] ;  /* 0x0032980001087983 */ /* 0x000f280000300a00 */
[----:B------:R0:W-:Y:S04]  /*12ed0*/  STL.64 [R1+0x190], R16 ;  /* 0x0001901001007387 */ /* 0x0001e80000100a00 */
[----:B0-----:R-:W4:Y:S01]  /*12ee0*/  LDL.LU.64 R16, [R1+0x3290] ;  /* 0x0032900001107983 */ /* 0x001f220000300a00 */
[----:B------:R-:W-:Y:S01]  /*12ef0*/  MOV R4, R29 ;  /* 0x0000001d00047202 */ /* 0x000fe20000000f00 */
[----:B------:R-:W-:Y:S01]  /*12f00*/  IMAD.MOV.U32 R29, RZ, RZ, R18 ;  /* 0x000000ffff1d7224 */ /* 0x000fe200078e0012 */
[----:B------:R-:W-:-:S02]  /*12f10*/  MOV R5, R28 ;  /* 0x0000001c00057202 */ /* 0x000fc40000000f00 */
[----:B------:R-:W-:-:S05]  /*12f20*/  MOV R28, R19 ;  /* 0x00000013001c7202 */ /* 0x000fca0000000f00 */
[----:B------:R-:W-:Y:S04]  /*12f30*/  STL [R1+0x3034], R28 ;  /* 0x0030341c01007387 */ /* 0x000fe80000100800 */
[----:B------:R-:W-:Y:S01]  /*12f40*/  STL [R1+0x3030], R29 ;  /* 0x0030301d01007387 */ /* 0x000fe20000100800 */
[----:B----4-:R-:W-:Y:S03]  /*12f50*/  HMMA.16816.F32.BF16 R16, R24, R16, R8 ;  /* 0x000000101810723c */ /* 0x010fe60000041808 */
[----:B------:R-:W4:Y:S11]  /*12f60*/  LDL.LU.64 R8, [R1+0x3288] ;  /* 0x0032880001087983 */ /* 0x000f360000300a00 */
[----:B------:R-:W-:Y:S09]  /*12f70*/  @!UPT UIADD3 URZ, URZ, URZ, URZ ;  /* 0x0000003f3f3ff290 */ /* 0x000ff2000fffe03f */
[----:B------:R0:W-:Y:S01]  /*12f80*/  STL [R1+0x180], R16 ;  /* 0x0001801001007387 */ /* 0x0001e20000100800 */
[----:B------:R-:W-:-:S03]  /*12f90*/  MOV R10, R17 ;  /* 0x00000011000a7202 */ /* 0x000fc60000000f00 */
[----:B------:R2:W-:Y:S04]  /*12fa0*/  STL [R1+0x18c], R19 ;  /* 0x00018c1301007387 */ /* 0x0005e80000100800 */
[----:B0-----:R-:W2:Y:S01]  /*12fb0*/  LDL.LU.64 R16, [R1+0x3280] ;  /* 0x0032800001107983 */ /* 0x001ea20000300a00 */
[----:B------:R-:W-:-:S05]  /*12fc0*/  MOV R11, R18 ;  /* 0x00000012000b7202 */ /* 0x000fca0000000f00 */
[----:B------:R-:W-:Y:S04]  /*12fd0*/  STL [R1+0x303c], R11 ;  /* 0x00303c0b01007387 */ /* 0x000fe80000100800 */
[----:B------:R-:W-:Y:S01]  /*12fe0*/  STL [R1+0x3038], R10 ;  /* 0x0030380a01007387 */ /* 0x000fe20000100800 */
[----:B--2---:R-:W-:Y:S03]  /*12ff0*/  HMMA.16816.F32.BF16 R16, R24, R16, R20 ;  /* 0x000000101810723c */ /* 0x004fe60000041814 */
[----:B------:R-:W2:Y:S04]  /*13000*/  LDL.LU.64 R22, [R1+0x3278] ;  /* 0x0032780001167983 */ /* 0x000ea80000300a00 */
[----:B------:R-:W2:Y:S11]  /*13010*/  LDL.LU.64 R20, [R1+0x3270] ;  /* 0x0032700001147983 */ /* 0x000eb60000300a00 */
[----:B------:R-:W-:Y:S05]  /*13020*/  @!UPT UIADD3 URZ, URZ, URZ, URZ ;  /* 0x0000003f3f3ff290 */ /* 0x000fea000fffe03f */
[----:B------:R0:W-:Y:S04]  /*13030*/  STL.64 [R1+0x170], R16 ;  /* 0x0001701001007387 */ /* 0x0001e80000100a00 */
[----:B0-----:R-:W2:Y:S01]  /*13040*/  LDL.LU.64 R16, [R1+0x3268] ;  /* 0x0032680001107983 */ /* 0x001ea20000300a00 */
[----:B------:R-:W-:Y:S01]  /*13050*/  IMAD.MOV.U32 R29, RZ, RZ, R19 ;  /* 0x000000ffff1d7224 */ /* 0x000fe200078e0013 */
[----:B------:R-:W-:-:S04]  /*13060*/  MOV R28, R18 ;  /* 0x00000012001c7202 */ /* 0x000fc80000000f00 */
[----:B------:R-:W-:Y:S04]  /*13070*/  STL [R1+0x3044], R29 ;  /* 0x0030441d01007387 */ /* 0x000fe80000100800 */
[----:B------:R-:W-:Y:S01]  /*13080*/  STL [R1+0x3040], R28 ;  /* 0x0030401c01007387 */ /* 0x000fe20000100800 */
[----:B--2---:R-:W-:Y:S03]  /*13090*/  HMMA.16816.F32.BF16 R16, R24, R16, R20 ;  /* 0x000000101810723c */ /* 0x004fe60000041814 */
[----:B------:R-:W2:Y:S04]  /*130a0*/  LDL.LU.64 R22, [R1+0x3260] ;  /* 0x0032600001167983 */ /* 0x000ea80000300a00 */
[----:B------:R-:W2:Y:S11]  /*130b0*/  LDL.LU.64 R20, [R1+0x3258] ;  /* 0x0032580001147983 */ /* 0x000eb60000300a00 */
[----:B------:R-:W-:Y:S05]  /*130c0*/  @!UPT UIADD3 URZ, URZ, URZ, URZ ;  /* 0x0000003f3f3ff290 */ /* 0x000fea000fffe03f */
[----:B------:R0:W-:Y:S04]  /*130d0*/  STL.64 [R1+0x160], R16 ;  /* 0x0001601001007387 */ /* 0x0001e80000100a00 */
[----:B0-----:R-:W3:Y:S01]  /*130e0*/  LDL.LU.64 R16, [R1+0x3250] ;  /* 0x0032500001107983 */ /* 0x001ee20000300a00 */
[----:B------:R-:W-:Y:S02]  /*130f0*/  MOV R10, R19 ;  /* 0x00000013000a7202 */ /* 0x000fe40000000f00 */
[----:B------:R-:W-:-:S03]  /*13100*/  MOV R11, R18 ;  /* 0x00000012000b7202 */ /* 0x000fc60000000f00 */
[----:B------:R-:W-:Y:S04]  /*13110*/  STL [R1+0x304c], R10 ;  /* 0x00304c0a01007387 */ /* 0x000fe80000100800 */
[----:B------:R-:W-:Y:S01]  /*13120*/  STL [R1+0x3048], R11 ;  /* 0x0030480b01007387 */ /* 0x000fe20000100800 */
[C---:B--2---:R-:W-:Y:S03]  /*13130*/  HMMA.16816.F32.BF16 R4, R24.reuse, R4, R20 ;  /* 0x000000041804723c */ /* 0x044fe60000041814 */
[----:B------:R-:W2:Y:S04]  /*13140*/  LDL.LU.64 R22, [R1+0x3248] ;  /* 0x0032480001167983 */ /* 0x000ea80000300a00 */
[----:B------:R-:W5:Y:S11]  /*13150*/  LDL.LU.64 R20, [R1+0x3240] ;  /* 0x0032400001147983 */ /* 0x000f760000300a00 */
[----:B------:R-:W-:Y:S05]  /*13160*/  @!UPT UIADD3 URZ, URZ, URZ, URZ ;  /* 0x0000003f3f3ff290 */ /* 0x000fea000fffe03f */
[----:B------:R3:W-:Y:S01]  /*13170*/  STL.64 [R1+0x150], R4 ;  /* 0x0001500401007387 */ /* 0x0007e20000100a00 */
[----:B------:R-:W-:Y:S02]  /*13180*/  MOV R29, R6 ;  /* 0x00000006001d7202 */ /* 0x000fe40000000f00 */
[----:B------:R-:W-:Y:S02]  /*13190*/  MOV R28, R7 ;  /* 0x00000007001c7202 */ /* 0x000fe40000000f00 */
[----:B---3--:R-:W-:Y:S03]  /*131a0*/  HMMA.16816.F32.BF16 R4, R24, R16, R12 ;  /* 0x000000101804723c */ /* 0x008fe6000004180c */
[----:B------:R-:W-:Y:S04]  /*131b0*/  STL [R1+0x3054], R28 ;  /* 0x0030541c01007387 */ /* 0x000fe80000100800 */
[----:B------:R-:W-:Y:S11]  /*131c0*/  STL [R1+0x3050], R29 ;  /* 0x0030501d01007387 */ /* 0x000ff60000100800 */
[----:B------:R-:W-:Y:S05]  /*131d0*/  @!UPT UIADD3 URZ, URZ, URZ, URZ ;  /* 0x0000003f3f3ff290 */ /* 0x000fea000fffe03f */
[----:B------:R-:W-:Y:S01]  /*131e0*/  STL.64 [R1+0x140], R4 ;  /* 0x0001400401007387 */ /* 0x000fe20000100a00 */
[----:B-----5:R-:W-:Y:S02]  /*131f0*/  MOV R16, R20 ;  /* 0x0000001400107202 */ /* 0x020fe40000000f00 */
[----:B------:R-:W-:Y:S01]  /*13200*/  MOV R17, R21 ;  /* 0x0000001500117202 */ /* 0x000fe20000000f00 */
[----:B------:R-:W3:Y:S04]  /*13210*/  LDL.LU R20, [R1+0x323c] ;  /* 0x00323c0001147983 */ /* 0x000ee80000300800 */
[----:B------:R-:W5:Y:S04]  /*13220*/  LDL.LU R21, [R1+0x3238] ;  /* 0x0032380001157983 */ /* 0x000f680000300800 */
[----:B------:R0:W-:Y:S04]  /*13230*/  STL.64 [R1+0x31e8], R16 ;  /* 0x0031e81001007387 */ /* 0x0001e80000100a00 */
[----:B------:R-:W2:Y:S04]  /*13240*/  LDL.LU R12, [R1+0xe0] ;  /* 0x0000e000010c7983 */ /* 0x000ea80000300800 */
[----:B------:R-:W2:Y:S04]  /*13250*/  LDL.LU R13, [R1+0xe4] ;  /* 0x0000e400010d7983 */ /* 0x000ea80000300800 */
[----:B------:R-:W2:Y:S04]  /*13260*/  LDL.LU R14, [R1+0xe8] ;  /* 0x0000e800010e7983 */ /* 0x000ea80000300800 */
[----:B------:R-:W2:Y:S04]  /*13270*/  LDL.LU R15, [R1+0xec] ;  /* 0x0000ec00010f7983 */ /* 0x000ea80000300800 */
[----:B0-----:R-:W2:Y:S04]  /*13280*/  LDL.LU R16, [R1+0x10] ;  /* 0x0000100001107983 */ /* 0x001ea80000300800 */
[----:B------:R-:W2:Y:S04]  /*13290*/  LDL.LU R17, [R1+0x14] ;  /* 0x0000140001117983 */ /* 0x000ea80000300800 */
[----:B--2---:R-:W-:Y:S04]  /*132a0*/  STL.64 [R1+0x3200], R16 ;  /* 0x0032001001007387 */ /* 0x004fe80000100a00 */
[----:B------:R-:W-:Y:S04]  /*132b0*/  STL.64 [R1+0x31e0], R14 ;  /* 0x0031e00e01007387 */ /* 0x000fe80000100a00 */
[----:B------:R0:W-:Y:S04]  /*132c0*/  STL.64 [R1+0x31d8], R12 ;  /* 0x0031d80c01007387 */ /* 0x0001e80000100a00 */
[----:B0-----:R-:W2:Y:S04]  /*132d0*/  LDL.LU R12, [R1+0xf0] ;  /* 0x0000f000010c7983 */ /* 0x001ea80000300800 */
[----:B------:R-:W2:Y:S04]  /*132e0*/  LDL.LU R13, [R1+0xf4] ;  /* 0x0000f400010d7983 */ /* 0x000ea80000300800 */
[----:B------:R-:W2:Y:S04]  /*132f0*/  LDL.LU R14, [R1+0xf8] ;  /* 0x0000f800010e7983 */ /* 0x000ea80000300800 */
[----:B------:R-:W2:Y:S01]  /*13300*/  LDL.LU R15, [R1+0xfc] ;  /* 0x0000fc00010f7983 */ /* 0x000ea20000300800 */
[----:B-----5:R-:W-:Y:S01]  /*13310*/  MOV R16, R21 ;  /* 0x0000001500107202 */ /* 0x020fe20000000f00 */
[----:B---3--:R-:W-:-:S02]  /*13320*/  IMAD.MOV.U32 R17, RZ, RZ, R20 ;  /* 0x000000ffff117224 */ /* 0x008fc400078e0014 */
[----:B------:R-:W3:Y:S04]  /*13330*/  LDL.LU R20, [R1+0x40] ;  /* 0x0000400001147983 */ /* 0x000ee80000300800 */
[----:B------:R-:W3:Y:S04]  /*13340*/  LDL.LU R21, [R1+0x44] ;  /* 0x0000440001157983 */ /* 0x000ee80000300800 */
[----:B------:R-:W-:Y:S04]  /*13350*/  STL.64 [R1+0x3218], R16 ;  /* 0x0032181001007387 */ /* 0x000fe80000100a00 */
[----:B--2---:R-:W-:Y:S04]  /*13360*/  STL.64 [R1+0x31f8], R14 ;  /* 0x0031f80e01007387 */ /* 0x004fe80000100a00 */
[----:B------:R0:W-:Y:S04]  /*13370*/  STL.64 [R1+0x31f0], R12 ;  /* 0x0031f00c01007387 */ /* 0x0001e80000100a00 */
[----:B0-----:R-:W2:Y:S04]  /*13380*/  LDL.LU R12, [R1+0x100] ;  /* 0x00010000010c7983 */ /* 0x001ea80000300800 */
[----:B------:R-:W2:Y:S04]  /*13390*/  LDL.LU R13, [R1+0x104] ;  /* 0x00010400010d7983 */ /* 0x000ea80000300800 */
[----:B------:R-:W5:Y:S04]  /*133a0*/  LDL.LU R14, [R1+0x108] ;  /* 0x00010800010e7983 */ /* 0x000f680000300800 */
[----:B------:R-:W5:Y:S04]  /*133b0*/  LDL.LU R15, [R1+0x10c] ;  /* 0x00010c00010f7983 */ /* 0x000f680000300800 */
[----:B------:R-:W2:Y:S04]  /*133c0*/  LDL.LU R16, [R1+0x30] ;  /* 0x0000300001107983 */ /* 0x000ea80000300800 */
[----:B------:R-:W2:Y:S04]  /*133d0*/  LDL.LU R17, [R1+0x34] ;  /* 0x0000340001117983 */ /* 0x000ea80000300800 */
[----:B--2---:R0:W-:Y:S04]  /*133e0*/  STL.64 [R1+0x3230], R16 ;  /* 0x0032301001007387 */ /* 0x0041e80000100a00 */
[----:B0-----:R-:W3:Y:S04]  /*133f0*/  LDL.LU R16, [R1+0x130] ;  /* 0x0001300001107983 */ /* 0x001ee80000300800 */
[----:B------:R-:W3:Y:S04]  /*13400*/  LDL.LU R17, [R1+0x134] ;  /* 0x0001340001117983 */ /* 0x000ee80000300800 */
[----:B------:R-:W3:Y:S04]  /*13410*/  LDL.LU R18, [R1+0x138] ;  /* 0x0001380001127983 */ /* 0x000ee80000300800 */
[----:B------:R-:W3:Y:S04]  /*13420*/  LDL.LU R19, [R1+0x13c] ;  /* 0x00013c0001137983 */ /* 0x000ee80000300800 */
[----:B-----5:R-:W-:Y:S04]  /*13430*/  STL.64 [R1+0x3210], R14 ;  /* 0x0032100e01007387 */ /* 0x020fe80000100a00 */
[----:B------:R0:W-:Y:S04]  /*13440*/  STL.64 [R1+0x3208], R12 ;  /* 0x0032080c01007387 */ /* 0x0001e80000100a00 */
[----:B0-----:R-:W2:Y:S04]  /*13450*/  LDL.LU R12, [R1+0x110] ;  /* 0x00011000010c7983 */ /* 0x001ea80000300800 */
[----:B------:R-:W2:Y:S04]  /*13460*/  LDL.LU R13, [R1+0x114] ;  /* 0x00011400010d7983 */ /* 0x000ea80000300800 */
[----:B------:R-:W5:Y:S04]  /*13470*/  LDL.LU R14, [R1+0x118] ;  /* 0x00011800010e7983 */ /* 0x000f680000300800 */
[----:B------:R-:W5:Y:S01]  /*13480*/  LDL.LU R15, [R1+0x11c] ;  /* 0x00011c00010f7983 */ /* 0x000f620000300800 */
[----:B------:R-:W-:-:S02]  /*13490*/  MOV R4, R23 ;  /* 0x0000001700047202 */ /* 0x000fc40000000f00 */
[----:B------:R-:W-:Y:S01]  /*134a0*/  MOV R5, R22 ;  /* 0x0000001600057202 */ /* 0x000fe20000000f00 */
[----:B------:R-:W-:Y:S01]  /*134b0*/  IMAD.MOV.U32 R10, RZ, RZ, R6 ;  /* 0x000000ffff0a7224 */ /* 0x000fe200078e0006 */
[----:B------:R-:W-:Y:S01]  /*134c0*/  MOV R11, R7 ;  /* 0x00000007000b7202 */ /* 0x000fe20000000f00 */
[----:B-----5:R-:W-:Y:S04]  /*134d0*/  STL.64 [R1+0x3228], R14 ;  /* 0x0032280e01007387 */ /* 0x020fe80000100a00 */
[----:B--2---:R0:W-:Y:S04]  /*134e0*/  STL.64 [R1+0x3220], R12 ;  /* 0x0032200c01007387 */ /* 0x0041e80000100a00 */
[----:B0-----:R-:W2:Y:S04]  /*134f0*/  LDL.LU R12, [R1+0x120] ;  /* 0x00012000010c7983 */ /* 0x001ea80000300800 */
[----:B------:R-:W2:Y:S04]  /*13500*/  LDL.LU R13, [R1+0x124] ;  /* 0x00012400010d7983 */ /* 0x000ea80000300800 */
[----:B------:R-:W2:Y:S04]  /*13510*/  LDL.LU R14, [R1+0x128] ;  /* 0x00012800010e7983 */ /* 0x000ea80000300800 */
[----:B------:R-:W2:Y:S04]  /*13520*/  LDL.LU R15, [R1+0x12c] ;  /* 0x00012c00010f7983 */ /* 0x000ea80000300800 */
[----:B------:R0:W-:Y:S04]  /*13530*/  STL.64 [R1+0x31a0], R4 ;  /* 0x0031a00401007387 */ /* 0x0001e80000100a00 */
[----:B0-----:R-:W5:Y:S04]  /*13540*/  LDL.LU R4, [R1+0xb0] ;  /* 0x0000b00001047983 */ /* 0x001f680000300800 */
[----:B------:R-:W5:Y:S04]  /*13550*/  LDL.LU R5, [R1+0xb4] ;  /* 0x0000b40001057983 */ /* 0x000f680000300800 */
[----:B------:R-:W2:Y:S04]  /*13560*/  LDL.LU R6, [R1+0xb8] ;  /* 0x0000b80001067983 */ /* 0x000ea80000300800 */
[----:B------:R-:W2:Y:S01]  /*13570*/  LDL.LU R7, [R1+0xbc] ;  /* 0x0000bc0001077983 */ /* 0x000ea20000300800 */
[----:B---3--:R-:W-:Y:S03]  /*13580*/  HMMA.16816.F32.BF16 R20, R24, R20, R16 ;  /* 0x000000141814723c */ /* 0x008fe60000041810 */
[----:B--2---:R-:W-:Y:S04]  /*13590*/  STL.64 [R1+0x31b0], R6 ;  /* 0x0031b00601007387 */ /* 0x004fe80000100a00 */
[----:B-----5:R0:W-:Y:S04]  /*135a0*/  STL.64 [R1+0x31a8], R4 ;  /* 0x0031a80401007387 */ /* 0x0201e80000100a00 */
[----:B0-----:R-:W2:Y:S04]  /*135b0*/  LDL.LU R4, [R1+0x2e0] ;  /* 0x0002e00001047983 */ /* 0x001ea80000300800 */
[----:B------:R-:W2:Y:S04]  /*135c0*/  LDL.LU R5, [R1+0x2e4] ;  /* 0x0002e40001057983 */ /* 0x000ea80000300800 */
[----:B------:R-:W2:Y:S04]  /*135d0*/  LDL.LU R6, [R1+0x2e8] ;  /* 0x0002e80001067983 */ /* 0x000ea80000300800 */
[----:B------:R-:W2:Y:S04]  /*135e0*/  LDL.LU R7, [R1+0x2ec] ;  /* 0x0002ec0001077983 */ /* 0x000ea80000300800 */
[----:B------:R-:W-:Y:S04]  /*135f0*/  STL [R1+0x305c], R11 ;  /* 0x00305c0b01007387 */ /* 0x000fe80000100800 */
[----:B------:R-:W-:Y:S04]  /*13600*/  STL [R1+0x3058], R10 ;  /* 0x0030580a01007387 */ /* 0x000fe80000100800 */
[----:B------:R-:W3:Y:S01]  /*13610*/  LDL.LU.64 R16, [R1+0x3230] ;  /* 0x0032300001107983 */ /* 0x000ee20000300a00 */
[----:B------:R-:W-:-:S02]  /*13620*/  MOV R29, R23 ;  /* 0x00000017001d7202 */ /* 0x000fc40000000f00 */
[----:B------:R-:W-:Y:S01]  /*13630*/  MOV R28, R22 ;  /* 0x00000016001c7202 */ /* 0x000fe20000000f00 */
[----:B------:R0:W-:Y:S04]  /*13640*/  STL.64 [R1+0x130], R20 ;  /* 0x0001301401007387 */ /* 0x0001e80000100a00 */
[----:B0-----:R-:W5:Y:S04]  /*13650*/  LDL.LU R20, [R1+0x2b0] ;  /* 0x0002b00001147983 */ /* 0x001f680000300800 */
[----:B------:R-:W5:Y:S04]  /*13660*/  LDL.LU R21, [R1+0x2b4] ;  /* 0x0002b40001157983 */ /* 0x000f680000300800 */
[----:B------:R-:W5:Y:S04]  /*13670*/  LDL.LU R22, [R1+0x2b8] ;  /* 0x0002b80001167983 */ /* 0x000f680000300800 */
[----:B------:R-:W5:Y:S04]  /*13680*/  LDL.LU R23, [R1+0x2bc] ;  /* 0x0002bc0001177983 */ /* 0x000f680000300800 */
[----:B------:R-:W-:Y:S04]  /*13690*/  STL [R1+0x3064], R29 ;  /* 0x0030641d01007387 */ /* 0x000fe80000100800 */
[----:B------:R-:W-:Y:S01]  /*136a0*/  STL [R1+0x3060], R28 ;  /* 0x0030601c01007387 */ /* 0x000fe20000100800 */
[----:B---3--:R-:W-:Y:S03]  /*136b0*/  HMMA.16816.F32.BF16 R16, R24, R16, R12 ;  /* 0x000000101810723c */ /* 0x008fe6000004180c */
[----:B------:R-:W3:Y:S04]  /*136c0*/  LDL.LU.64 R14, [R1+0x3228] ;  /* 0x00322800010e7983 */ /* 0x000ee80000300a00 */
[----:B------:R-:W3:Y:S11]  /*136d0*/  LDL.LU.64 R12, [R1+0x3220] ;  /* 0x00322000010c7983 */ /* 0x000ef60000300a00 */
[----:B------:R-:W-:Y:S05]  /*136e0*/  @!UPT UIADD3 URZ, URZ, URZ, URZ ;  /* 0x0000003f3f3ff290 */ /* 0x000fea000fffe03f */
[----:B------:R0:W-:Y:S04]  /*136f0*/  STL.64 [R1+0x120], R16 ;  /* 0x0001201001007387 */ /* 0x0001e80000100a00 */
[----:B------:R3:W-:Y:S04]  /*13700*/  STL [R1+0x128], R18 ;  /* 0x0001281201007387 */ /* 0x0007e80000100800 */
[----:B0-----:R-:W3:Y:S01]  /*13710*/  LDL.LU.64 R16, [R1+0x3218] ;  /* 0x0032180001107983 */ /* 0x001ee20000300a00 */
[----:B------:R-:W-:-:S05]  /*13720*/  IMAD.MOV.U32 R11, RZ, RZ, R19 ;  /* 0x000000ffff0b7224 */ /* 0x000fca00078e0013 */
[----:B------:R-:W-:Y:S01]  /*13730*/  STL [R1+0x3068], R11 ;  /* 0x0030680b01007387 */ /* 0x000fe20000100800 */
[C---:B---3--:R-:W-:Y:S03]  /*13740*/  HMMA.16816.F32.BF16 R16, R24.reuse, R16, R12 ;  /* 0x000000101810723c */ /* 0x048fe6000004180c */
[----:B------:R-:W3:Y:S04]  /*13750*/  LDL.LU.64 R14, [R1+0x3210] ;  /* 0x00321000010e7983 */ /* 0x000ee80000300a00 */
[----:B------:R-:W3:Y:S11]  /*13760*/  LDL.LU.64 R12, [R1+0x3208] ;  /* 0x00320800010c7983 */ /* 0x000ef60000300a00 */
[----:B------:R-:W-:Y:S05]  /*13770*/  @!UPT UIADD3 URZ, URZ, URZ, URZ ;  /* 0x0000003f3f3ff290 */ /* 0x000fea000fffe03f */
[----:B------:R0:W-:Y:S04]  /*13780*/  STL.64 [R1+0x110], R16 ;  /* 0x0001101001007387 */ /* 0x0001e80000100a00 */
[----:B------:R3:W-:Y:S04]  /*13790*/  STL.64 [R1+0x118], R18 ;  /* 0x0001181201007387 */ /* 0x0007e80000100a00 */
[----:B0-----:R-:W3:Y:S02]  /*137a0*/  LDL.LU.64 R16, [R1+0x3200] ;  /* 0x0032000001107983 */ /* 0x001ee40000300a00 */
[C---:B---3--:R-:W-:Y:S02]  /*137b0*/  HMMA.16816.F32.BF16 R16, R24.reuse, R16, R12 ;  /* 0x000000101810723c */ /* 0x048fe4000004180c */
[----:B------:R-:W3:Y:S04]  /*137c0*/  LDL.LU.64 R14, [R1+0x31f8] ;  /* 0x0031f800010e7983 */ /* 0x000ee80000300a00 */
[----:B------:R-:W3:Y:S11]  /*137d0*/  LDL.LU.64 R12, [R1+0x31f0] ;  /* 0x0031f000010c7983 */ /* 0x000ef60000300a00 */
[----:B------:R-:W-:Y:S06]  /*137e0*/  @!UPT UIADD3 URZ, URZ, URZ, URZ ;  /* 0x0000003f3f3ff290 */ /* 0x000fec000fffe03f */
[----:B------:R0:W-:Y:S04]  /*137f0*/  STL.64 [R1+0x100], R16 ;  /* 0x0001001001007387 */ /* 0x0001e80000100a00 */
[----:B------:R3:W-:Y:S04]  /*13800*/  STL.64 [R1+0x108], R18 ;  /* 0x0001081201007387 */ /* 0x0007e80000100a00 */
[----:B0-----:R-:W3:Y:S02]  /*13810*/  LDL.LU.64 R16, [R1+0x31e8] ;  /* 0x0031e80001107983 */ /* 0x001ee40000300a00 */
[C---:B---3--:R-:W-:Y:S02]  /*13820*/  HMMA.16816.F32.BF16 R16, R24.reuse, R16, R12 ;  /* 0x000000101810723c */ /* 0x048fe4000004180c */
[----:B------:R-:W3:Y:S04]  /*13830*/  LDL.LU.64 R14, [R1+0x31e0] ;  /* 0x0031e000010e7983 */ /* 0x000ee80000300a00 */
[----:B------:R-:W3:Y:S11]  /*13840*/  LDL.LU.64 R12, [R1+0x31d8] ;  /* 0x0031d800010c7983 */ /* 0x000ef60000300a00 */
[----:B------:R-:W-:Y:S06]  /*13850*/  @!UPT UIADD3 URZ, URZ, URZ, URZ ;  /* 0x0000003f3f3ff290 */ /* 0x000fec000fffe03f */
[----:B------:R-:W-:Y:S04]  /*13860*/  STL.64 [R1+0xf0], R16 ;  /* 0x0000f01001007387 */ /* 0x000fe80000100a00 */
[----:B------:R0:W-:Y:S04]  /*13870*/  STL.64 [R1+0xf8], R18 ;  /* 0x0000f81201007387 */ /* 0x0001e80000100a00 */
[----:B0-----:R-:W2:Y:S04]  /*13880*/  LDL.LU.64 R18, [R1+0x31d0] ;  /* 0x0031d00001127983 */ /* 0x001ea80000300a00 */
[----:B------:R-:W3:Y:S02]  /*13890*/  LDL.LU.64 R16, [R1+0x31c8] ;  /* 0x0031c80001107983 */ /* 0x000ee40000300a00 */
[C---:B---3--:R-:W-:Y:S11]  /*138a0*/  HMMA.16816.F32.BF16 R12, R24.reuse, R16, R12 ;  /* 0x00000010180c723c */ /* 0x048ff6000004180c */
[----:B------:R-:W-:Y:S11]  /*138b0*/  @!UPT UIADD3 URZ, URZ, URZ, URZ ;  /* 0x0000003f3f3ff290 */ /* 0x000ff6000fffe03f */
[----:B------:R-:W-:Y:S01]  /*138c0*/  @!UPT UIADD3 URZ, URZ, URZ, URZ ;  /* 0x0000003f3f3ff290 */ /* 0x000fe2000fffe03f */
[----:B------:R-:W-:Y:S04]  /*138d0*/  STL.64 [R1+0xe0], R12 ;  /* 0x0000e00c01007387 */ /* 0x000fe80000100a00 */
[----:B------:R0:W-:Y:S04]  /*138e0*/  STL.64 [R1+0xe8], R14 ;  /* 0x0000e80e01007387 */ /* 0x0001e80000100a00 */
[----:B0-----:R-:W3:Y:S04]  /*138f0*/  LDL.LU.64 R14, [R1+0x31c0] ;  /* 0x0031c000010e7983 */ /* 0x001ee80000300a00 */
[----:B------:R-:W2:Y:S02]  /*13900*/  LDL.LU.64 R12, [R1+0x31b8] ;  /* 0x0031b800010c7983 */ /* 0x000ea40000300a00 */
[C---:B--2---:R-:W-:Y:S11]  /*13910*/  HMMA.16816.F32.BF16 R4, R24.reuse, R12, R4 ;  /* 0x0000000c1804723c */ /* 0x044ff60000041804 */
[----:B------:R-:W-:Y:S11]  /*13920*/  @!UPT UIADD3 URZ, URZ, URZ, URZ ;  /* 0x0000003f3f3ff290 */ /* 0x000ff6000fffe03f */
[----:B------:R-:W-:Y:S01]  /*13930*/  @!UPT UIADD3 URZ, URZ, URZ, URZ ;  /* 0x0000003f3f3ff290 */ /* 0x000fe2000fffe03f */
[----:B------:R-:W-:Y:S04]  /*13940*/  STL.64 [R1+0xc0], R4 ;  /* 0x0000c00401007387 */ /* 0x000fe80000100a00 */
[----:B------:R0:W-:Y:S04]  /*13950*/  STL.64 [R1+0xc8], R6 ;  /* 0x0000c80601007387 */ /* 0x0001e80000100a00 */
[----:B0-----:R-:W4:Y:S04]  /*13960*/  LDL.LU.64 R6, [R1+0x31b0] ;  /* 0x0031b00001067983 */ /* 0x001f280000300a00 */
[----:B------:R-:W4:Y:S04]  /*13970*/  LDL.LU.64 R4, [R1+0x31a8] ;  /* 0x0031a80001047983 */ /* 0x000f280000300a00 */
[----:B---3--:R0:W-:Y:S04]  /*13980*/  STL.64 [R1+0x3160], R14 ;  /* 0x0031600e01007387 */ /* 0x0081e80000100a00 */
[----:B------:R-:W2:Y:S04]  /*13990*/  LDL.LU R12, [R1+0x280] ;  /* 0x00028000010c7983 */ /* 0x000ea80000300800 */
[----:B------:R-:W2:Y:S04]  /*139a0*/  LDL.LU R13, [R1+0x284] ;  /* 0x00028400010d7983 */ /* 0x000ea80000300800 */
[----:B0-----:R-:W3:Y:S04]  /*139b0*/  LDL.LU R14, [R1+0x288] ;  /* 0x00028800010e7983 */ /* 0x001ee80000300800 */
[----:B------:R-:W3:Y:S04]  /*139c0*/  LDL.LU R15, [R1+0x28c] ;  /* 0x00028c00010f7983 */ /* 0x000ee80000300800 */
[----:B---3--:R0:W-:Y:S04]  /*139d0*/  STL.64 [R1+0x3170], R14 ;  /* 0x0031700e01007387 */ /* 0x0081e80000100a00 */
[----:B--2---:R-:W-:Y:S04]  /*139e0*/  STL.64 [R1+0x3168], R12 ;  /* 0x0031680c01007387 */ /* 0x004fe80000100a00 */
[----:B0-----:R-:W2:Y:S01]  /*139f0*/  LDL.LU.64 R14, [R1+0x98] ;  /* 0x00009800010e7983 */ /* 0x001ea20000300a00 */
[C---:B----4-:R-:W-:Y:S03]  /*13a00*/  HMMA.16816.F32.BF16 R8, R24.reuse, R8, R4 ;  /* 0x000000081808723c */ /* 0x050fe60000041804 */
[----:B--2---:R0:W-:Y:S04]  /*13a10*/  STL.64 [R1+0x3178], R14 ;  /* 0x0031780e01007387 */ /* 0x0041e80000100a00 */
[----:B0-----:R-:W2:Y:S04]  /*13a20*/  LDL.LU.64 R14, [R1+0xa8] ;  /* 0x0000a800010e7983 */ /* 0x001ea80000300a00 */
[----:B------:R-:W3:Y:S11]  /*13a30*/  LDL.LU.64 R4, [R1+0x31a0] ;  /* 0x0031a00001047983 */ /* 0x000ef60000300a00 */
[----:B------:R-:W-:Y:S01]  /*13a40*/  @!UPT UIADD3 URZ, URZ, URZ, URZ ;  /* 0x0000003f3f3ff290 */ /* 0x000fe2000fffe03f */
[----:B------:R0:W-:Y:S04]  /*13a50*/  STL.64 [R1+0xb0], R8 ;  /* 0x0000b00801007387 */ /* 0x0001e80000100a00 */
[----:B------:R1:W-:Y:S04]  /*13a60*/  STL.64 [R1+0xb8], R10 ;  /* 0x0000b80a01007387 */ /* 0x0003e80000100a00 */
[----:B0-----:R-:W3:Y:S04]  /*13a70*/  LDL.LU R8, [R1+0x2d0] ;  /* 0x0002d00001087983 */ /* 0x001ee80000300800 */
[----:B------:R-:W3:Y:S04]  /*13a80*/  LDL.LU R9, [R1+0x2d4] ;  /* 0x0002d40001097983 */ /* 0x000ee80000300800 */
[----:B-1----:R-:W3:Y:S04]  /*13a90*/  LDL.LU R10, [R1+0x2d8] ;  /* 0x0002d800010a7983 */ /* 0x002ee80000300800 */
[----:B------:R-:W3:Y:S02]  /*13aa0*/  LDL.LU R11, [R1+0x2dc] ;  /* 0x0002dc00010b7983 */ /* 0x000ee40000300800 */
[C---:B---3--:R-:W-:Y:S11]  /*13ab0*/  HMMA.16816.F32.BF16 R4, R24.reuse, R4, R8 ;  /* 0x000000041804723c */ /* 0x048ff60000041808 */
[----:B------:R-:W-:Y:S11]  /*13ac0*/  @!UPT UIADD3 URZ, URZ, URZ, URZ ;  /* 0x0000003f3f3ff290 */ /* 0x000ff6000fffe03f */
[----:B------:R-:W-:Y:S01]  /*13ad0*/  @!UPT UIADD3 URZ, URZ, URZ, URZ ;  /* 0x0000003f3f3ff290 */ /* 0x000fe2000fffe03f */
[----:B------:R0:W-:Y:S01]  /*13ae0*/  STL [R1+0x2f8], R6 ;  /* 0x0002f80601007387 */ /* 0x0001e20000100800 */
[----:B------:R-:W-:Y:S02]  /*13af0*/  MOV R9, R7 ;  /* 0x0000000700097202 */ /* 0x000fe40000000f00 */
[----:B------:R-:W-:Y:S02]  /*13b00*/  MOV R16, R4 ;  /* 0x0000000400107202 */ /* 0x000fe40000000f00 */
[----:B------:R-:W-:Y:S01]  /*13b10*/  MOV R8, R5 ;  /* 0x0000000500087202 */ /* 0x000fe20000000f00 */
[----:B0-----:R-:W3:Y:S04]  /*13b20*/  LDL.LU.64 R6, [R1+0x3198] ;  /* 0x0031980001067983 */ /* 0x001ee80000300a00 */
[----:B------:R-:W5:Y:S04]  /*13b30*/  LDL.LU.64 R4, [R1+0x3190] ;  /* 0x0031900001047983 */ /* 0x000f680000300a00 */
[----:B------:R-:W-:Y:S04]  /*13b40*/  STL [R1+0x3070], R9 ;  /* 0x0030700901007387 */ /* 0x000fe80000100800 */
[----:B------:R0:W-:Y:S04]  /*13b50*/  STL [R1+0x306c], R8 ;  /* 0x00306c0801007387 */ /* 0x0001e80000100800 */
[----:B0-----:R-:W4:Y:S04]  /*13b60*/  LDL.LU R8, [R1+0x270] ;  /* 0x0002700001087983 */ /* 0x001f280000300800 */
[----:B------:R-:W4:Y:S04]  /*13b70*/  LDL.LU R9, [R1+0x274] ;  /* 0x0002740001097983 */ /* 0x000f280000300800 */
[----:B------:R-:W4:Y:S04]  /*13b80*/  LDL.LU R10, [R1+0x278] ;  /* 0x00027800010a7983 */ /* 0x000f280000300800 */
[----:B------:R-:W4:Y:S01]  /*13b90*/  LDL.LU R11, [R1+0x27c] ;  /* 0x00027c00010b7983 */ /* 0x000f220000300800 */
[----:B-----5:R-:W-:Y:S03]  /*13ba0*/  HMMA.16816.F32.BF16 R24, R24, R4, R20 ;  /* 0x000000041818723c */ /* 0x020fe60000041814 */
[----:B------:R-:W2:Y:S04]  /*13bb0*/  LDL.LU.64 R22, [R1+0x3188] ;  /* 0x0031880001167983 */ /* 0x000ea80000300a00 */
[----:B------:R-:W2:Y:S04]  /*13bc0*/  LDL.LU.64 R20, [R1+0x3180] ;  /* 0x0031800001147983 */ /* 0x000ea80000300a00 */
[----:B---3--:R0:W-:Y:S04]  /*13bd0*/  STL.64 [R1+0x3008], R6 ;  /* 0x0030080601007387 */ /* 0x0081e80000100a00 */
[----:B------:R-:W2:Y:S04]  /*13be0*/  LDL.LU R4, [R1+0x2a0] ;  /* 0x0002a00001047983 */ /* 0x000ea80000300800 */
[----:B------:R-:W2:Y:S04]  /*13bf0*/  LDL.LU R5, [R1+0x2a4] ;  /* 0x0002a40001057983 */ /* 0x000ea80000300800 */
[----:B0-----:R-:W2:Y:S04]  /*13c00*/  LDL.LU R6, [R1+0x2a8] ;  /* 0x0002a80001067983 */ /* 0x001ea80000300800 */
[----:B------:R-:W2:Y:S04]  /*13c10*/  LDL.LU R7, [R1+0x2ac] ;  /* 0x0002ac0001077983 */ /* 0x000ea80000300800 */
[----:B------:R0:W-:Y:S04]  /*13c20*/  STL.64 [R1+0x2eb8], R26 ;  /* 0x002eb81a01007387 */ /* 0x0001e80000100a00 */
[----:B------:R-:W-:Y:S04]  /*13c30*/  STL.64 [R1+0x2eb0], R24 ;  /* 0x002eb01801007387 */ /* 0x000fe80000100a00 */
[----:B0-----:R-:W4:Y:S01]  /*13c40*/  LDL.LU.64 R26, [R1+0x78] ;  /* 0x00007800011a7983 */ /* 0x001f220000300a00 */
[C---:B--2---:R-:W-:Y:S11]  /*13c50*/  HMMA.16816.F32.BF16 R4, R20.reuse, R14, R4 ;  /* 0x0000000e1404723c */ /* 0x044ff60000041804 */
[----:B------:R-:W-:Y:S11]  /*13c60*/  @!UPT UIADD3 URZ, URZ, URZ, URZ ;  /* 0x0000003f3f3ff290 */ /* 0x000ff6000fffe03f */
[----:B------:R-:W-:Y:S01]  /*13c70*/  @!UPT UIADD3 URZ, URZ, URZ, URZ ;  /* 0x0000003f3f3ff290 */ /* 0x000fe2000fffe03f */
[----:B------:R0:W-:Y:S04]  /*13c80*/  STL.64 [R1+0x400], R4 ;  /* 0x0004000401007387 */ /* 0x0001e80000100a00 */
[----:B------:R-:W-:Y:S01]  /*13c90*/  STL.64 [R1+0x408], R6 ;  /* 0x0004080601007387 */ /* 0x000fe20000100a00 */
[----:B0-----:R-:W-:Y:S01]  /*13ca0*/  IMAD.MOV.U32 R4, RZ, RZ, R15 ;  /* 0x000000ffff047224 */ /* 0x001fe200078e000f */
[----:B------:R-:W-:Y:S02]  /*13cb0*/  MOV R5, R14 ;  /* 0x0000000e00057202 */ /* 0x000fe40000000f00 */
[----:B------:R-:W2:Y:S04]  /*13cc0*/  LDL.LU.64 R14, [R1+0x3178] ;  /* 0x00317800010e7983 */ /* 0x000ea80000300a00 */
[----:B------:R0:W-:Y:S04]  /*13cd0*/  STL [R1+0x3078], R4 ;  /* 0x0030780401007387 */ /* 0x0001e80000100800 */
[----:B------:R1:W-:Y:S04]  /*13ce0*/  STL [R1+0x3074], R5 ;  /* 0x0030740501007387 */ /* 0x0003e80000100800 */
[----:B0-----:R-:W2:Y:S04]  /*13cf0*/  LDL.LU R4, [R1+0x290] ;  /* 0x0002900001047983 */ /* 0x001ea80000300800 */
[----:B-1----:R-:W2:Y:S04]  /*13d00*/  LDL.LU R5, [R1+0x294] ;  /* 0x0002940001057983 */ /* 0x002ea80000300800 */
[----:B------:R-:W2:Y:S04]  /*13d10*/  LDL.LU R6, [R1+0x298] ;  /* 0x0002980001067983 */ /* 0x000ea80000300800 */
[----:B------:R-:W2:Y:S02]  /*13d20*/  LDL.LU R7, [R1+0x29c] ;  /* 0x00029c0001077983 */ /* 0x000ea40000300800 */
[C---:B--2---:R-:W-:Y:S11]  /*13d30*/  HMMA.16816.F32.BF16 R4, R20.reuse, R14, R4 ;  /* 0x0000000e1404723c */ /* 0x044ff60000041804 */
[----:B------:R-:W-:Y:S11]  /*13d40*/  @!UPT UIADD3 URZ, URZ, URZ, URZ ;  /* 0x0000003f3f3ff290 */ /* 0x000ff6000fffe03f */
[----:B------:R-:W-:Y:S01]  /*13d50*/  @!UPT UIADD3 URZ, URZ, URZ, URZ ;  /* 0x0000003f3f3ff290 */ /* 0x000fe2000fffe03f */
[----:B------:R-:W-:Y:S04]  /*13d60*/  STL.64 [R1+0x3f0], R4 ;  /* 0x0003f00401007387 */ /* 0x000fe80000100a00 */
[----:B------:R0:W-:Y:S02]  /*13d70*/  STL.64 [R1+0x3f8], R6 ;  /* 0x0003f80601007387 */ /* 0x0001e40000100a00 */
[----:B0-----:R-:W-:Y:S02]  /*13d80*/  MOV R6, R15 ;  /* 0x0000000f00067202 */ /* 0x001fe40000000f00 */
[----:B------:R-:W-:Y:S02]  /*13d90*/  MOV R7, R14 ;  /* 0x0000000e00077202 */ /* 0x000fe40000000f00 */
[----:B------:R-:W2:Y:S04]  /*13da0*/  LDL.LU.64 R14, [R1+0x3170] ;  /* 0x00317000010e7983 */ /* 0x000ea80000300a00 */
[----:B------:R-:W2:Y:S04]  /*13db0*/  LDL.LU.64 R12, [R1+0x3168] ;  /* 0x00316800010c7983 */ /* 0x000ea80000300a00 */
[----:B------:R-:W-:Y:S04]  /*13dc0*/  STL [R1+0x3080], R6 ;  /* 0x0030800601007387 */ /* 0x000fe80000100800 */
[----:B------:R0:W-:Y:S04]  /*13dd0*/  STL [R1+0x307c], R7 ;  /* 0x00307c0701007387 */ /* 0x0001e80000100800 */
        /* <DEDUP_REMOVED lines=8> */
[----:B------:R-:W-:-:S02]  /*13e60*/  MOV R12, R7 ;  /* 0x00000007000c7202 */ /* 0x000fc40000000f00 */
[----:B----4-:R-:W-:Y:S03]  /*13e70*/  HMMA.16816.F32.BF16 R4, R20, R26, R8 ;  /* 0x0000001a1404723c */ /* 0x010fe60000041808 */
[----:B------:R-:W-:Y:S04]  /*13e80*/  STL [R1+0x3088], R12 ;  /* 0x0030880c01007387 */ /* 0x000fe80000100800 */
[----:B------:R-:W-:Y:S04]  /*13e90*/  STL [R1+0x3084], R13 ;  /* 0x0030840d01007387 */ /* 0x000fe80000100800 */
[----:B--2---:R-:W-:Y:S11]  /*13ea0*/  STL.64 [R1+0x30f0], R14 ;  /* 0x0030f00e01007387 */ /* 0x004ff60000100a00 */
[----:B------:R-:W-:Y:S01]  /*13eb0*/  @!UPT UIADD3 URZ, URZ, URZ, URZ ;  /* 0x0000003f3f3ff290 */ /* 0x000fe2000fffe03f */
[----:B------:R-:W-:Y:S04]  /*13ec0*/  STL.64 [R1+0x3d0], R4 ;  /* 0x0003d00401007387 */ /* 0x000fe80000100a00 */
[----:B------:R-:W-:Y:S04]  /*13ed0*/  STL.64 [R1+0x3d8], R6 ;  /* 0x0003d80601007387 */ /* 0x000fe80000100a00 */
[----:B------:R-:W2:Y:S01]  /*13ee0*/  LDL.LU R24, [R1+0x1d0] ;  /* 0x0001d00001187983 */ /* 0x000ea20000300800 */
[----:B------:R-:W-:Y:S01]  /*13ef0*/  IMAD.MOV.U32 R10, RZ, RZ, R26 ;  /* 0x000000ffff0a7224 */ /* 0x000fe200078e001a */
[----:B------:R-:W-:-:S02]  /*13f00*/  MOV R17, R27 ;  /* 0x0000001b00117202 */ /* 0x000fc40000000f00 */
[----:B------:R-:W-:Y:S02]  /*13f10*/  MOV R26, R3 ;  /* 0x00000003001a7202 */ /* 0x000fe40000000f00 */
[----:B------:R-:W-:Y:S02]  /*13f20*/  MOV R27, R2 ;  /* 0x00000002001b7202 */ /* 0x000fe40000000f00 */
[----:B------:R-:W-:Y:S02]  /*13f30*/  MOV R25, R0 ;  /* 0x0000000000197202 */ /* 0x000fe40000000f00 */
[----:B------:R-:W3:Y:S04]  /*13f40*/  LDL.LU R0, [R1+0x315c] ;  /* 0x00315c0001007983 */ /* 0x000ee80000300800 */
[----:B------:R-:W4:Y:S04]  /*13f50*/  LDL.LU R3, [R1+0x3158] ;  /* 0x0031580001037983 */ /* 0x000f280000300800 */
[----:B------:R-:W5:Y:S04]  /*13f60*/  LDL.LU R2, [R1+0x3154] ;  /* 0x0031540001027983 */ /* 0x000f680000300800 */
[----:B------:R0:W-:Y:S02]  /*13f70*/  STL.64 [R1+0x30a0], R26 ;  /* 0x0030a01a01007387 */ /* 0x0001e40000100a00 */
[----:B0-----:R-:W-:Y:S01]  /*13f80*/  IMAD.MOV.U32 R26, RZ, RZ, R19 ;  /* 0x000000ffff1a7224 */ /* 0x001fe200078e0013 */
[----:B------:R-:W-:Y:S01]  /*13f90*/  MOV R27, R18 ;  /* 0x00000012001b7202 */ /* 0x000fe20000000f00 */
[----:B--2---:R0:W-:Y:S04]  /*13fa0*/  STL.64 [R1+0x3098], R24 ;  /* 0x0030981801007387 */ /* 0x0041e80000100a00 */
[----:B0-----:R-:W2:Y:S04]  /*13fb0*/  LDL.LU R24, [R1+0x1e0] ;  /* 0x0001e00001187983 */ /* 0x001ea80000300800 */
        /* <DEDUP_REMOVED lines=11> */
[----:B--2---:R0:W-:Y:S04]  /*14070*/  STL.64 [R1+0x3120], R6 ;  /* 0x0031200601007387 */ /* 0x0041e80000100a00 */
[----:B------:R-:W-:Y:S04]  /*14080*/  STL.64 [R1+0x3118], R4 ;  /* 0x0031180401007387 */ /* 0x000fe80000100a00 */
[----:B0-----:R-:W2:Y:S04]  /*14090*/  LDL.LU.64 R6, [R1+0x58] ;  /* 0x0000580001067983 */ /* 0x001ea80000300a00 */
[----:B--2---:R0:W-:Y:S04]  /*140a0*/  STL.64 [R1+0x3128], R6 ;  /* 0x0031280601007387 */ /* 0x0041e80000100a00 */
[----:B0-----:R-:W2:Y:S04]  /*140b0*/  LDL.LU.64 R6, [R1+0x68] ;  /* 0x0000680001067983 */ /* 0x001ea80000300a00 */
[----:B------:R0:W-:Y:S04]  /*140c0*/  STL.64 [R1+0x3100], R14 ;  /* 0x0031000e01007387 */ /* 0x0001e80000100a00 */
[----:B------:R-:W-:Y:S04]  /*140d0*/  STL.64 [R1+0x30f8], R12 ;  /* 0x0030f80c01007387 */ /* 0x000fe80000100a00 */
[----:B0-----:R-:W2:Y:S04]  /*140e0*/  LDL.LU.64 R14, [R1+0x38] ;  /* 0x00003800010e7983 */ /* 0x001ea80000300a00 */
[----:B--2---:R0:W-:Y:S04]  /*140f0*/  STL.64 [R1+0x3110], R14 ;  /* 0x0031100e01007387 */ /* 0x0041e80000100a00 */
[----:B0-----:R-:W2:Y:S04]  /*14100*/  LDL.LU.64 R14, [R1+0x48] ;  /* 0x00004800010e7983 */ /* 0x001ea80000300a00 */
[----:B--2---:R0:W-:Y:S04]  /*14110*/  STL.64 [R1+0x3130], R14 ;  /* 0x0031300e01007387 */ /* 0x0041e80000100a00 */
[----:B------:R-:W2:Y:S04]  /*14120*/  LDL.LU R12, [R1+0x260] ;  /* 0x00026000010c7983 */ /* 0x000ea80000300800 */
[----:B------:R-:W2:Y:S04]  /*14130*/  LDL.LU R13, [R1+0x264] ;  /* 0x00026400010d7983 */ /* 0x000ea80000300800 */
[----:B0-----:R-:W2:Y:S04]  /*14140*/  LDL.LU R14, [R1+0x268] ;  /* 0x00026800010e7983 */ /* 0x001ea80000300800 */
[----:B------:R-:W2:Y:S04]  /*14150*/  LDL.LU R15, [R1+0x26c] ;  /* 0x00026c00010f7983 */ /* 0x000ea80000300800 */
[----:B------:R0:W-:Y:S04]  /*14160*/  STL.64 [R1+0x30b0], R26 ;  /* 0x0030b01a01007387 */ /* 0x0001e80000100a00 */
[----:B------:R1:W-:Y:S04]  /*14170*/  STL.64 [R1+0x30a8], R24 ;  /* 0x0030a81801007387 */ /* 0x0003e80000100a00 */
[----:B0-----:R-:W2:Y:S04]  /*14180*/  LDL.LU.64 R26, [R1+0x8] ;  /* 0x00000800011a7983 */ /* 0x001ea80000300a00 */
[----:B--2---:R0:W-:Y:S04]  /*14190*/  STL.64 [R1+0x30c8], R26 ;  /* 0x0030c81a01007387 */ /* 0x0041e80000100a00 */
[----:B-1----:R-:W2:Y:S04]  /*141a0*/  LDL.LU R24, [R1+0x210] ;  /* 0x0002100001187983 */ /* 0x002ea80000300800 */
[----:B------:R-:W2:Y:S01]  /*141b0*/  LDL.LU R25, [R1+0x214] ;  /* 0x0002140001197983 */ /* 0x000ea20000300800 */
[----:B0-----:R-:W-:-:S02]  /*141c0*/  MOV R26, R18 ;  /* 0x00000012001a7202 */ /* 0x001fc40000000f00 */
[----:B------:R-:W-:Y:S01]  /*141d0*/  MOV R27, R19 ;  /* 0x00000013001b7202 */ /* 0x000fe20000000f00 */
[----:B------:R-:W3:Y:S04]  /*141e0*/  LDL.LU R18, [R1+0x3148] ;  /* 0x0031480001127983 */ /* 0x000ee80000300800 */
[----:B------:R-:W3:Y:S04]  /*141f0*/  LDL.LU R19, [R1+0x3144] ;  /* 0x0031440001137983 */ /* 0x000ee80000300800 */
[----:B------:R0:W-:Y:S04]  /*14200*/  STL.64 [R1+0x30e8], R26 ;  /* 0x0030e81a01007387 */ /* 0x0001e80000100a00 */
[----:B--2---:R1:W-:Y:S04]  /*14210*/  STL.64 [R1+0x30e0], R24 ;  /* 0x0030e01801007387 */ /* 0x0043e80000100a00 */
[----:B0-----:R-:W2:Y:S01]  /*14220*/  LDL.LU.64 R26, [R1+0x28] ;  /* 0x00002800011a7983 */ /* 0x001ea20000300a00 */
[----:B------:R-:W-:Y:S03]  /*14230*/  HMMA.16816.F32.BF16 R12, R20, R6, R12 ;  /* 0x00000006140c723c */ /* 0x000fe6000004180c */
[----:B--2---:R0:W-:Y:S04]  /*14240*/  STL.64 [R1+0x3108], R26 ;  /* 0x0031081a01007387 */ /* 0x0041e80000100a00 */
[----:B-1----:R-:W2:Y:S04]  /*14250*/  LDL.LU R24, [R1+0x230] ;  /* 0x0002300001187983 */ /* 0x002ea80000300800 */
[----:B------:R-:W2:Y:S04]  /*14260*/  LDL.LU R25, [R1+0x234] ;  /* 0x0002340001197983 */ /* 0x000ea80000300800 */
[----:B0-----:R-:W2:Y:S04]  /*14270*/  LDL.LU R26, [R1+0x238] ;  /* 0x00023800011a7983 */ /* 0x001ea80000300800 */
[----:B------:R-:W2:Y:S04]  /*14280*/  LDL.LU R27, [R1+0x23c] ;  /* 0x00023c00011b7983 */ /* 0x000ea80000300800 */
[----:B------:R4:W-:Y:S04]  /*14290*/  STL [R1+0x3090], R17 ;  /* 0x0030901101007387 */ /* 0x0009e80000100800 */
[----:B---3--:R0:W-:Y:S04]  /*142a0*/  STL.64 [R1+0x30c0], R18 ;  /* 0x0030c01201007387 */ /* 0x0081e80000100a00 */
[----:B------:R5:W-:Y:S01]  /*142b0*/  STL [R1+0x30b8], R16 ;  /* 0x0030b81001007387 */ /* 0x000be20000100800 */
[----:B----4-:R-:W-:Y:S01]  /*142c0*/  IMAD.MOV.U32 R17, RZ, RZ, R3 ;  /* 0x000000ffff117224 */ /* 0x010fe200078e0003 */
[----:B0-----:R-:W-:-:S02]  /*142d0*/  MOV R18, R0 ;  /* 0x0000000000127202 */ /* 0x001fc40000000f00 */
[----:B-----5:R-:W-:Y:S02]  /*142e0*/  MOV R16, R2 ;  /* 0x0000000200107202 */ /* 0x020fe40000000f00 */
[----:B------:R-:W3:Y:S04]  /*142f0*/  LDL.LU R2, [R1+0x3140] ;  /* 0x0031400001027983 */ /* 0x000ee80000300800 */
[----:B------:R-:W4:Y:S04]  /*14300*/  LDL.LU R3, [R1+0x313c] ;  /* 0x00313c0001037983 */ /* 0x000f280000300800 */
[----:B------:R-:W5:Y:S04]  /*14310*/  LDL.LU R0, [R1+0x3138] ;  /* 0x0031380001007983 */ /* 0x000f680000300800 */
[----:B------:R-:W2:Y:S01]  /*14320*/  LDL.LU R19, [R1+0x20c] ;  /* 0x00020c0001137983 */ /* 0x000ea20000300800 */
[----:B------:R-:W-:Y:S01]  /*14330*/  IMAD.MOV.U32 R29, RZ, RZ, R6 ;  /* 0x000000ffff1d7224 */ /* 0x000fe200078e0006 */
[----:B------:R-:W-:-:S02]  /*14340*/  MOV R28, R7 ;  /* 0x00000007001c7202 */ /* 0x000fc40000000f00 */
[----:B--2---:R0:W-:Y:S04]  /*14350*/  STL.64 [R1+0x30d8], R18 ;  /* 0x0030d81201007387 */ /* 0x0041e80000100a00 */
[----:B------:R-:W-:Y:S04]  /*14360*/  STL.64 [R1+0x30d0], R16 ;  /* 0x0030d01001007387 */ /* 0x000fe80000100a00 */
[----:B0-----:R-:W2:Y:S04]  /*14370*/  LDL.LU.64 R18, [R1+0x18] ;  /* 0x0000180001127983 */ /* 0x001ea80000300a00 */
[----:B------:R-:W-:Y:S04]  /*14380*/  STL [R1+0x308c], R10 ;  /* 0x00308c0a01007387 */ /* 0x000fe80000100800 */
[----:B------:R-:W2:Y:S04]  /*14390*/  LDL.LU R8, [R1+0x250] ;  /* 0x0002500001087983 */ /* 0x000ea80000300800 */
[----:B------:R-:W-:Y:S04]  /*143a0*/  STL.64 [R1+0x3c0], R12 ;  /* 0x0003c00c01007387 */ /* 0x000fe80000100a00 */
[----:B------:R0:W-:Y:S04]  /*143b0*/  STL.64 [R1+0x3c8], R14 ;  /* 0x0003c80e01007387 */ /* 0x0001e80000100a00 */
[----:B0-----:R-:W2:Y:S04]  /*143c0*/  LDL.LU.64 R14, [R1+0x3130] ;  /* 0x00313000010e7983 */ /* 0x001ea80000300a00 */
[----:B------:R-:W2:Y:S01]  /*143d0*/  LDL.LU.64 R6, [R1+0x3128] ;  /* 0x0031280001067983 */ /* 0x000ea20000300a00 */
[----:B----4-:R-:W-:-:S02]  /*143e0*/  MOV R9, R3 ;  /* 0x0000000300097202 */ /* 0x010fc40000000f00 */
[----:B---3--:R-:W-:Y:S02]  /*143f0*/  MOV R10, R2 ;  /* 0x00000002000a7202 */ /* 0x008fe40000000f00 */
[----:B-----5:R-:W-:Y:S01]  /*14400*/  MOV R11, R0 ;  /* 0x00000000000b7202 */ /* 0x020fe20000000f00 */
[----:B------:R-:W-:Y:S06]  /*14410*/  STL [R1+0x3094], R29 ;  /* 0x0030941d01007387 */ /* 0x000fec0000100800 */
[C---:B--2---:R-:W-:Y:S11]  /*14420*/  HMMA.16816.F32.BF16 R8, R20.reuse, R6, R8 ;  /* 0x000000061408723c */ /* 0x044ff60000041808 */
[----:B------:R-:W-:Y:S11]  /*14430*/  @!UPT UIADD3 URZ, URZ, URZ, URZ ;  /* 0x0000003f3f3ff290 */ /* 0x000ff6000fffe03f */
[----:B------:R-:W-:Y:S01]  /*14440*/  @!UPT UIADD3 URZ, URZ, URZ, URZ ;  /* 0x0000003f3f3ff290 */ /* 0x000fe2000fffe03f */
[----:B------:R0:W-:Y:S04]  /*14450*/  STL.64 [R1+0x3b0], R8 ;  /* 0x0003b00801007387 */ /* 0x0001e80000100a00 */
[----:B------:R1:W-:Y:S01]  /*14460*/  STL.64 [R1+0x3b8], R10 ;  /* 0x0003b80a01007387 */ /* 0x0003e20000100a00 */
[----:B0-----:R-:W-:Y:S02]  /*14470*/  MOV R8, R6 ;  /* 0x0000000600087202 */ /* 0x001fe40000000f00 */
[----:B-1----:R-:W-:Y:S02]  /*14480*/  MOV R11, R7 ;  /* 0x00000007000b7202 */ /* 0x002fe40000000f00 */
[----:B------:R-:W2:Y:S04]  /*14490*/  LDL.LU.64 R6, [R1+0x3120] ;  /* 0x0031200001067983 */ /* 0x000ea80000300a00 */
[----:B------:R-:W2:Y:S01]  /*144a0*/  LDL.LU.64 R4, [R1+0x3118] ;  /* 0x0031180001047983 */ /* 0x000ea20000300a00 */
[----:B------:R-:W-:Y:S01]  /*144b0*/  IMAD.MOV.U32 R9, RZ, RZ, R15 ;  /* 0x000000ffff097224 */ /* 0x000fe200078e000f */
[----:B--2---:R-:W-:Y:S11]  /*144c0*/  HMMA.16816.F32.BF16 R4, R20, R14, R4 ;  /* 0x0000000e1404723c */ /* 0x004ff60000041804 */
[----:B------:R-:W-:Y:S11]  /*144d0*/  @!UPT UIADD3 URZ, URZ, URZ, URZ ;  /* 0x0000003f3f3ff290 */ /* 0x000ff6000fffe03f */
[----:B------:R-:W-:Y:S01]  /*144e0*/  @!UPT UIADD3 URZ, URZ, URZ, URZ ;  /* 0x0000003f3f3ff290 */ /* 0x000fe2000fffe03f */
[----:B------:R0:W-:Y:S04]  /*144f0*/  STL.64 [R1+0x3a0], R4 ;  /* 0x0003a00401007387 */ /* 0x0001e80000100a00 */
[----:B------:R1:W-:Y:S01]  /*14500*/  STL.64 [R1+0x3a8], R6 ;  /* 0x0003a80601007387 */ /* 0x0003e20000100a00 */
[----:B0-----:R-:W-:-:S03]  /*14510*/  MOV R5, R14 ;  /* 0x0000000e00057202 */ /* 0x001fc60000000f00 */
[----:B------:R-:W2:Y:S02]  /*14520*/  LDL.LU.64 R14, [R1+0x3110] ;  /* 0x00311000010e7983 */ /* 0x000ea40000300a00 */
[C---:B--2---:R-:W-:Y:S01]  /*14530*/  HMMA.16816.F32.BF16 R24, R20.reuse, R14, R24 ;  /* 0x0000000e1418723c */ /* 0x044fe20000041818 */
[----:B-1----:R-:W-:Y:S02]  /*14540*/  MOV R7, R14 ;  /* 0x0000000e00077202 */ /* 0x002fe40000000f00 */
[----:B------:R-:W-:Y:S11]  /*14550*/  MOV R4, R15 ;  /* 0x0000000f00047202 */ /* 0x000ff60000000f00 */
[----:B------:R-:W-:Y:S09]  /*14560*/  @!UPT UIADD3 URZ, URZ, URZ, URZ ;  /* 0x0000003f3f3ff290 */ /* 0x000ff2000fffe03f */
[----:B------:R-:W-:Y:S04]  /*14570*/  STL.64 [R1+0x480], R24 ;  /* 0x0004801801007387 */ /* 0x000fe80000100a00 */
[----:B------:R0:W-:Y:S04]  /*14580*/  STL.64 [R1+0x488], R26 ;  /* 0x0004881a01007387 */ /* 0x0001e80000100a00 */
[----:B0-----:R-:W2:Y:S04]  /*14590*/  LDL.LU.64 R26, [R1+0x3108] ;  /* 0x00310800011a7983 */ /* 0x001ea80000300a00 */
[----:B------:R-:W2:Y:S04]  /*145a0*/  LDL.LU.64 R14, [R1+0x3100] ;  /* 0x00310000010e7983 */ /* 0x000ea80000300a00 */
[----:B------:R-:W2:Y:S02]  /*145b0*/  LDL.LU.64 R12, [R1+0x30f8] ;  /* 0x0030f800010c7983 */ /* 0x000ea40000300a00 */
[----:B--2---:R-:W-:Y:S01]  /*145c0*/  HMMA.16816.F32.BF16 R12, R20, R26, R12 ;  /* 0x0000001a140c723c */ /* 0x004fe2000004180c */
[----:B------:R-:W-:Y:S11]  /*145d0*/  MOV R6, R27 ;  /* 0x0000001b00067202 */ /* 0x000ff60000000f00 */
[----:B------:R-:W-:Y:S11]  /*145e0*/  @!UPT UIADD3 URZ, URZ, URZ, URZ ;  /* 0x0000003f3f3ff290 */ /* 0x000ff6000fffe03f */
[----:B------:R0:W-:Y:S04]  /*145f0*/  STL.64 [R1+0x470], R12 ;  /* 0x0004700c01007387 */ /* 0x0001e80000100a00 */
[----:B------:R1:W-:Y:S01]  /*14600*/  STL.64 [R1+0x478], R14 ;  /* 0x0004780e01007387 */ /* 0x0003e20000100a00 */
[----:B0-----:R-:W-:-:S03]  /*14610*/  MOV R13, R26 ;  /* 0x0000001a000d7202 */ /* 0x001fc60000000f00 */
[----:B-1----:R-:W2:Y:S04]  /*14620*/  LDL.LU.64 R14, [R1+0x30f0] ;  /* 0x0030f000010e7983 */ /* 0x002ea80000300a00 */
[----:B------:R-:W3:Y:S04]  /*14630*/  LDL.LU.64 R26, [R1+0x30e8] ;  /* 0x0030e800011a7983 */ /* 0x000ee80000300a00 */
[----:B------:R-:W3:Y:S01]  /*14640*/  LDL.LU.64 R24, [R1+0x30e0] ;  /* 0x0030e00001187983 */ /* 0x000ee20000300a00 */
[----:B------:R-:W-:Y:S01]  /*14650*/  IMAD.MOV.U32 R10, RZ, RZ, R18 ;  /* 0x000000ffff0a7224 */ /* 0x000fe200078e0012 */
[----:B------:R-:W-:Y:S01]  /*14660*/  MOV R12, R19 ;  /* 0x00000013000c7202 */ /* 0x000fe20000000f00 */
[----:B---3--:R-:W-:Y:S01]  /*14670*/  HMMA.16816.F32.BF16 R24, R20, R18, R24 ;  /* 0x000000121418723c */ /* 0x008fe20000041818 */
[----:B------:R-:W3:Y:S04]  /*14680*/  LDL.LU.64 R18, [R1+0x30d8] ;  /* 0x0030d80001127983 */ /* 0x000ee80000300a00 */
[----:B------:R-:W3:Y:S11]  /*14690*/  LDL.LU.64 R16, [R1+0x30d0] ;  /* 0x0030d00001107983 */ /* 0x000ef60000300a00 */
[----:B------:R-:W-:Y:S07]  /*146a0*/  @!UPT UIADD3 URZ, URZ, URZ, URZ ;  /* 0x0000003f3f3ff290 */ /* 0x000fee000fffe03f */
[----:B------:R-:W-:Y:S01]  /*146b0*/  STL [R1+0x460], R24 ;  /* 0x0004601801007387 */ /* 0x000fe20000100800 */
[----:B------:R-:W-:Y:S02]  /*146c0*/  MOV R2, R26 ;  /* 0x0000001a00027202 */ /* 0x000fe40000000f00 */
[----:B------:R-:W-:Y:S02]  /*146d0*/  MOV R0, R27 ;  /* 0x0000001b00007202 */ /* 0x000fe40000000f00 */
[----:B------:R-:W3:Y:S01]  /*146e0*/  LDL.LU.64 R26, [R1+0x30c8] ;  /* 0x0030c800011a7983 */ /* 0x000ee20000300a00 */
[----:B------:R-:W-:-:S05]  /*146f0*/  MOV R3, R25 ;  /* 0x0000001900037202 */ /* 0x000fca0000000f00 */
[----:B------:R0:W-:Y:S04]  /*14700*/  STL [R1+0x2e68], R3 ;  /* 0x002e680301007387 */ /* 0x0001e80000100800 */
[----:B0-----:R-:W4:Y:S01]  /*14710*/  LDL R3, [R1+0x5d4] ;  /* 0x0005d40001037983 */ /* 0x001f220000100800 */
[----:B---3--:R-:W-:Y:S01]  /*14720*/  HMMA.16816.F32.BF16 R16, R20, R26, R16 ;  /* 0x0000001a1410723c */ /* 0x008fe20000041810 */
[----:B------:R-:W-:Y:S11]  /*14730*/  IMAD.MOV.U32 R29, RZ, RZ, R26 ;  /* 0x000000ffff1d7224 */ /* 0x000ff600078e001a */
[----:B------:R-:W-:Y:S11]  /*14740*/  @!UPT UIADD3 URZ, URZ, URZ, URZ ;  /* 0x0000003f3f3ff290 */ /* 0x000ff6000fffe03f */
[----:B------:R0:W-:Y:S04]  /*14750*/  STL.64 [R1+0x450], R16 ;  /* 0x0004501001007387 */ /* 0x0001e80000100a00 */
[----:B------:R1:W-:Y:S01]  /*14760*/  STL.64 [R1+0x458], R18 ;  /* 0x0004581201007387 */ /* 0x0003e20000100a00 */
[----:B0-----:R-:W-:-:S03]  /*14770*/  MOV R17, R27 ;  /* 0x0000001b00117202 */ /* 0x001fc60000000f00 */
[----:B-1----:R-:W3:Y:S04]  /*14780*/  LDL.LU.64 R18, [R1+0x30c0] ;  /* 0x0030c00001127983 */ /* 0x002ee80000300a00 */
[----:B------:R-:W5:Y:S04]  /*14790*/  LDL.LU R16, [R1+0x30b8] ;  /* 0x0030b80001107983 */ /* 0x000f680000300800 */
[----:B------:R-:W3:Y:S04]  /*147a0*/  LDL.LU.64 R26, [R1+0x30b0] ;  /* 0x0030b000011a7983 */ /* 0x000ee80000300a00 */
[----:B------:R-:W3:Y:S02]  /*147b0*/  LDL.LU.64 R24, [R1+0x30a8] ;  /* 0x0030a80001187983 */ /* 0x000ee40000300a00 */
[C---:B---3--:R-:W-:Y:S11]  /*147c0*/  HMMA.16816.F32.BF16 R24, R20.reuse, R18, R24 ;  /* 0x000000121418723c */ /* 0x048ff60000041818 */
[----:B------:R-:W-:Y:S11]  /*147d0*/  @!UPT UIADD3 URZ, URZ, URZ, URZ ;  /* 0x0000003f3f3ff290 */ /* 0x000ff6000fffe03f */
[----:B------:R-:W-:Y:S01]  /*147e0*/  @!UPT UIADD3 URZ, URZ, URZ, URZ ;  /* 0x0000003f3f3ff290 */ /* 0x000fe2000fffe03f */
[----:B------:R-:W-:Y:S04]  /*147f0*/  STL.64 [R1+0x440], R24 ;  /* 0x0004401801007387 */ /* 0x000fe80000100a00 */
[----:B------:R0:W-:Y:S04]  /*14800*/  STL.64 [R1+0x448], R26 ;  /* 0x0004481a01007387 */ /* 0x0001e80000100a00 */
[----:B0-----:R-:W3:Y:S04]  /*14810*/  LDL.LU.64 R26, [R1+0x30a0] ;  /* 0x0030a000011a7983 */ /* 0x001ee80000300a00 */
[----:B------:R-:W3:Y:S04]  /*14820*/  LDL.LU.64 R24, [R1+0x3098] ;  /* 0x0030980001187983 */ /* 0x000ee80000300a00 */
[----:B------:R-:W-:Y:S04]  /*14830*/  STL.64 [R1+0x2ee8], R18 ;  /* 0x002ee81201007387 */ /* 0x000fe80000100a00 */
[----:B-----5:R-:W-:Y:S04]  /*14840*/  STL [R1+0x2ee0], R16 ;  /* 0x002ee01001007387 */ /* 0x020fe80000100800 */
[----:B--2---:R-:W-:Y:S01]  /*14850*/  STL.64 [R1+0x3000], R14 ;  /* 0x0030000e01007387 */ /* 0x004fe20000100a00 */
[----:B---3--:R-:W-:Y:S11]  /*14860*/  HMMA.16816.F32.BF16 R24, R20, R14, R24 ;  /* 0x0000000e1418723c */ /* 0x008ff60000041818 */
[----:B------:R-:W-:Y:S11]  /*14870*/  @!UPT UIADD3 URZ, URZ, URZ, URZ ;  /* 0x0000003f3f3ff290 */ /* 0x000ff6000fffe03f */
[----:B------:R-:W-:Y:S01]  /*14880*/  @!UPT UIADD3 URZ, URZ, URZ, URZ ;  /* 0x0000003f3f3ff290 */ /* 0x000fe2000fffe03f */
[----:B------:R0:W-:Y:S04]  /*14890*/  STL.64 [R1+0x430], R24 ;  /* 0x0004301801007387 */ /* 0x0001e80000100a00 */
[----:B------:R1:W-:Y:S04]  /*148a0*/  STL.64 [R1+0x438], R26 ;  /* 0x0004381a01007387 */ /* 0x0003e80000100a00 */
[----:B0-----:R-:W2:Y:S04]  /*148b0*/  LDL.LU R24, [R1+0xb0] ;  /* 0x0000b00001187983 */ /* 0x001ea80000300800 */
[----:B------:R-:W2:Y:S04]  /*148c0*/  LDL.LU R25, [R1+0xb4] ;  /* 0x0000b40001197983 */ /* 0x000ea80000300800 */
[----:B-1----:R-:W3:Y:S04]  /*148d0*/  LDL.LU R26, [R1+0xb8] ;  /* 0x0000b800011a7983 */ /* 0x002ee80000300800 */
[----:B------:R-:W3:Y:S01]  /*148e0*/  LDL.LU R27, [R1+0xbc] ;  /* 0x0000bc00011b7983 */ /* 0x000ee20000300800 */
[----:B------:R-:W-:-:S02]  /*148f0*/  MOV R18, R29 ;  /* 0x0000001d00127202 */ /* 0x000fc40000000f00 */
[----:B------:R-:W-:Y:S01]  /*14900*/  MOV R19, R17 ;  /* 0x0000001100137202 */ /* 0x000fe20000000f00 */
[----:B------:R-:W5:Y:S04]  /*14910*/  LDL.LU R29, [R1+0x3094] ;  /* 0x00309400011d7983 */ /* 0x000f680000300800 */
        /* <DEDUP_REMOVED lines=34> */
[----:B------:R0:W-:Y:S02]  /*14b40*/  STL.64 [R1+0x2f48], R18 ;  /* 0x002f481201007387 */ /* 0x0001e40000100a00 */
[----:B0-----:R-:W-:Y:S01]  /*14b50*/  IMAD.MOV.U32 R18, RZ, RZ, R5 ;  /* 0x000000ffff127224 */ /* 0x001fe200078e0005 */
[----:B------:R-:W-:Y:S01]  /*14b60*/  MOV R19, R9 ;  /* 0x0000000900137202 */ /* 0x000fe20000000f00 */
[----:B------:R-:W4:Y:S04]  /*14b70*/  LDL.LU R5, [R1+0x3074] ;  /* 0x0030740001057983 */ /* 0x000f280000300800 */
        /* <DEDUP_REMOVED lines=19> */
[----:B-----5:R-:W-:Y:S01]  /*14cb0*/  MOV R18, R29 ;  /* 0x0000001d00127202 */ /* 0x020fe20000000f00 */
[----:B------:R-:W-:-:S02]  /*14cc0*/  IMAD.MOV.U32 R19, RZ, RZ, R28 ;  /* 0x000000ffff137224 */ /* 0x000fc400078e001c */
[----:B------:R-:W5:Y:S04]  /*14cd0*/  LDL.LU R29, [R1+0x3064] ;  /* 0x00306400011d7983 */ /* 0x000f680000300800 */
[----:B------:R-:W4:Y:S04]  /*14ce0*/  LDL.LU R28, [R1+0x3060] ;  /* 0x00306000011c7983 */ /* 0x000f280000300800 */
[----:B------:R-:W-:Y:S04]  /*14cf0*/  STL.64 [R1+0x2f90], R18 ;  /* 0x002f901201007387 */ /* 0x000fe80000100a00 */
[----:B---3--:R-:W-:Y:S04]  /*14d00*/  STL.64 [R1+0x2f40], R26 ;  /* 0x002f401a01007387 */ /* 0x008fe80000100a00 */
[----:B--2---:R0:W-:Y:S04]  /*14d10*/  STL.64 [R1+0x2f38], R24 ;  /* 0x002f381801007387 */ /* 0x0041e80000100a00 */
[----:B0-----:R-:W2:Y:S04]  /*14d20*/  LDL.LU R24, [R1+0x120] ;  /* 0x0001200001187983 */ /* 0x001ea80000300800 */
[----:B------:R-:W2:Y:S04]  /*14d30*/  LDL.LU R25, [R1+0x124] ;  /* 0x0001240001197983 */ /* 0x000ea80000300800 */
[----:B------:R-:W3:Y:S01]  /*14d40*/  LDL.LU R26, [R1+0x128] ;  /* 0x00012800011a7983 */ /* 0x000ee20000300800 */
[----:B------:R-:W-:-:S02]  /*14d50*/  MOV R18, R10 ;  /* 0x0000000a00127202 */ /* 0x000fc40000000f00 */
[----:B----4-:R-:W-:Y:S02]  /*14d60*/  MOV R19, R17 ;  /* 0x0000001100137202 */ /* 0x010fe40000000f00 */
[----:B------:R-:W-:Y:S02]  /*14d70*/  MOV R27, R11 ;  /* 0x0000000b001b7202 */ /* 0x000fe40000000f00 */
[----:B------:R-:W4:Y:S04]  /*14d80*/  LDL.LU R11, [R1+0x305c] ;  /* 0x00305c00010b7983 */ /* 0x000f280000300800 */
[----:B------:R-:W4:Y:S04]  /*14d90*/  LDL.LU R10, [R1+0x3058] ;  /* 0x00305800010a7983 */ /* 0x000f280000300800 */
[----:B------:R-:W-:Y:S04]  /*14da0*/  STL.64 [R1+0x2fa8], R18 ;  /* 0x002fa81201007387 */ /* 0x000fe80000100a00 */
[----:B---3--:R-:W-:Y:S04]  /*14db0*/  STL.64 [R1+0x2f58], R26 ;  /* 0x002f581a01007387 */ /* 0x008fe80000100a00 */
[----:B--2---:R0:W-:Y:S04]  /*14dc0*/  STL.64 [R1+0x2f50], R24 ;  /* 0x002f501801007387 */ /* 0x0041e80000100a00 */
[----:B0-----:R-:W2:Y:S04]  /*14dd0*/  LDL.LU R24, [R1+0x130] ;  /* 0x0001300001187983 */ /* 0x001ea80000300800 */
[----:B------:R-:W2:Y:S01]  /*14de0*/  LDL.LU R25, [R1+0x134] ;  /* 0x0001340001197983 */ /* 0x000ea20000300800 */
[----:B------:R-:W-:Y:S01]  /*14df0*/  MOV R18, R13 ;  /* 0x0000000d00127202 */ /* 0x000fe20000000f00 */
[----:B-----5:R-:W-:Y:S01]  /*14e00*/  IMAD.MOV.U32 R27, RZ, RZ, R29 ;  /* 0x000000ffff1b7224 */ /* 0x020fe200078e001d */
[----:B------:R-:W-:-:S02]  /*14e10*/  MOV R19, R12 ;  /* 0x0000000c00137202 */ /* 0x000fc40000000f00 */
[----:B------:R-:W-:Y:S02]  /*14e20*/  MOV R26, R28 ;  /* 0x0000001c001a7202 */ /* 0x000fe40000000f00 */
[----:B------:R-:W3:Y:S04]  /*14e30*/  LDL.LU R28, [R1+0x3054] ;  /* 0x00305400011c7983 */ /* 0x000ee80000300800 */
[----:B------:R-:W5:Y:S04]  /*14e40*/  LDL.LU R29, [R1+0x3050] ;  /* 0x00305000011d7983 */ /* 0x000f680000300800 */
[----:B------:R0:W-:Y:S04]  /*14e50*/  STL.64 [R1+0x2fc0], R18 ;  /* 0x002fc01201007387 */ /* 0x0001e80000100a00 */
[----:B------:R4:W-:Y:S01]  /*14e60*/  STL.64 [R1+0x2f70], R26 ;  /* 0x002f701a01007387 */ /* 0x0009e20000100a00 */
[----:B0-----:R-:W-:Y:S01]  /*14e70*/  IMAD.MOV.U32 R18, RZ, RZ, R7 ;  /* 0x000000ffff127224 */ /* 0x001fe200078e0007 */
[----:B------:R-:W-:-:S02]  /*14e80*/  MOV R19, R6 ;  /* 0x0000000600137202 */ /* 0x000fc40000000f00 */
[----:B----4-:R-:W-:Y:S02]  /*14e90*/  MOV R26, R10 ;  /* 0x0000000a001a7202 */ /* 0x010fe40000000f00 */
[----:B------:R-:W-:Y:S01]  /*14ea0*/  MOV R27, R11 ;  /* 0x0000000b001b7202 */ /* 0x000fe20000000f00 */
[----:B--2---:R0:W-:Y:S04]  /*14eb0*/  STL.64 [R1+0x2f68], R24 ;  /* 0x002f681801007387 */ /* 0x0041e80000100a00 */
[----:B0-----:R-:W2:Y:S04]  /*14ec0*/  LDL.LU R24, [R1+0x140] ;  /* 0x0001400001187983 */ /* 0x001ea80000300800 */
[----:B------:R-:W2:Y:S04]  /*14ed0*/  LDL.LU R25, [R1+0x144] ;  /* 0x0001440001197983 */ /* 0x000ea80000300800 */
[----:B------:R-:W4:Y:S04]  /*14ee0*/  LDL.LU R10, [R1+0x304c] ;  /* 0x00304c00010a7983 */ /* 0x000f280000300800 */
[----:B------:R-:W2:Y:S04]  /*14ef0*/  LDL.LU R11, [R1+0x3048] ;  /* 0x00304800010b7983 */ /* 0x000ea80000300800 */
[----:B------:R0:W-:Y:S02]  /*14f00*/  STL.64 [R1+0x2fd8], R18 ;  /* 0x002fd81201007387 */ /* 0x0001e40000100a00 */
[----:B0-----:R-:W-:-:S02]  /*14f10*/  MOV R18, R5 ;  /* 0x0000000500127202 */ /* 0x001fc40000000f00 */
[----:B------:R-:W-:-:S05]  /*14f20*/  MOV R19, R4 ;  /* 0x0000000400137202 */ /* 0x000fca0000000f00 */
[----:B------:R0:W-:Y:S04]  /*14f30*/  STL.64 [R1+0x3010], R18 ;  /* 0x0030101201007387 */ /* 0x0001e80000100a00 */
[----:B------:R-:W2:Y:S04]  /*14f40*/  LDL.LU R12, [R1+0x1a0] ;  /* 0x0001a000010c7983 */ /* 0x000ea80000300800 */
[----:B------:R-:W2:Y:S04]  /*14f50*/  LDL.LU R13, [R1+0x1a4] ;  /* 0x0001a400010d7983 */ /* 0x000ea80000300800 */
[----:B------:R-:W2:Y:S04]  /*14f60*/  LDL.LU R14, [R1+0x1a8] ;  /* 0x0001a800010e7983 */ /* 0x000ea80000300800 */
[----:B------:R-:W2:Y:S04]  /*14f70*/  LDL.LU R15, [R1+0x1ac] ;  /* 0x0001ac00010f7983 */ /* 0x000ea80000300800 */
[----:B--2---:R-:W-:Y:S04]  /*14f80*/  STL.64 [R1+0x3020], R14 ;  /* 0x0030200e01007387 */ /* 0x004fe80000100a00 */
[----:B------:R1:W-:Y:S04]  /*14f90*/  STL.64 [R1+0x3018], R12 ;  /* 0x0030180c01007387 */ /* 0x0003e80000100a00 */
[----:B------:R-:W2:Y:S04]  /*14fa0*/  LDL.LU R16, [R1+0x1b0] ;  /* 0x0001b00001107983 */ /* 0x000ea80000300800 */
[----:B------:R-:W2:Y:S04]  /*14fb0*/  LDL.LU R17, [R1+0x1b4] ;  /* 0x0001b40001117983 */ /* 0x000ea80000300800 */
[----:B0-----:R-:W2:Y:S04]  /*14fc0*/  LDL.LU R18, [R1+0x1b8] ;  /* 0x0001b80001127983 */ /* 0x001ea80000300800 */
[----:B------:R-:W2:Y:S04]  /*14fd0*/  LDL.LU R19, [R1+0x1bc] ;  /* 0x0001bc0001137983 */ /* 0x000ea80000300800 */
[----:B-1----:R-:W2:Y:S04]  /*14fe0*/  LDL.LU R12, [R1+0x1c0] ;  /* 0x0001c000010c7983 */ /* 0x002ea80000300800 */
[----:B------:R-:W2:Y:S04]  /*14ff0*/  LDL.LU R13, [R1+0x1c4] ;  /* 0x0001c400010d7983 */ /* 0x000ea80000300800 */
[----:B------:R-:W2:Y:S04]  /*15000*/  LDL.LU R14, [R1+0x1c8] ;  /* 0x0001c800010e7983 */ /* 0x000ea80000300800 */
[----:B------:R-:W2:Y:S04]  /*15010*/  LDL.LU R15, [R1+0x1cc] ;  /* 0x0001cc00010f7983 */ /* 0x000ea80000300800 */
[----:B------:R-:W2:Y:S04]  /*15020*/  LDL.LU.64 R6, [R1+0xd8] ;  /* 0x0000d80001067983 */ /* 0x000ea80000300a00 */
[----:B------:R-:W-:Y:S04]  /*15030*/  STL.64 [R1+0x2f88], R26 ;  /* 0x002f881a01007387 */ /* 0x000fe80000100a00 */
[----:B------:R0:W-:Y:S04]  /*15040*/  STL.64 [R1+0x2f80], R24 ;  /* 0x002f801801007387 */ /* 0x0001e80000100a00 */
[----:B0-----:R-:W2:Y:S04]  /*15050*/  LDL.LU R24, [R1+0x150] ;  /* 0x0001500001187983 */ /* 0x001ea80000300800 */
[----:B------:R-:W2:Y:S01]  /*15060*/  LDL.LU R25, [R1+0x154] ;  /* 0x0001540001197983 */ /* 0x000ea20000300800 */
[----:B-----5:R-:W-:Y:S01]  /*15070*/  MOV R26, R29 ;  /* 0x0000001d001a7202 */ /* 0x020fe20000000f00 */
[----:B---3--:R-:W-:-:S02]  /*15080*/  IMAD.MOV.U32 R27, RZ, RZ, R28 ;  /* 0x000000ffff1b7224 */ /* 0x008fc400078e001c */
[----:B------:R-:W3:Y:S04]  /*15090*/  LDL.LU R29, [R1+0x3044] ;  /* 0x00304400011d7983 */ /* 0x000ee80000300800 */
[----:B------:R-:W5:Y:S04]  /*150a0*/  LDL.LU R28, [R1+0x3040] ;  /* 0x00304000011c7983 */ /* 0x000f680000300800 */
[----:B------:R-:W-:Y:S04]  /*150b0*/  STL.64 [R1+0x2fa0], R26 ;  /* 0x002fa01a01007387 */ /* 0x000fe80000100a00 */
[----:B--2---:R0:W-:Y:S04]  /*150c0*/  STL.64 [R1+0x2f98], R24 ;  /* 0x002f981801007387 */ /* 0x0041e80000100a00 */
[----:B0-----:R-:W2:Y:S04]  /*150d0*/  LDL.LU R24, [R1+0x160] ;  /* 0x0001600001187983 */ /* 0x001ea80000300800 */
[----:B------:R-:W2:Y:S01]  /*150e0*/  LDL.LU R25, [R1+0x164] ;  /* 0x0001640001197983 */ /* 0x000ea20000300800 */
[----:B------:R-:W-:-:S02]  /*150f0*/  MOV R26, R11 ;  /* 0x0000000b001a7202 */ /* 0x000fc40000000f00 */
[----:B----4-:R-:W-:Y:S01]  /*15100*/  MOV R27, R10 ;  /* 0x0000000a001b7202 */ /* 0x010fe20000000f00 */
[----:B------:R-:W4:Y:S04]  /*15110*/  LDL.LU R11, [R1+0x303c] ;  /* 0x00303c00010b7983 */ /* 0x000f280000300800 */
[----:B------:R-:W3:Y:S04]  /*15120*/  LDL.LU R10, [R1+0x3038] ;  /* 0x00303800010a7983 */ /* 0x000ee80000300800 */
[----:B------:R-:W-:Y:S04]  /*15130*/  STL.64 [R1+0x2fb8], R26 ;  /* 0x002fb81a01007387 */ /* 0x000fe80000100a00 */
[----:B--2---:R0:W-:Y:S04]  /*15140*/  STL.64 [R1+0x2fb0], R24 ;  /* 0x002fb01801007387 */ /* 0x0041e80000100a00 */
[----:B0-----:R-:W2:Y:S04]  /*15150*/  LDL.LU R24, [R1+0x170] ;  /* 0x0001700001187983 */ /* 0x001ea80000300800 */
[----:B------:R-:W2:Y:S01]  /*15160*/  LDL.LU R25, [R1+0x174] ;  /* 0x0001740001197983 */ /* 0x000ea20000300800 */
[----:B-----5:R-:W-:-:S02]  /*15170*/  MOV R26, R28 ;  /* 0x0000001c001a7202 */ /* 0x020fc40000000f00 */
[----:B---3--:R-:W-:Y:S01]  /*15180*/  MOV R27, R29 ;  /* 0x0000001d001b7202 */ /* 0x008fe20000000f00 */
[----:B------:R-:W3:Y:S04]  /*15190*/  LDL.LU R28, [R1+0x3034] ;  /* 0x00303400011c7983 */ /* 0x000ee80000300800 */
[----:B------:R-:W5:Y:S04]  /*151a0*/  LDL.LU R29, [R1+0x3030] ;  /* 0x00303000011d7983 */ /* 0x000f680000300800 */
[----:B------:R4:W-:Y:S02]  /*151b0*/  STL.64 [R1+0x2fd0], R26 ;  /* 0x002fd01a01007387 */ /* 0x0009e40000100a00 */
[----:B----4-:R-:W-:-:S02]  /*151c0*/  MOV R26, R11 ;  /* 0x0000000b001a7202 */ /* 0x010fc40000000f00 */
[----:B--2---:R0:W-:Y:S04]  /*151d0*/  STL.64 [R1+0x2fc8], R24 ;  /* 0x002fc81801007387 */ /* 0x0041e80000100a00 */
[----:B0-----:R-:W2:Y:S01]  /*151e0*/  LDL.LU R24, [R1+0x180] ;  /* 0x0001800001187983 */ /* 0x001ea20000300800 */
[----:B------:R-:W-:-:S03]  /*151f0*/  IMAD.MOV.U32 R25, RZ, RZ, R10 ;  /* 0x000000ffff197224 */ /* 0x000fc600078e000a */
[----:B------:R-:W4:Y:S04]  /*15200*/  LDL.LU R10, [R1+0x302c] ;  /* 0x00302c00010a7983 */ /* 0x000f280000300800 */
[----:B------:R-:W4:Y:S04]  /*15210*/  LDL.LU R11, [R1+0x3028] ;  /* 0x00302800010b7983 */ /* 0x000f280000300800 */
[----:B------:R-:W2:Y:S01]  /*15220*/  LDL.LU R27, [R1+0x18c] ;  /* 0x00018c00011b7983 */ /* 0x000ea20000300800 */
[C---:B------:R-:W-:Y:S08]  /*15230*/  HMMA.16816.F32.BF16 R16, R20.reuse, R6, R16 ;  /* 0x000000061410723c */ /* 0x040ff00000041810 */
[----:B----4-:R-:W-:Y:S01]  /*15240*/  HMMA.16816.F32.BF16 R12, R20, R10, R12 ;  /* 0x0000000a140c723c */ /* 0x010fe2000004180c */
[----:B--2---:R-:W-:Y:S04]  /*15250*/  STL.64 [R1+0x2fe8], R26 ;  /* 0x002fe81a01007387 */ /* 0x004fe80000100a00 */
[----:B------:R0:W-:Y:S04]  /*15260*/  STL.64 [R1+0x2fe0], R24 ;  /* 0x002fe01801007387 */ /* 0x0001e80000100a00 */
[----:B0-----:R-:W2:Y:S04]  /*15270*/  LDL.LU R24, [R1+0x190] ;  /* 0x0001900001187983 */ /* 0x001ea80000300800 */
[----:B------:R-:W2:Y:S10]  /*15280*/  LDL.LU R25, [R1+0x194] ;  /* 0x0001940001197983 */ /* 0x000eb40000300800 */
[----:B------:R-:W-:Y:S04]  /*15290*/  STL.64 [R1+0x420], R12 ;  /* 0x0004200c01007387 */ /* 0x000fe80000100a00 */
[----:B------:R0:W-:Y:S04]  /*152a0*/  STL.64 [R1+0x428], R14 ;  /* 0x0004280e01007387 */ /* 0x0001e80000100a00 */
[----:B0-----:R-:W4:Y:S04]  /*152b0*/  LDL.LU.64 R14, [R1+0x3020] ;  /* 0x00302000010e7983 */ /* 0x001f280000300a00 */
[----:B------:R-:W4:Y:S04]  /*152c0*/  LDL.LU.64 R12, [R1+0x3018] ;  /* 0x00301800010c7983 */ /* 0x000f280000300a00 */
[----:B------:R0:W-:Y:S04]  /*152d0*/  STL.64 [R1+0x410], R16 ;  /* 0x0004101001007387 */ /* 0x0001e80000100a00 */
[----:B------:R1:W-:Y:S01]  /*152e0*/  STL.64 [R1+0x418], R18 ;  /* 0x0004181201007387 */ /* 0x0003e20000100a00 */
[----:B0-----:R-:W-:Y:S01]  /*152f0*/  MOV R17, R6 ;  /* 0x0000000600117202 */ /* 0x001fe20000000f00 */
[----:B------:R-:W-:-:S02]  /*15300*/  IMAD.MOV.U32 R16, RZ, RZ, R7 ;  /* 0x000000ffff107224 */ /* 0x000fc400078e0007 */
[----:B-1----:R-:W2:Y:S04]  /*15310*/  LDL.LU.64 R18, [R1+0x3010] ;  /* 0x0030100001127983 */ /* 0x002ea80000300a00 */
[----:B------:R-:W4:Y:S01]  /*15320*/  LDL.LU.64 R6, [R1+0x3008] ;  /* 0x0030080001067983 */ /* 0x000f220000300a00 */
[----:B-----5:R-:W-:Y:S02]  /*15330*/  MOV R26, R29 ;  /* 0x0000001d001a7202 */ /* 0x020fe40000000f00 */
[----:B---3--:R-:W-:Y:S01]  /*15340*/  MOV R27, R28 ;  /* 0x0000001c001b7202 */ /* 0x008fe20000000f00 */
[----:B----4-:R-:W-:Y:S01]  /*15350*/  HMMA.16816.F32.BF16 R20, R20, R6, R12 ;  /* 0x000000061414723c */ /* 0x010fe2000004180c */
[----:B------:R-:W3:Y:S06]  /*15360*/  LDL.LU.64 R14, [R1+0x3000] ;  /* 0x00300000010e7983 */ /* 0x000eec0000300a00 */
[----:B------:R-:W-:-:S02]  /*15370*/  MOV R13, R6 ;  /* 0x00000006000d7202 */ /* 0x000fc40000000f00 */
[----:B------:R-:W-:Y:S02]  /*15380*/  MOV R12, R7 ;  /* 0x00000007000c7202 */ /* 0x000fe40000000f00 */
[----:B------:R-:W2:Y:S04]  /*15390*/  LDL.LU.64 R6, [R1+0x2ff8] ;  /* 0x002ff80001067983 */ /* 0x000ea80000300a00 */
[----:B------:R-:W2:Y:S09]  /*153a0*/  LDL.LU.64 R4, [R1+0x2ff0] ;  /* 0x002ff00001047983 */ /* 0x000eb20000300a00 */
[----:B------:R-:W-:Y:S01]  /*153b0*/  MOV R29, R22 ;  /* 0x00000016001d7202 */ /* 0x000fe20000000f00 */
[----:B------:R-:W-:Y:S01]  /*153c0*/  IMAD.MOV.U32 R22, RZ, RZ, R17 ;  /* 0x000000ffff167224 */ /* 0x000fe200078e0011 */
[----:B------:R-:W-:-:S02]  /*153d0*/  MOV R28, R23 ;  /* 0x00000017001c7202 */ /* 0x000fc40000000f00 */
[----:B------:R-:W-:Y:S01]  /*153e0*/  MOV R23, R16 ;  /* 0x0000001000177202 */ /* 0x000fe20000000f00 */
[----:B------:R-:W-:Y:S04]  /*153f0*/  STL.64 [R1+0x390], R20 ;  /* 0x0003901401007387 */ /* 0x000fe80000100a00 */
[----:B------:R-:W-:Y:S04]  /*15400*/  STL [R1+0x2e1c], R28 ;  /* 0x002e1c1c01007387 */ /* 0x000fe80000100800 */
[----:B------:R-:W-:Y:S01]  /*15410*/  STL [R1+0x2e18], R29 ;  /* 0x002e181d01007387 */ /* 0x000fe20000100800 */
        /* <DEDUP_REMOVED lines=76> */
[----:B0-----:R-:W2:Y:S04]  /*158e0*/  LDL.LU.64 R18, [R1+0x2ee8] ;  /* 0x002ee80001127983 */ /* 0x001ea80000300a00 */
[----:B------:R-:W4:Y:S01]  /*158f0*/  LDL.LU R16, [R1+0x2ee0] ;  /* 0x002ee00001107983 */ /* 0x000f220000300800 */
[----:B--2---:R-:W-:Y:S11]  /*15900*/  HMMA.16816.F32.BF16 R24, R4, R18, R24 ;  /* 0x000000120418723c */ /* 0x004ff60000041818 */
[----:B------:R-:W-:Y:S11]  /*15910*/  @!UPT UIADD3 URZ, URZ, URZ, URZ ;  /* 0x0000003f3f3ff290 */ /* 0x000ff6000fffe03f */
[----:B------:R-:W-:Y:S01]  /*15920*/  @!UPT UIADD3 URZ, URZ, URZ, URZ ;  /* 0x0000003f3f3ff290 */ /* 0x000fe2000fffe03f */
[----:B------:R-:W-:Y:S04]  /*15930*/  STL.64 [R1+0x290], R24 ;  /* 0x0002901801007387 */ /* 0x000fe80000100a00 */
[----:B------:R0:W-:Y:S04]  /*15940*/  STL.64 [R1+0x298], R26 ;  /* 0x0002981a01007387 */ /* 0x0001e80000100a00 */
[----:B0-----:R-:W3:Y:S04]  /*15950*/  LDL.LU.64 R26, [R1+0x2ed8] ;  /* 0x002ed800011a7983 */ /* 0x001ee80000300a00 */
[----:B------:R-:W3:Y:S04]  /*15960*/  LDL.LU.64 R24, [R1+0x2ed0] ;  /* 0x002ed00001187983 */ /* 0x000ee80000300a00 */
[----:B------:R-:W4:Y:S01]  /*15970*/  LDL.LU R18, [R1+0x2f8] ;  /* 0x0002f80001127983 */ /* 0x000f220000300800 */
[----:B------:R-:W-:-:S03]  /*15980*/  MOV R17, R8 ;  /* 0x0000000800117202 */ /* 0x000fc60000000f00 */
[----:B------:R-:W0:Y:S01]  /*15990*/  S2R R8, SR_TID.X ;  /* 0x0000000000087919 */ /* 0x000e220000002100 */
[----:B---3--:R-:W-:Y:S11]  /*159a0*/  HMMA.16816.F32.BF16 R24, R4, R14, R24 ;  /* 0x0000000e0418723c */ /* 0x008ff60000041818 */
[----:B------:R-:W-:Y:S11]  /*159b0*/  @!UPT UIADD3 URZ, URZ, URZ, URZ ;  /* 0x0000003f3f3ff290 */ /* 0x000ff6000fffe03f */
[----:B------:R-:W-:Y:S01]  /*159c0*/  @!UPT UIADD3 URZ, URZ, URZ, URZ ;  /* 0x0000003f3f3ff290 */ /* 0x000fe2000fffe03f */
[----:B------:R-:W-:Y:S04]  /*159d0*/  STL.64 [R1+0x2d0], R24 ;  /* 0x0002d01801007387 */ /* 0x000fe80000100a00 */
[----:B------:R1:W-:Y:S04]  /*159e0*/  STL.64 [R1+0x2d8], R26 ;  /* 0x0002d81a01007387 */ /* 0x0003e80000100a00 */
[----:B-1----:R-:W2:Y:S04]  /*159f0*/  LDL.LU.64 R26, [R1+0x2ec8] ;  /* 0x002ec800011a7983 */ /* 0x002ea80000300a00 */
[----:B------:R-:W2:Y:S01]  /*15a00*/  LDL.LU.64 R24, [R1+0x2ec0] ;  /* 0x002ec00001187983 */ /* 0x000ea20000300a00 */
[----:B0-----:R-:W-:-:S02]  /*15a10*/  LOP3.LUT R28, R8, 0x7, RZ, 0xc0, !PT ;  /* 0x00000007081c7812 */ /* 0x001fc400078ec0ff */
[----:B------:R-:W-:Y:S02]  /*15a20*/  MOV R19, R9 ;  /* 0x0000000900137202 */ /* 0x000fe40000000f00 */
[----:B------:R-:W-:Y:S01]  /*15a30*/  SHF.L.U32 R9, R8, 0x1, RZ ;  /* 0x0000000108097819 */ /* 0x000fe200000006ff */
[----:B------:R-:W-:-:S05]  /*15a40*/  IMAD R28, R28, 0x110, RZ ;  /* 0x000001101c1c7824 */ /* 0x000fca00078e02ff */
[----:B------:R-:W-:Y:S01]  /*15a50*/  LOP3.LUT R28, R28, 0x30, R9, 0x78, !PT ;  /* 0x000000301c1c7812 */ /* 0x000fe200078e7809 */
[----:B--2---:R-:W-:Y:S01]  /*15a60*/  HMMA.16816.F32.BF16 R24, R4, R10, R24 ;  /* 0x0000000a0418723c */ /* 0x004fe20000041818 */
[----:B------:R-:W0:Y:S11]  /*15a70*/  LDSM.16.MT88.4 R8, [R3+0x4000] ;  /* 0x004000000308783b */ /* 0x000e360000004200 */
[----:B------:R-:W-:Y:S11]  /*15a80*/  @!UPT UIADD3 URZ, URZ, URZ, URZ ;  /* 0x0000003f3f3ff290 */ /* 0x000ff6000fffe03f */
[----:B------:R-:W-:Y:S04]  /*15a90*/  STL.64 [R1+0x2b0], R24 ;  /* 0x0002b01801007387 */ /* 0x000fe80000100a00 */
[----:B------:R1:W-:Y:S04]  /*15aa0*/  STL.64 [R1+0x2b8], R26 ;  /* 0x0002b81a01007387 */ /* 0x0003e80000100a00 */
[----:B-1----:R-:W2:Y:S04]  /*15ab0*/  LDL.LU.64 R26, [R1+0x2eb8] ;  /* 0x002eb800011a7983 */ /* 0x002ea80000300a00 */
[----:B------:R-:W2:Y:S04]  /*15ac0*/  LDL.LU.64 R24, [R1+0x2eb0] ;  /* 0x002eb00001187983 */ /* 0x000ea80000300a00 */
[----:B0-----:R-:W-:Y:S04]  /*15ad0*/  STL.64 [R1+0x2ea8], R10 ;  /* 0x002ea80a01007387 */ /* 0x001fe80000100a00 */
[----:B------:R-:W-:Y:S04]  /*15ae0*/  STL.64 [R1+0x2ea0], R8 ;  /* 0x002ea00801007387 */ /* 0x000fe80000100a00 */
[----:B------:R-:W0:Y:S04]  /*15af0*/  LDSM.16.M88.4 R8, [R28+0x8080] ;  /* 0x008080001c08783b */ /* 0x000e280000000200 */
[----:B0-----:R-:W-:Y:S04]  /*15b00*/  STL.64 [R1+0xa0], R8 ;  /* 0x0000a00801007387 */ /* 0x001fe80000100a00 */
[----:B------:R-:W-:Y:S04]  /*15b10*/  STL.64 [R1+0xa8], R10 ;  /* 0x0000a80a01007387 */ /* 0x000fe80000100a00 */
[----:B------:R-:W0:Y:S04]  /*15b20*/  LDSM.16.M88.4 R8, [R28+0x8880] ;  /* 0x008880001c08783b */ /* 0x000e280000000200 */
[----:B0-----:R-:W-:Y:S04]  /*15b30*/  STL.64 [R1+0x90], R8 ;  /* 0x0000900801007387 */ /* 0x001fe80000100a00 */
[----:B------:R-:W-:Y:S04]  /*15b40*/  STL.64 [R1+0x98], R10 ;  /* 0x0000980a01007387 */ /* 0x000fe80000100a00 */
[----:B------:R-:W0:Y:S04]  /*15b50*/  LDSM.16.M88.4 R8, [R28+0x9080] ;  /* 0x009080001c08783b */ /* 0x000e280000000200 */
[----:B0-----:R-:W-:Y:S04]  /*15b60*/  STL.64 [R1+0x80], R8 ;  /* 0x0000800801007387 */ /* 0x001fe80000100a00 */
[----:B------:R0:W-:Y:S02]  /*15b70*/  STL.64 [R1+0x88], R10 ;  /* 0x0000880a01007387 */ /* 0x0001e40000100a00 */
[----:B0-----:R-:W-:Y:S01]  /*15b80*/  IMAD.MOV.U32 R10, RZ, RZ, R13 ;  /* 0x000000ffff0a7224 */ /* 0x001fe200078e000d */
[----:B------:R-:W-:-:S02]  /*15b90*/  MOV R11, R12 ;  /* 0x0000000c000b7202 */ /* 0x000fc40000000f00 */
        /* <DEDUP_REMOVED lines=9> */
[----:B------:R-:W0:Y:S01]  /*15c30*/  LDSM.16.M88.4 R12, [R28+0xb080] ;  /* 0x00b080001c0c783b */ /* 0x000e220000000200 */
[----:B----4-:R-:W-:Y:S03]  /*15c40*/  HMMA.16816.F32.BF16 R16, R4, R22, R16 ;  /* 0x000000160410723c */ /* 0x010fe60000041810 */
[----:B------:R-:W-:Y:S04]  /*15c50*/  LDSM.16.M88.4 R20, [R28+0xc080] ;  /* 0x00c080001c14783b */ /* 0x000fe80000000200 */
[----:B0-----:R-:W-:Y:S04]  /*15c60*/  STL.64 [R1+0x40], R12 ;  /* 0x0000400c01007387 */ /* 0x001fe80000100a00 */
[----:B------:R-:W-:Y:S04]  /*15c70*/  STL.64 [R1+0x48], R14 ;  /* 0x0000480e01007387 */ /* 0x000fe80000100a00 */
[----:B------:R-:W0:Y:S08]  /*15c80*/  LDSM.16.M88.4 R12, [R28+0xb880] ;  /* 0x00b880001c0c783b */ /* 0x000e300000000200 */
[----:B------:R-:W-:Y:S04]  /*15c90*/  STL.64 [R1+0x2a0], R16 ;  /* 0x0002a01001007387 */ /* 0x000fe80000100a00 */
[----:B------:R-:W-:Y:S04]  /*15ca0*/  STL.64 [R1+0x2a8], R18 ;  /* 0x0002a81201007387 */ /* 0x000fe80000100a00 */
[----:B------:R-:W1:Y:S04]  /*15cb0*/  LDSM.16.M88.4 R16, [R28+0xc880] ;  /* 0x00c880001c10783b */ /* 0x000e680000000200 */
[----:B0-----:R-:W-:Y:S04]  /*15cc0*/  STL.64 [R1+0x30], R12 ;  /* 0x0000300c01007387 */ /* 0x001fe80000100a00 */
[----:B------:R-:W-:Y:S04]  /*15cd0*/  STL.64 [R1+0x38], R14 ;  /* 0x0000380e01007387 */ /* 0x000fe80000100a00 */
[----:B------:R-:W-:Y:S04]  /*15ce0*/  STL.64 [R1+0x20], R20 ;  /* 0x0000201401007387 */ /* 0x000fe80000100a00 */
[----:B------:R-:W-:Y:S04]  /*15cf0*/  STL.64 [R1+0x28], R22 ;  /* 0x0000281601007387 */ /* 0x000fe80000100a00 */
[----:B------:R-:W0:Y:S04]  /*15d00*/  LDSM.16.M88.4 R20, [R28+0xd880] ;  /* 0x00d880001c14783b */ /* 0x000e280000000200 */
[----:B------:R-:W3:Y:S04]  /*15d10*/  LDSM.16.M88.4 R12, [R28+0xd080] ;  /* 0x00d080001c0c783b */ /* 0x000ee80000000200 */
[----:B-1----:R-:W-:Y:S04]  /*15d20*/  STL.64 [R1+0x10], R16 ;  /* 0x0000101001007387 */ /* 0x002fe80000100a00 */
[----:B------:R-:W-:Y:S04]  /*15d30*/  STL.64 [R1+0x18], R18 ;  /* 0x0000181201007387 */ /* 0x000fe80000100a00 */
[----:B------:R-:W1:Y:S04]  /*15d40*/  LDSM.16.M88.4 R16, [R28+0xe080] ;  /* 0x00e080001c10783b */ /* 0x000e680000000200 */
[----:B0-----:R-:W-:Y:S04]  /*15d50*/  STL.64 [R1+0x2e38], R22 ;  /* 0x002e381601007387 */ /* 0x001fe80000100a00 */
[----:B---3--:R-:W-:Y:S04]  /*15d60*/  STL.64 [R1], R12 ;  /* 0x0000000c01007387 */ /* 0x008fe80000100a00 */
[----:B------:R-:W-:Y:S04]  /*15d70*/  STL.64 [R1+0x8], R14 ;  /* 0x0000080e01007387 */ /* 0x000fe80000100a00 */
[----:B------:R-:W0:Y:S04]  /*15d80*/  LDSM.16.M88.4 R12, [R28+0xe880] ;  /* 0x00e880001c0c783b */ /* 0x000e280000000200 */
[----:B------:R-:W-:Y:S04]  /*15d90*/  STL.64 [R1+0x2e30], R20 ;  /* 0x002e301401007387 */ /* 0x000fe80000100a00 */
[----:B------:R-:W3:Y:S04]  /*15da0*/  LDSM.16.M88.4 R20, [R28+0xf080] ;  /* 0x00f080001c14783b */ /* 0x000ee80000000200 */
[----:B-1----:R-:W-:Y:S04]  /*15db0*/  STL [R1+0x2c6c], R18 ;  /* 0x002c6c1201007387 */ /* 0x002fe80000100800 */
[----:B------:R-:W-:Y:S04]  /*15dc0*/  STL [R1+0x2c68], R19 ;  /* 0x002c681301007387 */ /* 0x000fe80000100800 */
[----:B0-----:R-:W-:Y:S04]  /*15dd0*/  STL [R1+0x2b44], R14 ;  /* 0x002b440e01007387 */ /* 0x001fe80000100800 */
[----:B------:R-:W-:Y:S04]  /*15de0*/  STL [R1+0x2b40], R15 ;  /* 0x002b400f01007387 */ /* 0x000fe80000100800 */
[----:B------:R0:W-:Y:S04]  /*15df0*/  STL.64 [R1+0x2e98], R12 ;  /* 0x002e980c01007387 */ /* 0x0001e80000100a00 */
[----:B0-----:R-:W4:Y:S04]  /*15e00*/  LDL.LU R12, [R1+0x400] ;  /* 0x00040000010c7983 */ /* 0x001f280000300800 */
[----:B------:R-:W4:Y:S04]  /*15e10*/  LDL.LU R13, [R1+0x404] ;  /* 0x00040400010d7983 */ /* 0x000f280000300800 */
[----:B------:R-:W4:Y:S04]  /*15e20*/  LDL.LU R14, [R1+0x408] ;  /* 0x00040800010e7983 */ /* 0x000f280000300800 */
[----:B------:R-:W4:Y:S04]  /*15e30*/  LDL.LU R15, [R1+0x40c] ;  /* 0x00040c00010f7983 */ /* 0x000f280000300800 */
[----:B---3--:R-:W-:Y:S04]  /*15e40*/  STL.64 [R1+0xb0], R20 ;  /* 0x0000b01401007387 */ /* 0x008fe80000100a00 */
[----:B------:R-:W-:Y:S04]  /*15e50*/  STL.64 [R1+0xb8], R22 ;  /* 0x0000b81601007387 */ /* 0x000fe80000100a00 */
[----:B------:R-:W0:Y:S04]  /*15e60*/  LDSM.16.M88.4 R20, [R28+0xf880] ;  /* 0x00f880001c14783b */ /* 0x000e280000000200 */
[----:B0-----:R0:W-:Y:S01]  /*15e70*/  STL.64 [R1+0xc0], R20 ;  /* 0x0000c01401007387 */ /* 0x0011e20000100a00 */
[----:B------:R-:W-:-:S02]  /*15e80*/  MOV R28, R20 ;  /* 0x00000014001c7202 */ /* 0x000fc40000000f00 */
[----:B------:R-:W-:Y:S01]  /*15e90*/  MOV R29, R21 ;  /* 0x00000015001d7202 */ /* 0x000fe20000000f00 */
[----:B------:R-:W-:Y:S04]  /*15ea0*/  STL.64 [R1+0xc8], R22 ;  /* 0x0000c81601007387 */ /* 0x000fe80000100a00 */
[----:B0-----:R-:W3:Y:S01]  /*15eb0*/  LDL.LU.64 R20, [R1+0x80] ;  /* 0x0000800001147983 */ /* 0x001ee20000300a00 */
[----:B--2---:R-:W-:Y:S03]  /*15ec0*/  HMMA.16816.F32.BF16 R4, R4, R10, R24 ;  /* 0x0000000a0404723c */ /* 0x004fe60000041818 */
[----:B------:R-:W0:Y:S11]  /*15ed0*/  LDSM.16.MT88.4 R24, [R3+0x4080] ;  /* 0x004080000318783b */ /* 0x000e360000004200 */
[----:B------:R-:W-:Y:S10]  /*15ee0*/  @!UPT UIADD3 URZ, URZ, URZ, URZ ;  /* 0x0000003f3f3ff290 */ /* 0x000ff4000fffe03f */
[----:B------:R-:W-:Y:S01]  /*15ef0*/  MOV R18, R6 ;  /* 0x0000000600127202 */ /* 0x000fe20000000f00 */
[----:B------:R-:W-:Y:S01]  /*15f00*/  IMAD.MOV.U32 R19, RZ, RZ, R7 ;  /* 0x000000ffff137224 */ /* 0x000fe200078e0007 */
[----:B---3--:R1:W-:Y:S04]  /*15f10*/  STL.64 [R1+0x2e90], R20 ;  /* 0x002e901401007387 */ /* 0x0083e80000100a00 */
[----:B-1----:R-:W4:Y:S04]  /*15f20*/  LDL.LU.64 R20, [R1+0xa0] ;  /* 0x0000a00001147983 */ /* 0x002f280000300a00 */
[----:B------:R-:W4:Y:S04]  /*15f30*/  LDL.LU.64 R10, [R1+0x2ea8] ;  /* 0x002ea800010a7983 */ /* 0x000f280000300a00 */
[----:B------:R-:W4:Y:S04]  /*15f40*/  LDL.LU.64 R8, [R1+0x2ea0] ;  /* 0x002ea00001087983 */ /* 0x000f280000300a00 */
[----:B------:R1:W-:Y:S04]  /*15f50*/  STL.64 [R1+0x270], R4 ;  /* 0x0002700401007387 */ /* 0x0003e80000100a00 */
[----:B-1----:R-:W2:Y:S04]  /*15f60*/  LDL.LU.64 R4, [R1+0x90] ;  /* 0x0000900001047983 */ /* 0x002ea80000300a00 */
[----:B------:R-:W-:Y:S04]  /*15f70*/  STL.64 [R1+0x2e28], R18 ;  /* 0x002e281201007387 */ /* 0x000fe80000100a00 */
[----:B------:R1:W-:Y:S04]  /*15f80*/  STL.64 [R1+0x2e20], R16 ;  /* 0x002e201001007387 */ /* 0x0003e80000100a00 */
[----:B-1----:R-:W3:Y:S04]  /*15f90*/  LDL.LU.64 R16, [R1+0x50] ;  /* 0x0000500001107983 */ /* 0x002ee80000300a00 */
[----:B---3--:R1:W-:Y:S04]  /*15fa0*/  STL.64 [R1+0x2e78], R16 ;  /* 0x002e781001007387 */ /* 0x0083e80000100a00 */
[----:B-1----:R-:W3:Y:S01]  /*15fb0*/  LDL.LU.64 R16, [R1+0x60] ;  /* 0x0000600001107983 */ /* 0x002ee20000300a00 */
[----:B----4-:R-:W-:Y:S03]  /*15fc0*/  HMMA.16816.F32.BF16 R12, R8, R20, R12 ;  /* 0x00000014080c723c */ /* 0x010fe6000004180c */
[----:B---3--:R1:W-:Y:S04]  /*15fd0*/  STL.64 [R1+0x2e80], R16 ;  /* 0x002e801001007387 */ /* 0x0083e80000100a00 */
[----:B-1----:R-:W3:Y:S04]  /*15fe0*/  LDL.LU.64 R16, [R1+0x70] ;  /* 0x0000700001107983 */ /* 0x002ee80000300a00 */
[----:B0-----:R0:W-:Y:S04]  /*15ff0*/  STL [R1+0x2da4], R24 ;  /* 0x002da41801007387 */ /* 0x0011e80000100800 */
[----:B------:R1:W-:Y:S04]  /*16000*/  STL [R1+0x2da0], R25 ;  /* 0x002da01901007387 */ /* 0x0003e80000100800 */
[----:B------:R4:W-:Y:S04]  /*16010*/  STL [R1+0x2d9c], R26 ;  /* 0x002d9c1a01007387 */ /* 0x0009e80000100800 */
[----:B------:R5:W-:Y:S04]  /*16020*/  STL [R1+0x2d98], R27 ;  /* 0x002d981b01007387 */ /* 0x000be80000100800 */
[----:B0-----:R-:W2:Y:S04]  /*16030*/  LDL.LU R24, [R1+0x3f0] ;  /* 0x0003f00001187983 */ /* 0x001ea80000300800 */
[----:B-1----:R-:W2:Y:S04]  /*16040*/  LDL.LU R25, [R1+0x3f4] ;  /* 0x0003f40001197983 */ /* 0x002ea80000300800 */
[----:B----4-:R-:W2:Y:S04]  /*16050*/  LDL.LU R26, [R1+0x3f8] ;  /* 0x0003f800011a7983 */ /* 0x010ea80000300800 */
[----:B-----5:R-:W2:Y:S04]  /*16060*/  LDL.LU R27, [R1+0x3fc] ;  /* 0x0003fc00011b7983 */ /* 0x020ea80000300800 */
[----:B------:R0:W-:Y:S04]  /*16070*/  STL.64 [R1+0x260], R12 ;  /* 0x0002600c01007387 */ /* 0x0001e80000100a00 */
[----:B------:R1:W-:Y:S04]  /*16080*/  STL.64 [R1+0x268], R14 ;  /* 0x0002680e01007387 */ /* 0x0003e80000100a00 */
[----:B0-----:R-:W4:Y:S01]  /*16090*/  LDL.LU.64 R12, [R1+0x2e98] ;  /* 0x002e9800010c7983 */ /* 0x001f220000300a00 */
[----:B-1----:R-:W-:-:S02]  /*160a0*/  MOV R14, R21 ;  /* 0x00000015000e7202 */ /* 0x002fc40000000f00 */
[----:B------:R-:W-:Y:S02]  /*160b0*/  MOV R15, R20 ;  /* 0x00000014000f7202 */ /* 0x000fe40000000f00 */
[----:B------:R-:W5:Y:S04]  /*160c0*/  LDL.LU.64 R20, [R1+0x2e90] ;  /* 0x002e900001147983 */ /* 0x000f680000300a00 */
[----:B------:R-:W-:Y:S04]  /*160d0*/  STL [R1+0x2dac], R14 ;  /* 0x002dac0e01007387 */ /* 0x000fe80000100800 */
[----:B------:R-:W-:Y:S01]  /*160e0*/  STL [R1+0x2da8], R15 ;  /* 0x002da80f01007387 */ /* 0x000fe20000100800 */
[----:B--2---:R-:W-:Y:S03]  /*160f0*/  HMMA.16816.F32.BF16 R24, R8, R4, R24 ;  /* 0x000000040818723c */ /* 0x004fe60000041818 */
[----:B----4-:R0:W-:Y:S04]  /*16100*/  STL.64 [R1+0x2e88], R12 ;  /* 0x002e880c01007387 */ /* 0x0101e80000100a00 */
[----:B0-----:R-:W3:Y:S04]  /*16110*/  LDL.LU R12, [R1+0x3d0] ;  /* 0x0003d000010c7983 */ /* 0x001ee80000300800 */
[----:B------:R-:W3:Y:S04]  /*16120*/  LDL.LU R13, [R1+0x3d4] ;  /* 0x0003d400010d7983 */ /* 0x000ee80000300800 */
[----:B------:R-:W3:Y:S04]  /*16130*/  LDL.LU R14, [R1+0x3d8] ;  /* 0x0003d800010e7983 */ /* 0x000ee80000300800 */
[----:B------:R-:W3:Y:S04]  /*16140*/  LDL.LU R15, [R1+0x3dc] ;  /* 0x0003dc00010f7983 */ /* 0x000ee80000300800 */
[----:B------:R-:W-:Y:S04]  /*16150*/  STL.64 [R1+0x250], R24 ;  /* 0x0002501801007387 */ /* 0x000fe80000100a00 */
[----:B------:R0:W-:Y:S02]  /*16160*/  STL.64 [R1+0x258], R26 ;  /* 0x0002581a01007387 */ /* 0x0001e40000100a00 */
[----:B0-----:R-:W-:-:S02]  /*16170*/  MOV R27, R5 ;  /* 0x00000005001b7202 */ /* 0x001fc40000000f00 */
[----:B------:R-:W-:Y:S02]  /*16180*/  MOV R26, R4 ;  /* 0x00000004001a7202 */ /* 0x000fe40000000f00 */
[----:B------:R-:W2:Y:S04]  /*16190*/  LDL.LU.64 R4, [R1+0x40] ;  /* 0x0000400001047983 */ /* 0x000ea80000300a00 */
[----:B------:R-:W-:Y:S04]  /*161a0*/  STL [R1+0x2db4], R27 ;  /* 0x002db41b01007387 */ /* 0x000fe80000100800 */
[----:B------:R0:W-:Y:S04]  /*161b0*/  STL [R1+0x2db0], R26 ;  /* 0x002db01a01007387 */ /* 0x0001e80000100800 */
[----:B------:R-:W5:Y:S04]  /*161c0*/  LDL.LU R24, [R1+0x3e0] ;  /* 0x0003e00001187983 */ /* 0x000f680000300800 */
[----:B------:R-:W5:Y:S04]  /*161d0*/  LDL.LU R25, [R1+0x3e4] ;  /* 0x0003e40001197983 */ /* 0x000f680000300800 */
[----:B0-----:R-:W5:Y:S04]  /*161e0*/  LDL.LU R26, [R1+0x3e8] ;  /* 0x0003e800011a7983 */ /* 0x001f680000300800 */
[----:B------:R-:W5:Y:S02]  /*161f0*/  LDL.LU R27, [R1+0x3ec] ;  /* 0x0003ec00011b7983 */ /* 0x000f640000300800 */
[C---:B-----5:R-:W-:Y:S11]  /*16200*/  HMMA.16816.F32.BF16 R24, R8.reuse, R20, R24 ;  /* 0x000000140818723c */ /* 0x060ff60000041818 */
[----:B------:R-:W-:Y:S11]  /*16210*/  @!UPT UIADD3 URZ, URZ, URZ, URZ ;  /* 0x0000003f3f3ff290 */ /* 0x000ff6000fffe03f */
[----:B------:R-:W-:Y:S01]  /*16220*/  @!UPT UIADD3 URZ, URZ, URZ, URZ ;  /* 0x0000003f3f3ff290 */ /* 0x000fe2000fffe03f */
[----:B------:R0:W-:Y:S04]  /*16230*/  STL.64 [R1+0x240], R24 ;  /* 0x0002401801007387 */ /* 0x0001e80000100a00 */
[----:B------:R-:W-:Y:S01]  /*16240*/  STL.64 [R1+0x248], R26 ;  /* 0x0002481a01007387 */ /* 0x000fe20000100a00 */
[----:B0-----:R-:W-:Y:S01]  /*16250*/  IMAD.MOV.U32 R24, RZ, RZ, R20 ;  /* 0x000000ffff187224 */ /* 0x001fe200078e0014 */
[----:B------:R-:W-:Y:S02]  /*16260*/  MOV R25, R21 ;  /* 0x0000001500197202 */ /* 0x000fe40000000f00 */
[----:B------:R-:W4:Y:S01]  /*16270*/  LDL.LU.64 R20, [R1+0x30] ;  /* 0x0000300001147983 */ /* 0x000f220000300a00 */
[----:B---3--:R-:W-:Y:S03]  /*16280*/  HMMA.16816.F32.BF16 R12, R8, R16, R12 ;  /* 0x00000010080c723c */ /* 0x008fe6000004180c */
[----:B----4-:R0:W-:Y:S04]  /*16290*/  STL.64 [R1+0x2e70], R20 ;  /* 0x002e701401007387 */ /* 0x0101e80000100a00 */
[----:B0-----:R-:W2:Y:S04]  /*162a0*/  LDL.LU R20, [R1+0x3a0] ;  /* 0x0003a00001147983 */ /* 0x001ea80000300800 */
[----:B------:R-:W2:Y:S04]  /*162b0*/  LDL.LU R21, [R1+0x3a4] ;  /* 0x0003a40001157983 */ /* 0x000ea80000300800 */
[----:B------:R-:W2:Y:S04]  /*162c0*/  LDL.LU R22, [R1+0x3a8] ;  /* 0x0003a80001167983 */ /* 0x000ea80000300800 */
[----:B------:R-:W2:Y:S04]  /*162d0*/  LDL.LU R23, [R1+0x3ac] ;  /* 0x0003ac0001177983 */ /* 0x000ea80000300800 */
[----:B------:R-:W-:Y:S04]  /*162e0*/  STL [R1+0x2dbc], R25 ;  /* 0x002dbc1901007387 */ /* 0x000fe80000100800 */
[----:B------:R0:W-:Y:S04]  /*162f0*/  STL [R1+0x2db8], R24 ;  /* 0x002db81801007387 */ /* 0x0001e80000100800 */
[----:B0-----:R-:W3:Y:S04]  /*16300*/  LDL.LU R24, [R1+0x3c0] ;  /* 0x0003c00001187983 */ /* 0x001ee80000300800 */
[----:B------:R-:W3:Y:S04]  /*16310*/  LDL.LU R25, [R1+0x3c4] ;  /* 0x0003c40001197983 */ /* 0x000ee80000300800 */
[----:B------:R-:W3:Y:S04]  /*16320*/  LDL.LU R26, [R1+0x3c8] ;  /* 0x0003c800011a7983 */ /* 0x000ee80000300800 */
[----:B------:R-:W3:Y:S04]  /*16330*/  LDL.LU R27, [R1+0x3cc] ;  /* 0x0003cc00011b7983 */ /* 0x000ee80000300800 */
[----:B------:R0:W-:Y:S04]  /*16340*/  STL.64 [R1+0x230], R12 ;  /* 0x0002300c01007387 */ /* 0x0001e80000100a00 */
[----:B------:R1:W-:Y:S04]  /*16350*/  STL.64 [R1+0x238], R14 ;  /* 0x0002380e01007387 */ /* 0x0003e80000100a00 */
[----:B0-----:R-:W4:Y:S01]  /*16360*/  LDL.LU.64 R12, [R1+0x2e88] ;  /* 0x002e8800010c7983 */ /* 0x001f220000300a00 */
[----:B-1----:R-:W-:-:S02]  /*16370*/  MOV R14, R16 ;  /* 0x00000010000e7202 */ /* 0x002fc40000000f00 */
[----:B------:R-:W-:Y:S02]  /*16380*/  MOV R15, R17 ;  /* 0x00000011000f7202 */ /* 0x000fe40000000f00 */
[----:B------:R-:W3:Y:S04]  /*16390*/  LDL.LU.64 R16, [R1+0x2e80] ;  /* 0x002e800001107983 */ /* 0x000ee80000300a00 */
[----:B------:R-:W-:Y:S04]  /*163a0*/  STL [R1+0x2dc4], R15 ;  /* 0x002dc40f01007387 */ /* 0x000fe80000100800 */
[----:B------:R-:W-:Y:S01]  /*163b0*/  STL [R1+0x2dc0], R14 ;  /* 0x002dc00e01007387 */ /* 0x000fe20000100800 */
[C---:B---3--:R-:W-:Y:S11]  /*163c0*/  HMMA.16816.F32.BF16 R24, R8.reuse, R16, R24 ;  /* 0x000000100818723c */ /* 0x048ff60000041818 */
[----:B------:R-:W-:Y:S11]  /*163d0*/  @!UPT UIADD3 URZ, URZ, URZ, URZ ;  /* 0x0000003f3f3ff290 */ /* 0x000ff6000fffe03f */
[----:B------:R-:W-:Y:S01]  /*163e0*/  @!UPT UIADD3 URZ, URZ, URZ, URZ ;  /* 0x0000003f3f3ff290 */ /* 0x000fe2000fffe03f */
[----:B------:R-:W-:Y:S04]  /*163f0*/  STL.64 [R1+0x220], R24 ;  /* 0x0002201801007387 */ /* 0x000fe80000100a00 */
[----:B------:R0:W-:Y:S02]  /*16400*/  STL.64 [R1+0x228], R26 ;  /* 0x0002281a01007387 */ /* 0x0001e40000100a00 */
[----:B0-----:R-:W-:Y:S01]  /*16410*/  IMAD.MOV.U32 R26, RZ, RZ, R17 ;  /* 0x000000ffff1a7224 */ /* 0x001fe200078e0011 */
[----:B------:R-:W-:Y:S02]  /*16420*/  MOV R27, R16 ;  /* 0x00000010001b7202 */ /* 0x000fe40000000f00 */
[----:B------:R-:W3:Y:S04]  /*16430*/  LDL.LU.64 R16, [R1+0x2e78] ;  /* 0x002e780001107983 */ /* 0x000ee80000300a00 */
[----:B------:R0:W-:Y:S04]  /*16440*/  STL [R1+0x2dcc], R26 ;  /* 0x002dcc1a01007387 */ /* 0x0001e80000100800 */
[----:B------:R1:W-:Y:S04]  /*16450*/  STL [R1+0x2dc8], R27 ;  /* 0x002dc81b01007387 */ /* 0x0003e80000100800 */
[----:B------:R-:W3:Y:S04]  /*16460*/  LDL.LU R24, [R1+0x3b0] ;  /* 0x0003b00001187983 */ /* 0x000ee80000300800 */
[----:B------:R-:W3:Y:S04]  /*16470*/  LDL.LU R25, [R1+0x3b4] ;  /* 0x0003b40001197983 */ /* 0x000ee80000300800 */
[----:B0-----:R-:W3:Y:S04]  /*16480*/  LDL.LU R26, [R1+0x3b8] ;  /* 0x0003b800011a7983 */ /* 0x001ee80000300800 */
[----:B-1----:R-:W3:Y:S01]  /*16490*/  LDL.LU R27, [R1+0x3bc] ;  /* 0x0003bc00011b7983 */ /* 0x002ee20000300800 */
[----:B--2---:R-:W-:Y:S01]  /*164a0*/  HMMA.16816.F32.BF16 R20, R8, R4, R20 ;  /* 0x000000040814723c */ /* 0x004fe20000041814 */
[----:B------:R-:W-:-:S02]  /*164b0*/  MOV R15, R4 ;  /* 0x00000004000f7202 */ /* 0x000fc40000000f00 */
[----:B------:R-:W-:Y:S02]  /*164c0*/  MOV R14, R5 ;  /* 0x00000005000e7202 */ /* 0x000fe40000000f00 */
[----:B------:R-:W0:Y:S03]  /*164d0*/  LDSM.16.MT88.4 R4, [R3+0x5000] ;  /* 0x005000000304783b */ /* 0x000e260000004200 */
[C---:B---3--:R-:W-:Y:S11]  /*164e0*/  HMMA.16816.F32.BF16 R24, R8.reuse, R16, R24 ;  /* 0x000000100818723c */ /* 0x048ff60000041818 */
[----:B------:R-:W-:Y:S11]  /*164f0*/  @!UPT UIADD3 URZ, URZ, URZ, URZ ;  /* 0x0000003f3f3ff290 */ /* 0x000ff6000fffe03f */
[----:B------:R-:W-:Y:S01]  /*16500*/  @!UPT UIADD3 URZ, URZ, URZ, URZ ;  /* 0x0000003f3f3ff290 */ /* 0x000fe2000fffe03f */
[----:B------:R1:W-:Y:S04]  /*16510*/  STL.64 [R1+0x210], R24 ;  /* 0x0002101801007387 */ /* 0x0003e80000100a00 */
[----:B------:R-:W-:Y:S01]  /*16520*/  STL.64 [R1+0x218], R26 ;  /* 0x0002181a01007387 */ /* 0x000fe20000100a00 */
[----:B-1----:R-:W-:Y:S02]  /*16530*/  MOV R25, R16 ;  /* 0x0000001000197202 */ /* 0x002fe40000000f00 */
[----:B------:R-:W-:Y:S01]  /*16540*/  MOV R24, R17 ;  /* 0x0000001100187202 */ /* 0x000fe20000000f00 */
[----:B------:R-:W2:Y:S04]  /*16550*/  LDL.LU R16, [R1+0x470] ;  /* 0x0004700001107983 */ /* 0x000ea80000300800 */
[----:B------:R-:W2:Y:S04]  /*16560*/  LDL.LU R17, [R1+0x474] ;  /* 0x0004740001117983 */ /* 0x000ea80000300800 */
[----:B------:R-:W2:Y:S04]  /*16570*/  LDL.LU R18, [R1+0x478] ;  /* 0x0004780001127983 */ /* 0x000ea80000300800 */
[----:B------:R-:W2:Y:S04]  /*16580*/  LDL.LU R19, [R1+0x47c] ;  /* 0x00047c0001137983 */ /* 0x000ea80000300800 */
[----:B------:R1:W-:Y:S04]  /*16590*/  STL [R1+0x2dd4], R24 ;  /* 0x002dd41801007387 */ /* 0x0003e80000100800 */
[----:B------:R3:W-:Y:S04]  /*165a0*/  STL [R1+0x2dd0], R25 ;  /* 0x002dd01901007387 */ /* 0x0007e80000100800 */
[----:B-1----:R-:W5:Y:S04]  /*165b0*/  LDL.LU R24, [R1+0x480] ;  /* 0x0004800001187983 */ /* 0x002f680000300800 */
[----:B---3--:R-:W5:Y:S04]  /*165c0*/  LDL.LU R25, [R1+0x484] ;  /* 0x0004840001197983 */ /* 0x008f680000300800 */
[----:B------:R-:W5:Y:S04]  /*165d0*/  LDL.LU R26, [R1+0x488] ;  /* 0x00048800011a7983 */ /* 0x000f680000300800 */
[----:B------:R-:W5:Y:S04]  /*165e0*/  LDL.LU R27, [R1+0x48c] ;  /* 0x00048c00011b7983 */ /* 0x000f680000300800 */
[----:B------:R1:W-:Y:S04]  /*165f0*/  STL.64 [R1+0x200], R20 ;  /* 0x0002001401007387 */ /* 0x0003e80000100a00 */
[----:B------:R-:W-:Y:S04]  /*16600*/  STL.64 [R1+0x208], R22 ;  /* 0x0002081601007387 */ /* 0x000fe80000100a00 */
[----:B-1----:R-:W5:Y:S04]  /*16610*/  LDL.LU.64 R20, [R1+0x2e70] ;  /* 0x002e700001147983 */ /* 0x002f680000300a00 */
[----:B------:R-:W-:Y:S04]  /*16620*/  STL [R1+0x2ddc], R14 ;  /* 0x002ddc0e01007387 */ /* 0x000fe80000100800 */
[----:B------:R-:W-:Y:S04]  /*16630*/  STL [R1+0x2dd8], R15 ;  /* 0x002dd80f01007387 */ /* 0x000fe80000100800 */
[----:B----4-:R-:W-:Y:S04]  /*16640*/  STL.64 [R1+0x2e60], R12 ;  /* 0x002e600c01007387 */ /* 0x010fe80000100a00 */
[----:B------:R-:W3:Y:S04]  /*16650*/  LDL.LU R3, [R1+0x2e68] ;  /* 0x002e680001037983 */ /* 0x000ee80000300800 */
[----:B0-----:R-:W-:Y:S04]  /*16660*/  STL.64 [R1+0x2c60], R6 ;  /* 0x002c600601007387 */ /* 0x001fe80000100a00 */
[----:B------:R5:W-:Y:S02]  /*16670*/  STL.64 [R1+0x2c58], R4 ;  /* 0x002c580401007387 */ /* 0x000be40000100a00 */
[----:B-----5:R-:W-:Y:S07]  /*16680*/  HMMA.16816.F32.BF16 R4, R8, R20, R24 ;  /* 0x000000140804723c */ /* 0x020fee0000041818 */
[----:B------:R-:W-:Y:S01]  /*16690*/  IMAD.MOV.U32 R26, RZ, RZ, R20 ;  /* 0x000000ffff1a7224 */ /* 0x000fe200078e0014 */
[----:B------:R-:W-:Y:S11]  /*166a0*/  MOV R27, R21 ;  /* 0x00000015001b7202 */ /* 0x000ff60000000f00 */
[----:B------:R-:W-:Y:S04]  /*166b0*/  @!UPT UIADD3 URZ, URZ, URZ, URZ ;  /* 0x0000003f3f3ff290 */ /* 0x000fe8000fffe03f */
[----:B------:R-:W-:Y:S04]  /*166c0*/  STL.64 [R1+0x1f0], R4 ;  /* 0x0001f00401007387 */ /* 0x000fe80000100a00 */
[----:B------:R-:W-:Y:S04]  /*166d0*/  STL.64 [R1+0x1f8], R6 ;  /* 0x0001f80601007387 */ /* 0x000fe80000100a00 */
[----:B------:R-:W4:Y:S04]  /*166e0*/  LDL.LU R20, [R1+0x450] ;  /* 0x0004500001147983 */ /* 0x000f280000300800 */
[----:B------:R-:W4:Y:S04]  /*166f0*/  LDL.LU R21, [R1+0x454] ;  /* 0x0004540001157983 */ /* 0x000f280000300800 */
[----:B------:R-:W5:Y:S04]  /*16700*/  LDL.LU R22, [R1+0x458] ;  /* 0x0004580001167983 */ /* 0x000f680000300800 */
[----:B------:R-:W5:Y:S04]  /*16710*/  LDL.LU R23, [R1+0x45c] ;  /* 0x00045c0001177983 */ /* 0x000f680000300800 */
[----:B------:R-:W2:Y:S04]  /*16720*/  LDL.LU R12, [R1+0x460] ;  /* 0x00046000010c7983 */ /* 0x000ea80000300800 */
[----:B-----5:R-:W-:Y:S04]  /*16730*/  STL.64 [R1+0x2e58], R22 ;  /* 0x002e581601007387 */ /* 0x020fe80000100a00 */
[----:B----4-:R0:W-:Y:S04]  /*16740*/  STL.64 [R1+0x2e50], R20 ;  /* 0x002e501401007387 */ /* 0x0101e80000100a00 */
[----:B0-----:R-:W4:Y:S04]  /*16750*/  LDL.LU.64 R20, [R1+0x10] ;  /* 0x0000100001147983 */ /* 0x001f280000300a00 */
[----:B------:R-:W5:Y:S04]  /*16760*/  LDL R7, [R1+0x5d4] ;  /* 0x0005d40001077983 */ /* 0x000f680000100800 */
[----:B-----5:R-:W-:Y:S04]  /*16770*/  STL [R1+0x2de8], R7 ;  /* 0x002de80701007387 */ /* 0x020fe80000100800 */
[----:B------:R-:W2:Y:S01]  /*16780*/  LDL.LU.64 R4, [R1+0x20] ;  /* 0x0000200001047983 */ /* 0x000ea20000300a00 */
[----:B---3--:R-:W-:-:S03]  /*16790*/  MOV R13, R3 ;  /* 0x00000003000d7202 */ /* 0x008fc60000000f00 */
[----:B------:R-:W-:Y:S01]  /*167a0*/  STL [R1+0x2de4], R27 ;  /* 0x002de41b01007387 */ /* 0x000fe20000100800 */
[----:B------:R-:W-:-:S03]  /*167b0*/  MOV R14, R2 ;  /* 0x00000002000e7202 */ /* 0x000fc60000000f00 */
[----:B------:R-:W-:Y:S01]  /*167c0*/  STL [R1+0x2de0], R26 ;  /* 0x002de01a01007387 */ /* 0x000fe20000100800 */
[----:B------:R-:W-:Y:S01]  /*167d0*/  MOV R15, R0 ;  /* 0x00000000000f7202 */ /* 0x000fe20000000f00 */
[----:B--2---:R-:W-:Y:S11]  /*167e0*/  HMMA.16816.F32.BF16 R16, R8, R4, R16 ;  /* 0x000000040810723c */ /* 0x004ff60000041810 */
[----:B------:R-:W-:Y:S11]  /*167f0*/  @!UPT UIADD3 URZ, URZ, URZ, URZ ;  /* 0x0000003f3f3ff290 */ /* 0x000ff6000fffe03f */
[----:B------:R-:W-:Y:S01]  /*16800*/  @!UPT UIADD3 URZ, URZ, URZ, URZ ;  /* 0x0000003f3f3ff290 */ /* 0x000fe2000fffe03f */
[----:B------:R0:W-:Y:S01]  /*16810*/  STL [R1+0x1e0], R16 ;  /* 0x0001e01001007387 */ /* 0x0001e20000100800 */
[----:B------:R-:W-:Y:S02]  /*16820*/  MOV R3, R17 ;  /* 0x0000001100037202 */ /* 0x000fe40000000f00 */
[----:B------:R-:W-:Y:S02]  /*16830*/  MOV R2, R18 ;  /* 0x0000001200027202 */ /* 0x000fe40000000f00 */
[----:B------:R-:W-:Y:S01]  /*16840*/  MOV R0, R19 ;  /* 0x0000001300007202 */ /* 0x000fe20000000f00 */
[----:B0-----:R-:W2:Y:S04]  /*16850*/  LDL.LU R16, [R1+0x440] ;  /* 0x0004400001107983 */ /* 0x001ea80000300800 */
[----:B------:R-:W2:Y:S04]  /*16860*/  LDL.LU R17, [R1+0x444] ;  /* 0x0004440001117983 */ /* 0x000ea80000300800 */
[----:B------:R-:W3:Y:S04]  /*16870*/  LDL.LU R18, [R1+0x448] ;  /* 0x0004480001127983 */ /* 0x000ee80000300800 */
[----:B------:R-:W3:Y:S01]  /*16880*/  LDL.LU R19, [R1+0x44c] ;  /* 0x00044c0001137983 */ /* 0x000ee20000300800 */
[----:B------:R-:W-:Y:S01]  /*16890*/  IMAD.MOV.U32 R24, RZ, RZ, R4 ;  /* 0x000000ffff187224 */ /* 0x000fe200078e0004 */
[----:B------:R-:W-:-:S02]  /*168a0*/  MOV R25, R5 ;  /* 0x0000000500197202 */ /* 0x000fc40000000f00 */
[----:B---3--:R-:W-:Y:S04]  /*168b0*/  STL.64 [R1+0x2e48], R18 ;  /* 0x002e481201007387 */ /* 0x008fe80000100a00 */
[----:B--2---:R0:W-:Y:S04]  /*168c0*/  STL.64 [R1+0x2e40], R16 ;  /* 0x002e401001007387 */ /* 0x0041e80000100a00 */
[----:B0-----:R-:W2:Y:S04]  /*168d0*/  LDL.LU.64 R16, [R1] ;  /* 0x0000000001107983 */ /* 0x001ea80000300a00 */
[----:B------:R-:W3:Y:S01]  /*168e0*/  LDL.LU.64 R4, [R1+0xb0] ;  /* 0x0000b00001047983 */ /* 0x000ee20000300a00 */
[----:B----4-:R-:W-:Y:S03]  /*168f0*/  HMMA.16816.F32.BF16 R12, R8, R20, R12 ;  /* 0x00000014080c723c */ /* 0x010fe6000004180c */
[----:B---3--:R0:W-:Y:S04]  /*16900*/  STL.64 [R1+0x2e00], R4 ;  /* 0x002e000401007387 */ /* 0x0081e80000100a00 */
[----:B0-----:R-:W3:Y:S04]  /*16910*/  LDL.LU R4, [R1+0x420] ;  /* 0x0004200001047983 */ /* 0x001ee80000300800 */
[----:B------:R-:W3:Y:S04]  /*16920*/  LDL.LU R5, [R1+0x424] ;  /* 0x0004240001057983 */ /* 0x000ee80000300800 */
[----:B------:R-:W4:Y:S04]  /*16930*/  LDL.LU R6, [R1+0x428] ;  /* 0x0004280001067983 */ /* 0x000f280000300800 */
[----:B------:R-:W4:Y:S04]  /*16940*/  LDL.LU R7, [R1+0x42c] ;  /* 0x00042c0001077983 */ /* 0x000f280000300800 */
[----:B----4-:R-:W-:Y:S04]  /*16950*/  STL.64 [R1+0x2e10], R6 ;  /* 0x002e100601007387 */ /* 0x010fe80000100a00 */
[----:B---3--:R0:W-:Y:S04]  /*16960*/  STL.64 [R1+0x2e08], R4 ;  /* 0x002e080401007387 */ /* 0x0081e80000100a00 */
[----:B0-----:R-:W3:Y:S04]  /*16970*/  LDL.LU R4, [R1+0x430] ;  /* 0x0004300001047983 */ /* 0x001ee80000300800 */
[----:B------:R-:W3:Y:S04]  /*16980*/  LDL.LU R5, [R1+0x434] ;  /* 0x0004340001057983 */ /* 0x000ee80000300800 */
[----:B------:R-:W3:Y:S04]  /*16990*/  LDL.LU R6, [R1+0x438] ;  /* 0x0004380001067983 */ /* 0x000ee80000300800 */
[----:B------:R-:W3:Y:S04]  /*169a0*/  LDL.LU R7, [R1+0x43c] ;  /* 0x00043c0001077983 */ /* 0x000ee80000300800 */
[----:B------:R-:W-:Y:S04]  /*169b0*/  STL [R1+0x2c0c], R2 ;  /* 0x002c0c0201007387 */ /* 0x000fe80000100800 */
[----:B------:R-:W-:Y:S04]  /*169c0*/  STL [R1+0x2c08], R3 ;  /* 0x002c080301007387 */ /* 0x000fe80000100800 */
[----:B------:R-:W-:Y:S04]  /*169d0*/  STL [R1+0x2c04], R0 ;  /* 0x002c040001007387 */ /* 0x000fe80000100800 */
[----:B------:R0:W-:Y:S04]  /*169e0*/  STL.64 [R1+0x1d0], R12 ;  /* 0x0001d00c01007387 */ /* 0x0001e80000100a00 */
[----:B------:R1:W-:Y:S04]  /*169f0*/  STL.64 [R1+0x1d8], R14 ;  /* 0x0001d80e01007387 */ /* 0x0003e80000100a00 */
[----:B0-----:R-:W4:Y:S01]  /*16a00*/  LDL.LU.64 R12, [R1+0x2e60] ;  /* 0x002e6000010c7983 */ /* 0x001f220000300a00 */
[----:B-1----:R-:W-:Y:S01]  /*16a10*/  IMAD.MOV.U32 R14, RZ, RZ, R20 ;  /* 0x000000ffff0e7224 */ /* 0x002fe200078e0014 */
[----:B------:R-:W-:-:S02]  /*16a20*/  MOV R15, R21 ;  /* 0x00000015000f7202 */ /* 0x000fc40000000f00 */
[----:B------:R-:W5:Y:S04]  /*16a30*/  LDL.LU.64 R22, [R1+0x2e58] ;  /* 0x002e580001167983 */ /* 0x000f680000300a00 */
[----:B------:R-:W5:Y:S01]  /*16a40*/  LDL.LU.64 R20, [R1+0x2e50] ;  /* 0x002e500001147983 */ /* 0x000f620000300a00 */
[----:B--2---:R-:W-:Y:S02]  /*16a50*/  MOV R27, R16 ;  /* 0x00000010001b7202 */ /* 0x004fe40000000f00 */
[----:B------:R-:W-:Y:S01]  /*16a60*/  MOV R26, R17 ;  /* 0x00000011001a7202 */ /* 0x000fe20000000f00 */
[----:B------:R-:W2:Y:S01]  /*16a70*/  LDL.LU.64 R18, [R1+0x2e48] ;  /* 0x002e480001127983 */ /* 0x000ea20000300a00 */
[C---:B-----5:R-:W-:Y:S03]  /*16a80*/  HMMA.16816.F32.BF16 R20, R8.reuse, R16, R20 ;  /* 0x000000100814723c */ /* 0x060fe60000041814 */
[----:B------:R-:W2:Y:S11]  /*16a90*/  LDL.LU.64 R16, [R1+0x2e40] ;  /* 0x002e400001107983 */ /* 0x000eb60000300a00 */
[----:B------:R-:W-:Y:S09]  /*16aa0*/  @!UPT UIADD3 URZ, URZ, URZ, URZ ;  /* 0x0000003f3f3ff290 */ /* 0x000ff2000fffe03f */
[----:B------:R0:W-:Y:S01]  /*16ab0*/  STL [R1+0x1cc], R23 ;  /* 0x0001cc1701007387 */ /* 0x0001e20000100800 */
[----:B------:R-:W-:Y:S01]  /*16ac0*/  MOV R0, R22 ;  /* 0x0000001600007202 */ /* 0x000fe20000000f00 */
[----:B------:R-:W-:Y:S01]  /*16ad0*/  IMAD.MOV.U32 R3, RZ, RZ, R21 ;  /* 0x000000ffff037224 */ /* 0x000fe200078e0015 */
[----:B------:R-:W-:Y:S01]  /*16ae0*/  MOV R2, R20 ;  /* 0x0000001400027202 */ /* 0x000fe20000000f00 */
[----:B0-----:R-:W5:Y:S04]  /*16af0*/  LDL.LU.64 R22, [R1+0x2e38] ;  /* 0x002e380001167983 */ /* 0x001f680000300a00 */
[----:B------:R-:W2:Y:S04]  /*16b00*/  LDL.LU.64 R20, [R1+0x2e30] ;  /* 0x002e300001147983 */ /* 0x000ea80000300a00 */
[----:B------:R-:W-:Y:S04]  /*16b10*/  STL.64 [R1+0x2df8], R26 ;  /* 0x002df81a01007387 */ /* 0x000fe80000100a00 */
[----:B------:R0:W-:Y:S04]  /*16b20*/  STL.64 [R1+0x2df0], R24 ;  /* 0x002df01801007387 */ /* 0x0001e80000100a00 */
[----:B0-----:R-:W3:Y:S04]  /*16b30*/  LDL.LU R24, [R1+0x410] ;  /* 0x0004100001187983 */ /* 0x001ee80000300800 */
[----:B------:R-:W3:Y:S04]  /*16b40*/  LDL.LU R25, [R1+0x414] ;  /* 0x0004140001197983 */ /* 0x000ee80000300800 */
[----:B------:R-:W3:Y:S04]  /*16b50*/  LDL.LU R26, [R1+0x418] ;  /* 0x00041800011a7983 */ /* 0x000ee80000300800 */
[----:B------:R-:W3:Y:S04]  /*16b60*/  LDL.LU R27, [R1+0x41c] ;  /* 0x00041c00011b7983 */ /* 0x000ee80000300800 */
[----:B------:R-:W-:Y:S04]  /*16b70*/  STL [R1+0x2c14], R3 ;  /* 0x002c140301007387 */ /* 0x000fe80000100800 */
[----:B------:R-:W-:Y:S01]  /*16b80*/  STL [R1+0x2c10], R0 ;  /* 0x002c100001007387 */ /* 0x000fe20000100800 */
[----:B--2---:R-:W-:Y:S11]  /*16b90*/  HMMA.16816.F32.BF16 R16, R8, R20, R16 ;  /* 0x000000140810723c */ /* 0x004ff60000041810 */
[----:B------:R-:W-:Y:S11]  /*16ba0*/  @!UPT UIADD3 URZ, URZ, URZ, URZ ;  /* 0x0000003f3f3ff290 */ /* 0x000ff6000fffe03f */
[----:B------:R-:W-:Y:S01]  /*16bb0*/  @!UPT UIADD3 URZ, URZ, URZ, URZ ;  /* 0x0000003f3f3ff290 */ /* 0x000fe2000fffe03f */
[----:B------:R-:W-:Y:S04]  /*16bc0*/  STL.64 [R1+0x1b0], R16 ;  /* 0x0001b01001007387 */ /* 0x000fe80000100a00 */
[----:B------:R0:W-:Y:S04]  /*16bd0*/  STL.64 [R1+0x1b8], R18 ;  /* 0x0001b81201007387 */ /* 0x0001e80000100a00 */
[----:B0-----:R-:W2:Y:S04]  /*16be0*/  LDL.LU.64 R18, [R1+0x2e28] ;  /* 0x002e280001127983 */ /* 0x001ea80000300a00 */
[----:B------:R-:W3:Y:S04]  /*16bf0*/  LDL.LU.64 R16, [R1+0x2e20] ;  /* 0x002e200001107983 */ /* 0x000ee80000300a00 */
[----:B-----5:R-:W-:Y:S04]  /*16c00*/  STL.64 [R1+0x2c98], R22 ;  /* 0x002c981601007387 */ /* 0x020fe80000100a00 */
[----:B------:R0:W-:Y:S02]  /*16c10*/  STL.64 [R1+0x2c90], R20 ;  /* 0x002c901401007387 */ /* 0x0001e40000100a00 */
[----:B0-----:R-:W-:-:S02]  /*16c20*/  MOV R20, R28 ;  /* 0x0000001c00147202 */ /* 0x001fc40000000f00 */
[----:B------:R-:W5:Y:S01]  /*16c30*/  LDL.LU R28, [R1+0x2e1c] ;  /* 0x002e1c00011c7983 */ /* 0x000f620000300800 */
[----:B------:R-:W-:-:S03]  /*16c40*/  MOV R21, R29 ;  /* 0x0000001d00157202 */ /* 0x000fc60000000f00 */
[----:B------:R-:W2:Y:S01]  /*16c50*/  LDL.LU R29, [R1+0x2e18] ;  /* 0x002e1800011d7983 */ /* 0x000ea20000300800 */
[C---:B---3--:R-:W-:Y:S11]  /*16c60*/  HMMA.16816.F32.BF16 R4, R8.reuse, R16, R4 ;  /* 0x000000100804723c */ /* 0x048ff60000041804 */
[----:B------:R-:W-:Y:S11]  /*16c70*/  @!UPT UIADD3 URZ, URZ, URZ, URZ ;  /* 0x0000003f3f3ff290 */ /* 0x000ff6000fffe03f */
[----:B------:R-:W-:Y:S01]  /*16c80*/  @!UPT UIADD3 URZ, URZ, URZ, URZ ;  /* 0x0000003f3f3ff290 */ /* 0x000fe2000fffe03f */
[----:B------:R0:W-:Y:S01]  /*16c90*/  STL.64 [R1+0x1a8], R6 ;  /* 0x0001a80601007387 */ /* 0x0001e20000100a00 */
[----:B------:R-:W-:Y:S01]  /*16ca0*/  MOV R3, R4 ;  /* 0x0000000400037202 */ /* 0x000fe20000000f00 */
[----:B------:R-:W-:Y:S02]  /*16cb0*/  IMAD.MOV.U32 R0, RZ, RZ, R5 ;  /* 0x000000ffff007224 */ /* 0x000fe400078e0005 */
[----:B0-----:R-:W4:Y:S04]  /*16cc0*/  LDL.LU.64 R6, [R1+0x2e10] ;  /* 0x002e100001067983 */ /* 0x001f280000300a00 */
[----:B------:R-:W4:Y:S04]  /*16cd0*/  LDL.LU.64 R4, [R1+0x2e08] ;  /* 0x002e080001047983 */ /* 0x000f280000300a00 */
[----:B--2---:R-:W-:Y:S04]  /*16ce0*/  STL.64 [R1+0x2c88], R18 ;  /* 0x002c881201007387 */ /* 0x004fe80000100a00 */
[----:B------:R0:W-:Y:S04]  /*16cf0*/  STL.64 [R1+0x2c80], R16 ;  /* 0x002c801001007387 */ /* 0x0001e80000100a00 */
[----:B0-----:R-:W2:Y:S04]  /*16d00*/  LDL.LU R16, [R1+0x390] ;  /* 0x0003900001107983 */ /* 0x001ea80000300800 */
[----:B------:R-:W2:Y:S01]  /*16d10*/  LDL.LU R17, [R1+0x394] ;  /* 0x0003940001117983 */ /* 0x000ea20000300800 */
[C---:B----4-:R-:W-:Y:S11]  /*16d20*/  HMMA.16816.F32.BF16 R4, R8.reuse, R12, R4 ;  /* 0x0000000c0804723c */ /* 0x050ff60000041804 */
[----:B------:R-:W-:Y:S11]  /*16d30*/  @!UPT UIADD3 URZ, URZ, URZ, URZ ;  /* 0x0000003f3f3ff290 */ /* 0x000ff6000fffe03f */
[----:B------:R-:W-:Y:S01]  /*16d40*/  @!UPT UIADD3 URZ, URZ, URZ, URZ ;  /* 0x0000003f3f3ff290 */ /* 0x000fe2000fffe03f */
[----:B------:R0:W-:Y:S04]  /*16d50*/  STL.64 [R1+0x190], R4 ;  /* 0x0001900401007387 */ /* 0x0001e80000100a00 */
[----:B------:R-:W-:Y:S04]  /*16d60*/  STL.64 [R1+0x198], R6 ;  /* 0x0001980601007387 */ /* 0x000fe80000100a00 */
[----:B0-----:R-:W3:Y:S04]  /*16d70*/  LDL.LU.64 R4, [R1+0x2e00] ;  /* 0x002e000001047983 */ /* 0x001ee80000300a00 */
[----:B------:R-:W-:Y:S01]  /*16d80*/  STL.64 [R1+0x2d90], R12 ;  /* 0x002d900c01007387 */ /* 0x000fe20000100a00 */
[----:B------:R-:W-:Y:S01]  /*16d90*/  MOV R18, R29 ;  /* 0x0000001d00127202 */ /* 0x000fe20000000f00 */
[----:B---3--:R-:W-:Y:S11]  /*16da0*/  HMMA.16816.F32.BF16 R24, R8, R4, R24 ;  /* 0x000000040818723c */ /* 0x008ff60000041818 */
[----:B------:R-:W-:Y:S11]  /*16db0*/  @!UPT UIADD3 URZ, URZ, URZ, URZ ;  /* 0x0000003f3f3ff290 */ /* 0x000ff6000fffe03f */
[----:B------:R-:W-:Y:S01]  /*16dc0*/  @!UPT UIADD3 URZ, URZ, URZ, URZ ;  /* 0x0000003f3f3ff290 */ /* 0x000fe2000fffe03f */
[----:B------:R-:W-:Y:S04]  /*16dd0*/  STL.64 [R1+0x180], R24 ;  /* 0x0001801801007387 */ /* 0x000fe80000100a00 */
[----:B------:R0:W-:Y:S04]  /*16de0*/  STL.64 [R1+0x188], R26 ;  /* 0x0001881a01007387 */ /* 0x0001e80000100a00 */
[----:B0-----:R-:W3:Y:S04]  /*16df0*/  LDL.LU.64 R26, [R1+0x2df8] ;  /* 0x002df800011a7983 */ /* 0x001ee80000300a00 */
[----:B------:R-:W4:Y:S04]  /*16e00*/  LDL.LU.64 R24, [R1+0x2df0] ;  /* 0x002df00001187983 */ /* 0x000f280000300a00 */
[----:B------:R-:W3:Y:S01]  /*16e10*/  LDL.LU R7, [R1+0x2de8] ;  /* 0x002de80001077983 */ /* 0x000ee20000300800 */
[----:B-----5:R-:W-:-:S07]  /*16e20*/  MOV R19, R28 ;  /* 0x0000001c00137202 */ /* 0x020fce0000000f00 */
[----:B--2---:R-:W-:Y:S01]  /*16e30*/  HMMA.16816.F32.BF16 R16, R8, R20, R16 ;  /* 0x000000140810723c */ /* 0x004fe20000041810 */
[----:B------:R-:W-:Y:S02]  /*16e40*/  MOV R29, R4 ;  /* 0x00000004001d7202 */ /* 0x000fe40000000f00 */
[----:B------:R-:W2:Y:S01]  /*16e50*/  LDL.LU R4, [R1+0x2b0] ;  /* 0x0002b00001047983 */ /* 0x000ea20000300800 */
[----:B------:R-:W-:Y:S11]  /*16e60*/  MOV R28, R5 ;  /* 0x00000005001c7202 */ /* 0x000ff60000000f00 */
[----:B------:R-:W-:Y:S08]  /*16e70*/  @!UPT UIADD3 URZ, URZ, URZ, URZ ;  /* 0x0000003f3f3ff290 */ /* 0x000ff0000fffe03f */
[----:B------:R-:W-:Y:S04]  /*16e80*/  STL.64 [R1+0x170], R16 ;  /* 0x0001701001007387 */ /* 0x000fe80000100a00 */
[----:B------:R-:W-:Y:S04]  /*16e90*/  STL.64 [R1+0x178], R18 ;  /* 0x0001781201007387 */ /* 0x000fe80000100a00 */
[----:B------:R-:W2:Y:S04]  /*16ea0*/  LDL.LU R5, [R1+0x2b4] ;  /* 0x0002b40001057983 */ /* 0x000ea80000300800 */
[----:B------:R-:W5:Y:S04]  /*16eb0*/  LDL.LU R6, [R1+0x2b8] ;  /* 0x0002b80001067983 */ /* 0x000f680000300800 */
[----:B---3--:R0:W1:Y:S04]  /*16ec0*/  LDSM.16.MT88.4 R8, [R7+0x5080] ;  /* 0x005080000708783b */ /* 0x0080680000004200 */
[----:B0-----:R-:W5:Y:S04]  /*16ed0*/  LDL.LU R7, [R1+0x2bc] ;  /* 0x0002bc0001077983 */ /* 0x001f680000300800 */
[----:B------:R-:W3:Y:S04]  /*16ee0*/  LDL.LU R16, [R1+0x290] ;  /* 0x0002900001107983 */ /* 0x000ee80000300800 */
[----:B------:R-:W3:Y:S04]  /*16ef0*/  LDL.LU R17, [R1+0x294] ;  /* 0x0002940001117983 */ /* 0x000ee80000300800 */
[----:B------:R-:W2:Y:S04]  /*16f00*/  LDL.LU R18, [R1+0x298] ;  /* 0x0002980001127983 */ /* 0x000ea80000300800 */
[----:B------:R-:W2:Y:S01]  /*16f10*/  LDL.LU R19, [R1+0x29c] ;  /* 0x00029c0001137983 */ /* 0x000ea20000300800 */
[----:B------:R-:W-:Y:S01]  /*16f20*/  IMAD.MOV.U32 R20, RZ, RZ, R27 ;  /* 0x000000ffff147224 */ /* 0x000fe200078e001b */
[----:B------:R-:W-:-:S02]  /*16f30*/  MOV R21, R26 ;  /* 0x0000001a00157202 */ /* 0x000fc40000000f00 */
[----:B--2---:R-:W-:Y:S04]  /*16f40*/  STL.64 [R1+0x2ca8], R18 ;  /* 0x002ca81201007387 */ /* 0x004fe80000100a00 */
[----:B---3--:R0:W-:Y:S04]  /*16f50*/  STL.64 [R1+0x2ca0], R16 ;  /* 0x002ca01001007387 */ /* 0x0081e80000100a00 */
[----:B------:R-:W2:Y:S04]  /*16f60*/  LDL.LU R27, [R1+0x2de4] ;  /* 0x002de400011b7983 */ /* 0x000ea80000300800 */
[----:B------:R-:W3:Y:S04]  /*16f70*/  LDL.LU R26, [R1+0x2de0] ;  /* 0x002de000011a7983 */ /* 0x000ee80000300800 */
[----:B------:R1:W-:Y:S04]  /*16f80*/  STL.64 [R1+0x2cb0], R20 ;  /* 0x002cb01401007387 */ /* 0x0003e80000100a00 */
[----:B0-----:R-:W2:Y:S04]  /*16f90*/  LDL.LU R16, [R1+0x280] ;  /* 0x0002800001107983 */ /* 0x001ea80000300800 */
[----:B------:R-:W2:Y:S04]  /*16fa0*/  LDL.LU R17, [R1+0x284] ;  /* 0x0002840001117983 */ /* 0x000ea80000300800 */
[----:B------:R-:W2:Y:S04]  /*16fb0*/  LDL.LU R18, [R1+0x288] ;  /* 0x0002880001127983 */ /* 0x000ea80000300800 */
[----:B------:R-:W2:Y:S01]  /*16fc0*/  LDL.LU R19, [R1+0x28c] ;  /* 0x00028c0001137983 */ /* 0x000ea20000300800 */
[----:B-1----:R-:W-:-:S02]  /*16fd0*/  MOV R20, R14 ;  /* 0x0000000e00147202 */ /* 0x002fc40000000f00 */
[----:B------:R-:W-:Y:S01]  /*16fe0*/  MOV R21, R15 ;  /* 0x0000000f00157202 */ /* 0x000fe20000000f00 */
[----:B--2---:R-:W-:Y:S04]  /*16ff0*/  STL.64 [R1+0x2cc0], R18 ;  /* 0x002cc01201007387 */ /* 0x004fe80000100a00 */
[----:B------:R0:W-:Y:S04]  /*17000*/  STL.64 [R1+0x2cb8], R16 ;  /* 0x002cb81001007387 */ /* 0x0001e80000100a00 */
[----:B------:R-:W2:Y:S04]  /*17010*/  LDL.LU R14, [R1+0x2ddc] ;  /* 0x002ddc00010e7983 */ /* 0x000ea80000300800 */
[----:B------:R-:W2:Y:S04]  /*17020*/  LDL.LU R15, [R1+0x2dd8] ;  /* 0x002dd800010f7983 */ /* 0x000ea80000300800 */
[----:B------:R4:W-:Y:S04]  /*17030*/  STL.64 [R1+0x2cc8], R20 ;  /* 0x002cc81401007387 */ /* 0x0009e80000100a00 */
[----:B0-----:R-:W2:Y:S04]  /*17040*/  LDL.LU R16, [R1+0x2e0] ;  /* 0x0002e00001107983 */ /* 0x001ea80000300800 */
[----:B------:R-:W2:Y:S04]  /*17050*/  LDL.LU R17, [R1+0x2e4] ;  /* 0x0002e40001117983 */ /* 0x000ea80000300800 */
[----:B------:R-:W2:Y:S04]  /*17060*/  LDL.LU R18, [R1+0x2e8] ;  /* 0x0002e80001127983 */ /* 0x000ea80000300800 */
[----:B------:R-:W2:Y:S01]  /*17070*/  LDL.LU R19, [R1+0x2ec] ;  /* 0x0002ec0001137983 */ /* 0x000ea20000300800 */
[----:B----4-:R-:W-:Y:S01]  /*17080*/  MOV R20, R24 ;  /* 0x0000001800147202 */ /* 0x010fe20000000f00 */
[----:B------:R-:W-:-:S02]  /*17090*/  IMAD.MOV.U32 R21, RZ, RZ, R25 ;  /* 0x000000ffff157224 */ /* 0x000fc400078e0019 */
[----:B--2---:R-:W-:Y:S04]  /*170a0*/  STL.64 [R1+0x2cd8], R18 ;  /* 0x002cd81201007387 */ /* 0x004fe80000100a00 */
[----:B------:R-:W-:Y:S04]  /*170b0*/  STL.64 [R1+0x2cd0], R16 ;  /* 0x002cd01001007387 */ /* 0x000fe80000100a00 */
[----:B------:R-:W2:Y:S04]  /*170c0*/  LDL.LU R24, [R1+0x2dd4] ;  /* 0x002dd40001187983 */ /* 0x000ea80000300800 */
[----:B------:R-:W4:Y:S04]  /*170d0*/  LDL.LU R25, [R1+0x2dd0] ;  /* 0x002dd00001197983 */ /* 0x000f280000300800 */
[----:B------:R3:W-:Y:S02]  /*170e0*/  STL.64 [R1+0x2ce0], R20 ;  /* 0x002ce01401007387 */ /* 0x0007e40000100a00 */
[----:B---3--:R-:W-:-:S02]  /*170f0*/  MOV R20, R26 ;  /* 0x0000001a00147202 */ /* 0x008fc40000000f00 */
[----:B------:R-:W-:Y:S01]  /*17100*/  MOV R21, R27 ;  /* 0x0000001b00157202 */ /* 0x000fe20000000f00 */
[----:B------:R-:W3:Y:S04]  /*17110*/  LDL.LU R26, [R1+0x2dcc] ;  /* 0x002dcc00011a7983 */ /* 0x000ee80000300800 */
[----:B------:R-:W2:Y:S04]  /*17120*/  LDL.LU R27, [R1+0x2dc8] ;  /* 0x002dc800011b7983 */ /* 0x000ea80000300800 */
[----:B------:R0:W-:Y:S04]  /*17130*/  STL.64 [R1+0x2cf8], R20 ;  /* 0x002cf81401007387 */ /* 0x0001e80000100a00 */
[----:B------:R-:W2:Y:S04]  /*17140*/  LDL.LU R16, [R1+0x300] ;  /* 0x0003000001107983 */ /* 0x000ea80000300800 */
[----:B------:R-:W2:Y:S04]  /*17150*/  LDL.LU R17, [R1+0x304] ;  /* 0x0003040001117983 */ /* 0x000ea80000300800 */
[----:B------:R-:W2:Y:S04]  /*17160*/  LDL.LU R18, [R1+0x308] ;  /* 0x0003080001127983 */ /* 0x000ea80000300800 */
[----:B------:R-:W2:Y:S01]  /*17170*/  LDL.LU R19, [R1+0x30c] ;  /* 0x00030c0001137983 */ /* 0x000ea20000300800 */
[----:B0-----:R-:W-:-:S02]  /*17180*/  MOV R20, R15 ;  /* 0x0000000f00147202 */ /* 0x001fc40000000f00 */
[----:B------:R-:W-:Y:S01]  /*17190*/  MOV R21, R14 ;  /* 0x0000000e00157202 */ /* 0x000fe20000000f00 */
[----:B------:R-:W3:Y:S04]  /*171a0*/  LDL.LU R15, [R1+0x2dc4] ;  /* 0x002dc400010f7983 */ /* 0x000ee80000300800 */
[----:B------:R-:W3:Y:S04]  /*171b0*/  LDL.LU R14, [R1+0x2dc0] ;  /* 0x002dc000010e7983 */ /* 0x000ee80000300800 */
[----:B------:R-:W-:Y:S04]  /*171c0*/  STL.64 [R1+0x2d10], R20 ;  /* 0x002d101401007387 */ /* 0x000fe80000100a00 */
[----:B--2---:R-:W-:Y:S04]  /*171d0*/  STL.64 [R1+0x2cf0], R18 ;  /* 0x002cf01201007387 */ /* 0x004fe80000100a00 */
[----:B------:R0:W-:Y:S04]  /*171e0*/  STL.64 [R1+0x2ce8], R16 ;  /* 0x002ce81001007387 */ /* 0x0001e80000100a00 */
[----:B0-----:R-:W2:Y:S04]  /*171f0*/  LDL.LU R16, [R1+0x310] ;  /* 0x0003100001107983 */ /* 0x001ea80000300800 */
[----:B------:R-:W2:Y:S04]  /*17200*/  LDL.LU R17, [R1+0x314] ;  /* 0x0003140001117983 */ /* 0x000ea80000300800 */
[----:B------:R-:W2:Y:S04]  /*17210*/  LDL.LU R18, [R1+0x318] ;  /* 0x0003180001127983 */ /* 0x000ea80000300800 */
[----:B------:R-:W2:Y:S01]  /*17220*/  LDL.LU R19, [R1+0x31c] ;  /* 0x00031c0001137983 */ /* 0x000ea20000300800 */
[----:B----4-:R-:W-:Y:S01]  /*17230*/  IMAD.MOV.U32 R20, RZ, RZ, R25 ;  /* 0x000000ffff147224 */ /* 0x010fe200078e0019 */
[----:B------:R-:W-:-:S02]  /*17240*/  MOV R21, R24 ;  /* 0x0000001800157202 */ /* 0x000fc40000000f00 */
[----:B------:R-:W4:Y:S04]  /*17250*/  LDL.LU R25, [R1+0x2dbc] ;  /* 0x002dbc0001197983 */ /* 0x000f280000300800 */
[----:B------:R-:W4:Y:S04]  /*17260*/  LDL.LU R24, [R1+0x2db8] ;  /* 0x002db80001187983 */ /* 0x000f280000300800 */
[----:B------:R0:W-:Y:S02]  /*17270*/  STL.64 [R1+0x2d28], R20 ;  /* 0x002d281401007387 */ /* 0x0001e40000100a00 */
[----:B0-----:R-:W-:-:S02]  /*17280*/  MOV R20, R27 ;  /* 0x0000001b00147202 */ /* 0x001fc40000000f00 */
[----:B---3--:R-:W-:Y:S01]  /*17290*/  MOV R21, R26 ;  /* 0x0000001a00157202 */ /* 0x008fe20000000f00 */
        /* <DEDUP_REMOVED lines=9> */
[----:B------:R-:W-:Y:S01]  /*17330*/  MOV R20, R14 ;  /* 0x0000000e00147202 */ /* 0x000fe20000000f00 */
[----:B------:R-:W-:-:S02]  /*17340*/  IMAD.MOV.U32 R21, RZ, RZ, R15 ;  /* 0x000000ffff157224 */ /* 0x000fc400078e000f */
[----:B------:R-:W3:Y:S04]  /*17350*/  LDL.LU R14, [R1+0x2dac] ;  /* 0x002dac00010e7983 */ /* 0x000ee80000300800 */
[----:B------:R-:W3:Y:S04]  /*17360*/  LDL.LU R15, [R1+0x2da8] ;  /* 0x002da800010f7983 */ /* 0x000ee80000300800 */
[----:B------:R4:W-:Y:S02]  /*17370*/  STL.64 [R1+0x2d58], R20 ;  /* 0x002d581401007387 */ /* 0x0009e40000100a00 */
[----:B----4-:R-:W-:-:S02]  /*17380*/  MOV R20, R24 ;  /* 0x0000001800147202 */ /* 0x010fc40000000f00 */
[----:B------:R-:W-:Y:S01]  /*17390*/  MOV R21, R25 ;  /* 0x0000001900157202 */ /* 0x000fe20000000f00 */
[----:B------:R-:W4:Y:S04]  /*173a0*/  LDL.LU R24, [R1+0x2da4] ;  /* 0x002da40001187983 */ /* 0x000f280000300800 */
[----:B------:R-:W4:Y:S04]  /*173b0*/  LDL.LU R25, [R1+0x2da0] ;  /* 0x002da00001197983 */ /* 0x000f280000300800 */
[----:B------:R-:W-:Y:S04]  /*173c0*/  STL.64 [R1+0x2d70], R20 ;  /* 0x002d701401007387 */ /* 0x000fe80000100a00 */
[----:B--2---:R-:W-:Y:S04]  /*173d0*/  STL.64 [R1+0x2d20], R18 ;  /* 0x002d201201007387 */ /* 0x004fe80000100a00 */
[----:B------:R0:W-:Y:S04]  /*173e0*/  STL.64 [R1+0x2d18], R16 ;  /* 0x002d181001007387 */ /* 0x0001e80000100a00 */
[----:B0-----:R-:W2:Y:S04]  /*173f0*/  LDL.LU R16, [R1+0x330] ;  /* 0x0003300001107983 */ /* 0x001ea80000300800 */
[----:B------:R-:W2:Y:S04]  /*17400*/  LDL.LU R17, [R1+0x334] ;  /* 0x0003340001117983 */ /* 0x000ea80000300800 */
[----:B------:R-:W2:Y:S04]  /*17410*/  LDL.LU R18, [R1+0x338] ;  /* 0x0003380001127983 */ /* 0x000ea80000300800 */
[----:B------:R-:W2:Y:S01]  /*17420*/  LDL.LU R19, [R1+0x33c] ;  /* 0x00033c0001137983 */ /* 0x000ea20000300800 */
[----:B---3--:R-:W-:-:S02]  /*17430*/  MOV R20, R26 ;  /* 0x0000001a00147202 */ /* 0x008fc40000000f00 */
[----:B------:R-:W-:Y:S01]  /*17440*/  MOV R21, R27 ;  /* 0x0000001b00157202 */ /* 0x000fe20000000f00 */
[----:B------:R-:W4:Y:S04]  /*17450*/  LDL.LU R26, [R1+0x2d9c] ;  /* 0x002d9c00011a7983 */ /* 0x000f280000300800 */
[----:B------:R-:W4:Y:S04]  /*17460*/  LDL.LU R27, [R1+0x2d98] ;  /* 0x002d9800011b7983 */ /* 0x000f280000300800 */
[----:B------:R0:W-:Y:S04]  /*17470*/  STL.64 [R1+0x2d88], R20 ;  /* 0x002d881401007387 */ /* 0x0001e80000100a00 */
[----:B------:R-:W4:Y:S04]  /*17480*/  LDL.LU R12, [R1+0x380] ;  /* 0x00038000010c7983 */ /* 0x000f280000300800 */
[----:B------:R-:W4:Y:S01]  /*17490*/  LDL.LU R13, [R1+0x384] ;  /* 0x00038400010d7983 */ /* 0x000f220000300800 */
[----:B0-----:R-:W-:Y:S01]  /*174a0*/  MOV R21, R14 ;  /* 0x0000000e00157202 */ /* 0x001fe20000000f00 */
[----:B------:R-:W-:-:S02]  /*174b0*/  IMAD.MOV.U32 R20, RZ, RZ, R15 ;  /* 0x000000ffff147224 */ /* 0x000fc400078e000f */
[----:B------:R-:W4:Y:S04]  /*174c0*/  LDL.LU R14, [R1+0x388] ;  /* 0x00038800010e7983 */ /* 0x000f280000300800 */
[----:B------:R-:W4:Y:S04]  /*174d0*/  LDL.LU R15, [R1+0x38c] ;  /* 0x00038c00010f7983 */ /* 0x000f280000300800 */
[----:B--2---:R-:W-:Y:S04]  /*174e0*/  STL.64 [R1+0x2d38], R18 ;  /* 0x002d381201007387 */ /* 0x004fe80000100a00 */
[----:B------:R0:W-:Y:S04]  /*174f0*/  STL.64 [R1+0x2d30], R16 ;  /* 0x002d301001007387 */ /* 0x0001e80000100a00 */
[----:B0-----:R-:W2:Y:S04]  /*17500*/  LDL.LU R16, [R1+0x340] ;  /* 0x0003400001107983 */ /* 0x001ea80000300800 */
[----:B------:R-:W2:Y:S04]  /*17510*/  LDL.LU R17, [R1+0x344] ;  /* 0x0003440001117983 */ /* 0x000ea80000300800 */
[----:B------:R-:W3:Y:S04]  /*17520*/  LDL.LU R18, [R1+0x348] ;  /* 0x0003480001127983 */ /* 0x000ee80000300800 */
[----:B------:R-:W3:Y:S04]  /*17530*/  LDL.LU R19, [R1+0x34c] ;  /* 0x00034c0001137983 */ /* 0x000ee80000300800 */
[----:B---3--:R-:W-:Y:S04]  /*17540*/  STL.64 [R1+0x2d50], R18 ;  /* 0x002d501201007387 */ /* 0x008fe80000100a00 */
[----:B--2---:R0:W-:Y:S04]  /*17550*/  STL.64 [R1+0x2d48], R16 ;  /* 0x002d481001007387 */ /* 0x0041e80000100a00 */
[----:B0-----:R-:W2:Y:S04]  /*17560*/  LDL.LU R16, [R1+0x350] ;  /* 0x0003500001107983 */ /* 0x001ea80000300800 */
[----:B------:R-:W2:Y:S04]  /*17570*/  LDL.LU R17, [R1+0x354] ;  /* 0x0003540001117983 */ /* 0x000ea80000300800 */
[----:B------:R-:W3:Y:S04]  /*17580*/  LDL.LU R18, [R1+0x358] ;  /* 0x0003580001127983 */ /* 0x000ee80000300800 */
[----:B------:R-:W3:Y:S01]  /*17590*/  LDL.LU R19, [R1+0x35c] ;  /* 0x00035c0001137983 */ /* 0x000ee20000300800 */
[----:B----4-:R-:W-:Y:S03]  /*175a0*/  HMMA.16816.F32.BF16 R20, R24, R20, R12 ;  /* 0x000000141814723c */ /* 0x010fe6000004180c */
[----:B---3--:R-:W-:Y:S04]  /*175b0*/  STL.64 [R1+0x2d68], R18 ;  /* 0x002d681201007387 */ /* 0x008fe80000100a00 */
[----:B--2---:R0:W-:Y:S04]  /*175c0*/  STL.64 [R1+0x2d60], R16 ;  /* 0x002d601001007387 */ /* 0x0041e80000100a00 */
        /* <DEDUP_REMOVED lines=8> */
[----:B------:R-:W2:Y:S04]  /*17650*/  LDL.LU R18, [R1+0x378] ;  /* 0x0003780001127983 */ /* 0x000ea80000300800 */
[----:B------:R-:W2:Y:S04]  /*17660*/  LDL.LU R19, [R1+0x37c] ;  /* 0x00037c0001137983 */ /* 0x000ea80000300800 */
[----:B-----5:R-:W-:Y:S04]  /*17670*/  STL.64 [R1+0x2c78], R6 ;  /* 0x002c780601007387 */ /* 0x020fe80000100a00 */
[----:B------:R0:W-:Y:S04]  /*17680*/  STL.64 [R1+0x2c70], R4 ;  /* 0x002c700401007387 */ /* 0x0001e80000100a00 */
[----:B0-----:R-:W3:Y:S04]  /*17690*/  LDL.LU R4, [R1+0x2d0] ;  /* 0x0002d00001047983 */ /* 0x001ee80000300800 */
[----:B------:R-:W3:Y:S04]  /*176a0*/  LDL.LU R5, [R1+0x2d4] ;  /* 0x0002d40001057983 */ /* 0x000ee80000300800 */
[----:B------:R-:W3:Y:S04]  /*176b0*/  LDL.LU R6, [R1+0x2d8] ;  /* 0x0002d80001067983 */ /* 0x000ee80000300800 */
[----:B------:R-:W3:Y:S04]  /*176c0*/  LDL.LU R7, [R1+0x2dc] ;  /* 0x0002dc0001077983 */ /* 0x000ee80000300800 */
[----:B------:R-:W-:Y:S04]  /*176d0*/  STL.64 [R1+0x2b08], R10 ;  /* 0x002b080a01007387 */ /* 0x000fe80000100a00 */
[----:B------:R0:W-:Y:S04]  /*176e0*/  STL.64 [R1+0x2b00], R8 ;  /* 0x002b000801007387 */ /* 0x0001e80000100a00 */
[----:B0-----:R-:W4:Y:S04]  /*176f0*/  LDL.LU.64 R8, [R1+0xc0] ;  /* 0x0000c00001087983 */ /* 0x001f280000300a00 */
[----:B------:R-:W5:Y:S04]  /*17700*/  LDL.LU.64 R10, [R1+0xc8] ;  /* 0x0000c800010a7983 */ /* 0x000f680000300a00 */
[----:B------:R-:W2:Y:S04]  /*17710*/  LDL.LU.64 R12, [R1+0x2d90] ;  /* 0x002d9000010c7983 */ /* 0x000ea80000300a00 */
[----:B------:R0:W-:Y:S04]  /*17720*/  STL.64 [R1+0x160], R20 ;  /* 0x0001601401007387 */ /* 0x0001e80000100a00 */
[----:B0-----:R-:W2:Y:S01]  /*17730*/  LDL.LU.64 R20, [R1+0x2d88] ;  /* 0x002d880001147983 */ /* 0x001ea20000300a00 */
[----:B------:R-:W-:-:S02]  /*17740*/  MOV R14, R22 ;  /* 0x00000016000e7202 */ /* 0x000fc40000000f00 */
[----:B------:R-:W-:-:S05]  /*17750*/  MOV R15, R23 ;  /* 0x00000017000f7202 */ /* 0x000fca0000000f00 */
[----:B------:R-:W-:Y:S04]  /*17760*/  STL [R1+0x2b4c], R15 ;  /* 0x002b4c0f01007387 */ /* 0x000fe80000100800 */
[----:B------:R-:W-:Y:S01]  /*17770*/  STL [R1+0x2b48], R14 ;  /* 0x002b480e01007387 */ /* 0x000fe20000100800 */
[C---:B--2---:R-:W-:Y:S03]  /*17780*/  HMMA.16816.F32.BF16 R20, R24.reuse, R20, R16 ;  /* 0x000000141814723c */ /* 0x044fe60000041810 */
[----:B------:R-:W2:Y:S04]  /*17790*/  LDL.LU.64 R18, [R1+0x2d80] ;  /* 0x002d800001127983 */ /* 0x000ea80000300a00 */
[----:B------:R-:W2:Y:S11]  /*177a0*/  LDL.LU.64 R16, [R1+0x2d78] ;  /* 0x002d780001107983 */ /* 0x000eb60000300a00 */
[----:B------:R-:W-:Y:S05]  /*177b0*/  @!UPT UIADD3 URZ, URZ, URZ, URZ ;  /* 0x0000003f3f3ff290 */ /* 0x000fea000fffe03f */
[----:B------:R0:W-:Y:S04]  /*177c0*/  STL.64 [R1+0x150], R20 ;  /* 0x0001501401007387 */ /* 0x0001e80000100a00 */
[----:B------:R2:W-:Y:S04]  /*177d0*/  STL.64 [R1+0x158], R22 ;  /* 0x0001581601007387 */ /* 0x0005e80000100a00 */
[----:B0-----:R-:W2:Y:S02]  /*177e0*/  LDL.LU.64 R20, [R1+0x2d70] ;  /* 0x002d700001147983 */ /* 0x001ea40000300a00 */
[----:B--2---:R-:W-:Y:S02]  /*177f0*/  HMMA.16816.F32.BF16 R20, R24, R20, R16 ;  /* 0x000000141814723c */ /* 0x004fe40000041810 */
[----:B------:R-:W2:Y:S04]  /*17800*/  LDL.LU.64 R18, [R1+0x2d68] ;  /* 0x002d680001127983 */ /* 0x000ea80000300a00 */
[----:B------:R-:W2:Y:S11]  /*17810*/  LDL.LU.64 R16, [R1+0x2d60] ;  /* 0x002d600001107983 */ /* 0x000eb60000300a00 */
[----:B------:R-:W-:Y:S06]  /*17820*/  @!UPT UIADD3 URZ, URZ, URZ, URZ ;  /* 0x0000003f3f3ff290 */ /* 0x000fec000fffe03f */
[----:B------:R0:W-:Y:S04]  /*17830*/  STL.64 [R1+0x140], R20 ;  /* 0x0001401401007387 */ /* 0x0001e80000100a00 */
[----:B0-----:R-:W2:Y:S01]  /*17840*/  LDL.LU.64 R20, [R1+0x2d58] ;  /* 0x002d580001147983 */ /* 0x001ea20000300a00 */
[----:B------:R-:W-:Y:S01]  /*17850*/  MOV R15, R22 ;  /* 0x00000016000f7202 */ /* 0x000fe20000000f00 */
[----:B------:R-:W-:-:S05]  /*17860*/  IMAD.MOV.U32 R14, RZ, RZ, R23 ;  /* 0x000000ffff0e7224 */ /* 0x000fca00078e0017 */
        /* <DEDUP_REMOVED lines=15> */
[----:B------:R-:W-:Y:S02]  /*17960*/  MOV R14, R22 ;  /* 0x00000016000e7202 */ /* 0x000fe40000000f00 */
[----:B------:R-:W-:-:S03]  /*17970*/  MOV R15, R23 ;  /* 0x00000017000f7202 */ /* 0x000fc60000000f00 */
        /* <DEDUP_REMOVED lines=9> */
[C---:B--2---:R-:W-:Y:S02]  /*17a10*/  HMMA.16816.F32.BF16 R20, R24.reuse, R20, R16 ;  /* 0x000000141814723c */ /* 0x044fe40000041810 */
[----:B------:R-:W2:Y:S04]  /*17a20*/  LDL.LU.64 R18, [R1+0x2d08] ;  /* 0x002d080001127983 */ /* 0x000ea80000300a00 */
[----:B------:R-:W2:Y:S11]  /*17a30*/  LDL.LU.64 R16, [R1+0x2d00] ;  /* 0x002d000001107983 */ /* 0x000eb60000300a00 */
[----:B------:R-:W-:Y:S06]  /*17a40*/  @!UPT UIADD3 URZ, URZ, URZ, URZ ;  /* 0x0000003f3f3ff290 */ /* 0x000fec000fffe03f */
        /* <DEDUP_REMOVED lines=31> */
[----:B------:R-:W2:Y:S02]  /*17c40*/  LDL.LU.64 R20, [R1+0x2c90] ;  /* 0x002c900001147983 */ /* 0x000ea40000300a00 */
[----:B--2---:R-:W-:Y:S11]  /*17c50*/  HMMA.16816.F32.BF16 R16, R24, R20, R16 ;  /* 0x000000141810723c */ /* 0x004ff60000041810 */
[----:B------:R-:W-:Y:S11]  /*17c60*/  @!UPT UIADD3 URZ, URZ, URZ, URZ ;  /* 0x0000003f3f3ff290 */ /* 0x000ff6000fffe03f */
[----:B------:R-:W-:Y:S01]  /*17c70*/  @!UPT UIADD3 URZ, URZ, URZ, URZ ;  /* 0x0000003f3f3ff290 */ /* 0x000fe2000fffe03f */
[----:B------:R-:W-:Y:S04]  /*17c80*/  STL.64 [R1+0x290], R16 ;  /* 0x0002901001007387 */ /* 0x000fe80000100a00 */
[----:B------:R0:W-:Y:S04]  /*17c90*/  STL.64 [R1+0x298], R18 ;  /* 0x0002981201007387 */ /* 0x0001e80000100a00 */
[----:B0-----:R-:W2:Y:S04]  /*17ca0*/  LDL.LU.64 R18, [R1+0x2c88] ;  /* 0x002c880001127983 */ /* 0x001ea80000300a00 */
[----:B------:R-:W3:Y:S01]  /*17cb0*/  LDL.LU.64 R16, [R1+0x2c80] ;  /* 0x002c800001107983 */ /* 0x000ee20000300a00 */
[----:B------:R-:W-:-:S02]  /*17cc0*/  MOV R20, R29 ;  /* 0x0000001d00147202 */ /* 0x000fc40000000f00 */
[----:B------:R-:W-:Y:S01]  /*17cd0*/  MOV R21, R28 ;  /* 0x0000001c00157202 */ /* 0x000fe20000000f00 */
[----:B------:R-:W-:Y:S01]  /*17ce0*/  STL.64 [R1+0x2bf8], R22 ;  /* 0x002bf81601007387 */ /* 0x000fe20000100a00 */
[C---:B---3--:R-:W-:Y:S11]  /*17cf0*/  HMMA.16816.F32.BF16 R4, R24.reuse, R16, R4 ;  /* 0x000000101804723c */ /* 0x048ff60000041804 */
[----:B------:R-:W-:Y:S11]  /*17d00*/  @!UPT UIADD3 URZ, URZ, URZ, URZ ;  /* 0x0000003f3f3ff290 */ /* 0x000ff6000fffe03f */
[----:B------:R-:W-:Y:S01]  /*17d10*/  @!UPT UIADD3 URZ, URZ, URZ, URZ ;  /* 0x0000003f3f3ff290 */ /* 0x000fe2000fffe03f */
[----:B------:R0:W-:Y:S01]  /*17d20*/  STL.64 [R1+0x2d0], R4 ;  /* 0x0002d00401007387 */ /* 0x0001e20000100a00 */
[----:B------:R-:W-:Y:S01]  /*17d30*/  IMAD.MOV.U32 R29, RZ, RZ, R6 ;  /* 0x000000ffff1d7224 */ /* 0x000fe200078e0006 */
[----:B------:R-:W-:Y:S02]  /*17d40*/  MOV R28, R7 ;  /* 0x00000007001c7202 */ /* 0x000fe40000000f00 */
[----:B------:R-:W3:Y:S04]  /*17d50*/  LDL.LU.64 R6, [R1+0x2c78] ;  /* 0x002c780001067983 */ /* 0x000ee80000300a00 */
[----:B0-----:R-:W3:Y:S04]  /*17d60*/  LDL.LU.64 R4, [R1+0x2c70] ;  /* 0x002c700001047983 */ /* 0x001ee80000300a00 */
[----:B------:R-:W-:Y:S04]  /*17d70*/  STL [R1+0x2b64], R28 ;  /* 0x002b641c01007387 */ /* 0x000fe80000100800 */
[----:B------:R-:W-:Y:S01]  /*17d80*/  STL [R1+0x2b58], R29 ;  /* 0x002b581d01007387 */ /* 0x000fe20000100800 */
[----:B---3--:R-:W-:Y:S03]  /*17d90*/  HMMA.16816.F32.BF16 R4, R24, R12, R4 ;  /* 0x0000000c1804723c */ /* 0x008fe60000041804 */
[----:B------:R-:W3:Y:S11]  /*17da0*/  LDL.LU R12, [R1+0x2a0] ;  /* 0x0002a000010c7983 */ /* 0x000ef60000300800 */
[----:B------:R-:W-:Y:S09]  /*17db0*/  @!UPT UIADD3 URZ, URZ, URZ, URZ ;  /* 0x0000003f3f3ff290 */ /* 0x000ff2000fffe03f */
[----:B------:R-:W-:Y:S04]  /*17dc0*/  STL.64 [R1+0x2b0], R4 ;  /* 0x0002b00401007387 */ /* 0x000fe80000100a00 */
[----:B------:R2:W-:Y:S04]  /*17dd0*/  STL.64 [R1+0x2b8], R6 ;  /* 0x0002b80601007387 */ /* 0x0005e80000100a00 */
[----:B------:R-:W3:Y:S04]  /*17de0*/  LDL.LU R13, [R1+0x2a4] ;  /* 0x0002a400010d7983 */ /* 0x000ee80000300800 */
[----:B------:R-:W3:Y:S04]  /*17df0*/  LDL.LU R14, [R1+0x2a8] ;  /* 0x0002a800010e7983 */ /* 0x000ee80000300800 */
[----:B------:R-:W3:Y:S01]  /*17e00*/  LDL.LU R15, [R1+0x2ac] ;  /* 0x0002ac00010f7983 */ /* 0x000ee20000300800 */
[----:B--2---:R-:W-:-:S03]  /*17e10*/  MOV R6, R18 ;  /* 0x0000001200067202 */ /* 0x004fc60000000f00 */
[----:B------:R-:W4:Y:S01]  /*17e20*/  LDL.LU R4, [R1+0x270] ;  /* 0x0002700001047983 */ /* 0x000f220000300800 */
[----:B------:R-:W-:-:S03]  /*17e30*/  MOV R7, R19 ;  /* 0x0000001300077202 */ /* 0x000fc60000000f00 */
[----:B------:R-:W4:Y:S04]  /*17e40*/  LDL.LU R5, [R1+0x274] ;  /* 0x0002740001057983 */ /* 0x000f280000300800 */
[----:B------:R-:W2:Y:S04]  /*17e50*/  LDL.LU R18, [R1+0x2c6c] ;  /* 0x002c6c0001127983 */ /* 0x000ea80000300800 */
[----:B------:R-:W2:Y:S01]  /*17e60*/  LDL.LU R19, [R1+0x2c68] ;  /* 0x002c680001137983 */ /* 0x000ea20000300800 */
[----:B---3--:R-:W-:Y:S11]  /*17e70*/  HMMA.16816.F32.BF16 R20, R24, R20, R12 ;  /* 0x000000141814723c */ /* 0x008ff6000004180c */
[----:B------:R-:W-:Y:S11]  /*17e80*/  @!UPT UIADD3 URZ, URZ, URZ, URZ ;  /* 0x0000003f3f3ff290 */ /* 0x000ff6000fffe03f */
[----:B------:R-:W-:Y:S02]  /*17e90*/  @!UPT UIADD3 URZ, URZ, URZ, URZ ;  /* 0x0000003f3f3ff290 */ /* 0x000fe4000fffe03f */
[----:B------:R-:W-:Y:S02]  /*17ea0*/  MOV R13, R22 ;  /* 0x00000016000d7202 */ /* 0x000fe40000000f00 */
[----:B------:R-:W-:Y:S02]  /*17eb0*/  MOV R12, R23 ;  /* 0x00000017000c7202 */ /* 0x000fe40000000f00 */
[----:B------:R-:W3:Y:S04]  /*17ec0*/  LDL.LU.64 R22, [R1+0x68] ;  /* 0x0000680001167983 */ /* 0x000ee80000300a00 */
[----:B---3--:R0:W-:Y:S04]  /*17ed0*/  STL.64 [R1+0x2c30], R22 ;  /* 0x002c301601007387 */ /* 0x0081e80000100a00 */
[----:B0-----:R-:W3:Y:S04]  /*17ee0*/  LDL.LU.64 R22, [R1+0x88] ;  /* 0x0000880001167983 */ /* 0x001ee80000300a00 */
[----:B---3--:R0:W-:Y:S04]  /*17ef0*/  STL.64 [R1+0x2c48], R22 ;  /* 0x002c481601007387 */ /* 0x0081e80000100a00 */
[----:B0-----:R-:W3:Y:S01]  /*17f00*/  LDL.LU.64 R22, [R1+0x98] ;  /* 0x0000980001167983 */ /* 0x001ee20000300a00 */
[----:B------:R-:W-:Y:S01]  /*17f10*/  MOV R17, R20 ;  /* 0x0000001400117202 */ /* 0x000fe20000000f00 */
[----:B------:R-:W-:-:S02]  /*17f20*/  IMAD.MOV.U32 R16, RZ, RZ, R21 ;  /* 0x000000ffff107224 */ /* 0x000fc400078e0015 */
[----:B---3--:R0:W-:Y:S04]  /*17f30*/  STL.64 [R1+0x2c50], R22 ;  /* 0x002c501601007387 */ /* 0x0081e80000100a00 */
[----:B------:R-:W3:Y:S04]  /*17f40*/  LDL.LU R20, [R1+0x260] ;  /* 0x0002600001147983 */ /* 0x000ee80000300800 */
[----:B------:R-:W3:Y:S04]  /*17f50*/  LDL.LU R21, [R1+0x264] ;  /* 0x0002640001157983 */ /* 0x000ee80000300800 */
[----:B0-----:R-:W3:Y:S04]  /*17f60*/  LDL.LU R22, [R1+0x268] ;  /* 0x0002680001167983 */ /* 0x001ee80000300800 */
[----:B------:R-:W3:Y:S04]  /*17f70*/  LDL.LU R23, [R1+0x26c] ;  /* 0x00026c0001177983 */ /* 0x000ee80000300800 */
[----:B--2---:R-:W-:Y:S04]  /*17f80*/  STL.64 [R1+0x2b98], R18 ;  /* 0x002b981201007387 */ /* 0x004fe80000100a00 */
[----:B------:R0:W-:Y:S04]  /*17f90*/  STL.64 [R1+0x2b90], R16 ;  /* 0x002b901001007387 */ /* 0x0001e80000100a00 */
[----:B0-----:R-:W2:Y:S04]  /*17fa0*/  LDL.LU R16, [R1+0x220] ;  /* 0x0002200001107983 */ /* 0x001ea80000300800 */
[----:B------:R-:W2:Y:S04]  /*17fb0*/  LDL.LU R17, [R1+0x224] ;  /* 0x0002240001117983 */ /* 0x000ea80000300800 */
[----:B------:R-:W2:Y:S04]  /*17fc0*/  LDL.LU R18, [R1+0x228] ;  /* 0x0002280001127983 */ /* 0x000ea80000300800 */
[----:B------:R-:W2:Y:S01]  /*17fd0*/  LDL.LU R19, [R1+0x22c] ;  /* 0x00022c0001137983 */ /* 0x000ea20000300800 */
[----:B----4-:R-:W-:Y:S03]  /*17fe0*/  HMMA.16816.F32.BF16 R24, R24, R8, R4 ;  /* 0x000000081818723c */ /* 0x010fe60000041804 */
[----:B--2---:R-:W-:Y:S04]  /*17ff0*/  STL.64 [R1+0x2c40], R18 ;  /* 0x002c401201007387 */ /* 0x004fe80000100a00 */
[----:B------:R0:W-:Y:S04]  /*18000*/  STL.64 [R1+0x2c38], R16 ;  /* 0x002c381001007387 */ /* 0x0001e80000100a00 */
[----:B0-----:R-:W2:Y:S04]  /*18010*/  LDL.LU R16, [R1+0x240] ;  /* 0x0002400001107983 */ /* 0x001ea80000300800 */
[----:B------:R-:W2:Y:S04]  /*18020*/  LDL.LU R17, [R1+0x244] ;  /* 0x0002440001117983 */ /* 0x000ea80000300800 */
[----:B------:R-:W2:Y:S04]  /*18030*/  LDL.LU R18, [R1+0x248] ;  /* 0x0002480001127983 */ /* 0x000ea80000300800 */
[----:B------:R-:W2:Y:S04]  /*18040*/  LDL.LU R19, [R1+0x24c] ;  /* 0x00024c0001137983 */ /* 0x000ea80000300800 */
[----:B------:R0:W-:Y:S04]  /*18050*/  STL [R1+0x2b6c], R12 ;  /* 0x002b6c0c01007387 */ /* 0x0001e80000100800 */
[----:B------:R1:W-:Y:S04]  /*18060*/  STL [R1+0x2b68], R13 ;  /* 0x002b680d01007387 */ /* 0x0003e80000100800 */
[----:B0-----:R-:W4:Y:S04]  /*18070*/  LDL.LU R12, [R1+0x230] ;  /* 0x00023000010c7983 */ /* 0x001f280000300800 */
[----:B-1----:R-:W4:Y:S04]  /*18080*/  LDL.LU R13, [R1+0x234] ;  /* 0x00023400010d7983 */ /* 0x002f280000300800 */
[----:B------:R-:W4:Y:S04]  /*18090*/  LDL.LU R14, [R1+0x238] ;  /* 0x00023800010e7983 */ /* 0x000f280000300800 */
[----:B------:R-:W4:Y:S04]  /*180a0*/  LDL.LU R15, [R1+0x23c] ;  /* 0x00023c00010f7983 */ /* 0x000f280000300800 */
[----:B------:R-:W3:Y:S04]  /*180b0*/  LDL.LU.64 R6, [R1+0x2c60] ;  /* 0x002c600001067983 */ /* 0x000ee80000300a00 */
[----:B------:R-:W3:Y:S04]  /*180c0*/  LDL.LU.64 R4, [R1+0x2c58] ;  /* 0x002c580001047983 */ /* 0x000ee80000300a00 */
[----:B-----5:R-:W-:Y:S04]  /*180d0*/  STL.64 [R1+0x2b18], R10 ;  /* 0x002b180a01007387 */ /* 0x020fe80000100a00 */
[----:B------:R0:W-:Y:S04]  /*180e0*/  STL.64 [R1+0x29b8], R26 ;  /* 0x0029b81a01007387 */ /* 0x0001e80000100a00 */
[----:B------:R1:W-:Y:S04]  /*180f0*/  STL.64 [R1+0x29b0], R24 ;  /* 0x0029b01801007387 */ /* 0x0003e80000100a00 */
[----:B0-----:R-:W3:Y:S02]  /*18100*/  LDL.LU.64 R26, [R1+0xa8] ;  /* 0x0000a800011a7983 */ /* 0x001ee40000300a00 */
[----:B---3--:R-:W-:Y:S01]  /*18110*/  HMMA.16816.F32.BF16 R20, R4, R26, R20 ;  /* 0x0000001a0414723c */ /* 0x008fe20000041814 */
[----:B------:R-:W-:-:S02]  /*18120*/  MOV R8, R27 ;  /* 0x0000001b00087202 */ /* 0x000fc40000000f00 */
[----:B------:R-:W-:Y:S11]  /*18130*/  MOV R9, R26 ;  /* 0x0000001a00097202 */ /* 0x000ff60000000f00 */
[----:B------:R-:W-:Y:S09]  /*18140*/  @!UPT UIADD3 URZ, URZ, URZ, URZ ;  /* 0x0000003f3f3ff290 */ /* 0x000ff2000fffe03f */
[----:B------:R-:W-:Y:S01]  /*18150*/  STL [R1+0x360], R20 ;  /* 0x0003601401007387 */ /* 0x000fe20000100800 */
[----:B-1----:R-:W-:Y:S02]  /*18160*/  MOV R25, R22 ;  /* 0x0000001600197202 */ /* 0x002fe40000000f00 */
[----:B------:R-:W-:Y:S02]  /*18170*/  MOV R24, R23 ;  /* 0x0000001700187202 */ /* 0x000fe40000000f00 */
[----:B------:R-:W3:Y:S04]  /*18180*/  LDL.LU.64 R22, [R1+0x2c50] ;  /* 0x002c500001167983 */ /* 0x000ee80000300a00 */
[----:B------:R0:W-:Y:S04]  /*18190*/  STL [R1+0x2b74], R8 ;  /* 0x002b740801007387 */ /* 0x0001e80000100800 */
[----:B------:R1:W-:Y:S04]  /*181a0*/  STL [R1+0x2b70], R9 ;  /* 0x002b700901007387 */ /* 0x0003e80000100800 */
[----:B0-----:R-:W3:Y:S04]  /*181b0*/  LDL.LU R8, [R1+0x250] ;  /* 0x0002500001087983 */ /* 0x001ee80000300800 */
[----:B-1----:R-:W3:Y:S04]  /*181c0*/  LDL.LU R9, [R1+0x254] ;  /* 0x0002540001097983 */ /* 0x002ee80000300800 */
[----:B------:R-:W3:Y:S04]  /*181d0*/  LDL.LU R10, [R1+0x258] ;  /* 0x00025800010a7983 */ /* 0x000ee80000300800 */
[----:B------:R-:W3:Y:S01]  /*181e0*/  LDL.LU R11, [R1+0x25c] ;  /* 0x00025c00010b7983 */ /* 0x000ee20000300800 */
[----:B------:R-:W-:-:S05]  /*181f0*/  IMAD.MOV.U32 R26, RZ, RZ, R21 ;  /* 0x000000ffff1a7224 */ /* 0x000fca00078e0015 */
[----:B------:R0:W-:Y:S04]  /*18200*/  STL [R1+0x2a48], R26 ;  /* 0x002a481a01007387 */ /* 0x0001e80000100800 */
[----:B------:R-:W-:Y:S04]  /*18210*/  STL.64 [R1+0x2a40], R24 ;  /* 0x002a401801007387 */ /* 0x000fe80000100a00 */
[----:B0-----:R-:W5:Y:S04]  /*18220*/  LDL.LU R26, [R1+0x38] ;  /* 0x00003800011a7983 */ /* 0x001f680000300800 */
[----:B------:R-:W5:Y:S01]  /*18230*/  LDL.LU R27, [R1+0x3c] ;  /* 0x00003c00011b7983 */ /* 0x000f620000300800 */
[C---:B---3--:R-:W-:Y:S11]  /*18240*/  HMMA.16816.F32.BF16 R8, R4.reuse, R22, R8 ;  /* 0x000000160408723c */ /* 0x048ff60000041808 */
[----:B------:R-:W-:Y:S11]  /*18250*/  @!UPT UIADD3 URZ, URZ, URZ, URZ ;  /* 0x0000003f3f3ff290 */ /* 0x000ff6000fffe03f */
[----:B------:R-:W-:Y:S01]  /*18260*/  @!UPT UIADD3 URZ, URZ, URZ, URZ ;  /* 0x0000003f3f3ff290 */ /* 0x000fe2000fffe03f */
[----:B------:R-:W-:Y:S04]  /*18270*/  STL.64 [R1+0x350], R8 ;  /* 0x0003500801007387 */ /* 0x000fe80000100a00 */
[----:B------:R0:W-:Y:S02]  /*18280*/  STL.64 [R1+0x358], R10 ;  /* 0x0003580a01007387 */ /* 0x0001e40000100a00 */
[----:B0-----:R-:W-:Y:S02]  /*18290*/  MOV R11, R22 ;  /* 0x00000016000b7202 */ /* 0x001fe40000000f00 */
[----:B------:R-:W-:Y:S02]  /*182a0*/  MOV R10, R23 ;  /* 0x00000017000a7202 */ /* 0x000fe40000000f00 */
[----:B------:R-:W2:Y:S04]  /*182b0*/  LDL.LU.64 R22, [R1+0x2c48] ;  /* 0x002c480001167983 */ /* 0x000ea80000300a00 */
[----:B------:R-:W-:Y:S04]  /*182c0*/  STL [R1+0x2b78], R11 ;  /* 0x002b780b01007387 */ /* 0x000fe80000100800 */
[----:B------:R0:W-:Y:S04]  /*182d0*/  STL [R1+0x2c00], R10 ;  /* 0x002c000a01007387 */ /* 0x0001e80000100800 */
[----:B0-----:R-:W4:Y:S01]  /*182e0*/  LDL.LU.64 R10, [R1+0x78] ;  /* 0x00007800010a7983 */ /* 0x001f220000300a00 */
[C---:B--2---:R-:W-:Y:S01]  /*182f0*/  HMMA.16816.F32.BF16 R16, R4.reuse, R22, R16 ;  /* 0x000000160410723c */ /* 0x044fe20000041810 */
[----:B------:R-:W-:Y:S01]  /*18300*/  IMAD.MOV.U32 R25, RZ, RZ, R22 ;  /* 0x000000ffff197224 */ /* 0x000fe200078e0016 */
[----:B------:R-:W-:Y:S11]  /*18310*/  MOV R24, R23 ;  /* 0x0000001700187202 */ /* 0x000ff60000000f00 */
[----:B------:R-:W-:Y:S10]  /*18320*/  @!UPT UIADD3 URZ, URZ, URZ, URZ ;  /* 0x0000003f3f3ff290 */ /* 0x000ff4000fffe03f */
[----:B------:R-:W-:Y:S04]  /*18330*/  STL.64 [R1+0x340], R16 ;  /* 0x0003401001007387 */ /* 0x000fe80000100a00 */
[----:B------:R0:W-:Y:S04]  /*18340*/  STL.64 [R1+0x348], R18 ;  /* 0x0003481201007387 */ /* 0x0001e80000100a00 */
[----:B0-----:R-:W2:Y:S04]  /*18350*/  LDL.LU.64 R18, [R1+0x2c40] ;  /* 0x002c400001127983 */ /* 0x001ea80000300a00 */
[----:B------:R-:W2:Y:S04]  /*18360*/  LDL.LU.64 R16, [R1+0x2c38] ;  /* 0x002c380001107983 */ /* 0x000ea80000300a00 */
[----:B------:R-:W2:Y:S01]  /*18370*/  LDL.LU.64 R22, [R1+0x2c30] ;  /* 0x002c300001167983 */ /* 0x000ea20000300a00 */
[----:B----4-:R-:W-:Y:S03]  /*18380*/  HMMA.16816.F32.BF16 R12, R4, R10, R12 ;  /* 0x0000000a040c723c */ /* 0x010fe6000004180c */
[----:B-----5:R0:W-:Y:S04]  /*18390*/  STL.64 [R1+0x2c20], R26 ;  /* 0x002c201a01007387 */ /* 0x0201e80000100a00 */
[----:B------:R-:W-:Y:S01]  /*183a0*/  STL.64 [R1+0x2c18], R24 ;  /* 0x002c181801007387 */ /* 0x000fe20000100a00 */
[----:B------:R-:W-:-:S03]  /*183b0*/  MOV R29, R11 ;  /* 0x0000000b001d7202 */ /* 0x000fc60000000f00 */
[----:B0-----:R-:W3:Y:S11]  /*183c0*/  LDL.LU.64 R26, [R1+0x58] ;  /* 0x00005800011a7983 */ /* 0x001ef60000300a00 */
[----:B------:R-:W-:Y:S01]  /*183d0*/  @!UPT UIADD3 URZ, URZ, URZ, URZ ;  /* 0x0000003f3f3ff290 */ /* 0x000fe2000fffe03f */
[----:B------:R-:W-:Y:S04]  /*183e0*/  STL.64 [R1+0x330], R12 ;  /* 0x0003300c01007387 */ /* 0x000fe80000100a00 */
[----:B------:R0:W-:Y:S02]  /*183f0*/  STL.64 [R1+0x338], R14 ;  /* 0x0003380e01007387 */ /* 0x0001e40000100a00 */
[----:B0-----:R-:W-:Y:S02]  /*18400*/  MOV R15, R10 ;  /* 0x0000000a000f7202 */ /* 0x001fe40000000f00 */
[----:B--2---:R-:W-:Y:S01]  /*18410*/  HMMA.16816.F32.BF16 R8, R4, R22, R16 ;  /* 0x000000160408723c */ /* 0x004fe20000041810 */
[----:B------:R-:W-:Y:S11]  /*18420*/  IMAD.MOV.U32 R14, RZ, RZ, R23 ;  /* 0x000000ffff0e7224 */ /* 0x000ff600078e0017 */
[----:B------:R-:W-:Y:S11]  /*18430*/  @!UPT UIADD3 URZ, URZ, URZ, URZ ;  /* 0x0000003f3f3ff290 */ /* 0x000ff6000fffe03f */
[----:B------:R-:W-:Y:S04]  /*18440*/  STL.64 [R1+0x320], R8 ;  /* 0x0003200801007387 */ /* 0x000fe80000100a00 */
[----:B------:R-:W-:Y:S04]  /*18450*/  STL.64 [R1+0x328], R10 ;  /* 0x0003280a01007387 */ /* 0x000fe80000100a00 */
[----:B------:R0:W-:Y:S04]  /*18460*/  STL.64 [R1+0x2c28], R14 ;  /* 0x002c280e01007387 */ /* 0x0001e80000100a00 */
[----:B------:R-:W3:Y:S04]  /*18470*/  LDL.LU R12, [R1+0x210] ;  /* 0x00021000010c7983 */ /* 0x000ee80000300800 */
[----:B------:R-:W3:Y:S04]  /*18480*/  LDL.LU R13, [R1+0x214] ;  /* 0x00021400010d7983 */ /* 0x000ee80000300800 */
[----:B0-----:R-:W3:Y:S04]  /*18490*/  LDL.LU R14, [R1+0x218] ;  /* 0x00021800010e7983 */ /* 0x001ee80000300800 */
[----:B------:R-:W3:Y:S04]  /*184a0*/  LDL.LU R15, [R1+0x21c] ;  /* 0x00021c00010f7983 */ /* 0x000ee80000300800 */
[----:B------:R-:W2:Y:S04]  /*184b0*/  LDL.LU R16, [R1+0x1b0] ;  /* 0x0001b00001107983 */ /* 0x000ea80000300800 */
[----:B------:R-:W2:Y:S04]  /*184c0*/  LDL.LU R17, [R1+0x1b4] ;  /* 0x0001b40001117983 */ /* 0x000ea80000300800 */
[----:B------:R-:W4:Y:S04]  /*184d0*/  LDL.LU R18, [R1+0x1b8] ;  /* 0x0001b80001127983 */ /* 0x000f280000300800 */
[----:B------:R-:W4:Y:S04]  /*184e0*/  LDL.LU R19, [R1+0x1bc] ;  /* 0x0001bc0001137983 */ /* 0x000f280000300800 */
[----:B----4-:R0:W-:Y:S04]  /*184f0*/  STL.64 [R1+0x2ba8], R18 ;  /* 0x002ba81201007387 */ /* 0x0101e80000100a00 */
[----:B--2---:R1:W-:Y:S04]  /*18500*/  STL.64 [R1+0x2ba0], R16 ;  /* 0x002ba01001007387 */ /* 0x0043e80000100a00 */
[----:B0-----:R-:W2:Y:S04]  /*18510*/  LDL.LU.64 R18, [R1+0x8] ;  /* 0x0000080001127983 */ /* 0x001ea80000300a00 */
[----:B--2---:R0:W-:Y:S04]  /*18520*/  STL.64 [R1+0x2bc0], R18 ;  /* 0x002bc01201007387 */ /* 0x0041e80000100a00 */
[----:B-1----:R-:W2:Y:S04]  /*18530*/  LDL.LU R16, [R1+0x1d0] ;  /* 0x0001d00001107983 */ /* 0x002ea80000300800 */
[----:B------:R-:W2:Y:S04]  /*18540*/  LDL.LU R17, [R1+0x1d4] ;  /* 0x0001d40001117983 */ /* 0x000ea80000300800 */
[----:B0-----:R-:W4:Y:S04]  /*18550*/  LDL.LU R18, [R1+0x1d8] ;  /* 0x0001d80001127983 */ /* 0x001f280000300800 */
[----:B------:R-:W4:Y:S01]  /*18560*/  LDL.LU R19, [R1+0x1dc] ;  /* 0x0001dc0001137983 */ /* 0x000f220000300800 */
[----:B------:R-:W-:-:S03]  /*18570*/  MOV R28, R22 ;  /* 0x00000016001c7202 */ /* 0x000fc60000000f00 */
[----:B------:R-:W5:Y:S04]  /*18580*/  LDL.LU R8, [R1+0x200] ;  /* 0x0002000001087983 */ /* 0x000f680000300800 */
[----:B------:R-:W5:Y:S04]  /*18590*/  LDL.LU R9, [R1+0x204] ;  /* 0x0002040001097983 */ /* 0x000f680000300800 */
[----:B------:R-:W5:Y:S04]  /*185a0*/  LDL.LU R10, [R1+0x208] ;  /* 0x00020800010a7983 */ /* 0x000f680000300800 */
[----:B------:R-:W5:Y:S04]  /*185b0*/  LDL.LU R11, [R1+0x20c] ;  /* 0x00020c00010b7983 */ /* 0x000f680000300800 */
[----:B------:R-:W5:Y:S04]  /*185c0*/  LDL.LU.64 R22, [R1+0x48] ;  /* 0x0000480001167983 */ /* 0x000f680000300a00 */
[----:B----4-:R0:W-:Y:S04]  /*185d0*/  STL.64 [R1+0x2be0], R18 ;  /* 0x002be01201007387 */ /* 0x0101e80000100a00 */
[----:B--2---:R1:W-:Y:S04]  /*185e0*/  STL.64 [R1+0x2bd8], R16 ;  /* 0x002bd81001007387 */ /* 0x0043e80000100a00 */
[----:B0-----:R-:W2:Y:S01]  /*185f0*/  LDL.LU.64 R18, [R1+0x28] ;  /* 0x0000280001127983 */ /* 0x001ea20000300a00 */
[----:B---3--:R-:W-:Y:S03]  /*18600*/  HMMA.16816.F32.BF16 R12, R4, R26, R12 ;  /* 0x0000001a040c723c */ /* 0x008fe6000004180c */
[----:B--2---:R0:W-:Y:S04]  /*18610*/  STL.64 [R1+0x2bf0], R18 ;  /* 0x002bf01201007387 */ /* 0x0041e80000100a00 */
[----:B-1----:R-:W2:Y:S04]  /*18620*/  LDL.LU R16, [R1+0x1f0] ;  /* 0x0001f00001107983 */ /* 0x002ea80000300800 */
[----:B------:R-:W2:Y:S04]  /*18630*/  LDL.LU R17, [R1+0x1f4] ;  /* 0x0001f40001117983 */ /* 0x000ea80000300800 */
[----:B0-----:R-:W2:Y:S04]  /*18640*/  LDL.LU R18, [R1+0x1f8] ;  /* 0x0001f80001127983 */ /* 0x001ea80000300800 */
[----:B------:R-:W2:Y:S04]  /*18650*/  LDL.LU R19, [R1+0x1fc] ;  /* 0x0001fc0001137983 */ /* 0x000ea80000300800 */
[----:B------:R-:W-:Y:S04]  /*18660*/  STL.64 [R1+0x310], R12 ;  /* 0x0003100c01007387 */ /* 0x000fe80000100a00 */
[----:B------:R0:W-:Y:S04]  /*18670*/  STL.64 [R1+0x318], R14 ;  /* 0x0003180e01007387 */ /* 0x0001e80000100a00 */
[----:B0-----:R-:W3:Y:S01]  /*18680*/  LDL.LU.64 R14, [R1+0x2c28] ;  /* 0x002c2800010e7983 */ /* 0x001ee20000300a00 */
[----:B------:R-:W-:-:S02]  /*18690*/  MOV R12, R26 ;  /* 0x0000001a000c7202 */ /* 0x000fc40000000f00 */
[----:B------:R-:W-:Y:S02]  /*186a0*/  MOV R13, R27 ;  /* 0x0000001b000d7202 */ /* 0x000fe40000000f00 */
[----:B------:R-:W2:Y:S04]  /*186b0*/  LDL.LU.64 R26, [R1+0x2c20] ;  /* 0x002c2000011a7983 */ /* 0x000ea80000300a00 */
[----:B------:R-:W4:Y:S04]  /*186c0*/  LDL.LU.64 R24, [R1+0x2c18] ;  /* 0x002c180001187983 */ /* 0x000f280000300a00 */
[----:B---3--:R-:W-:Y:S04]  /*186d0*/  STL.64 [R1+0x2b88], R14 ;  /* 0x002b880e01007387 */ /* 0x008fe80000100a00 */
[----:B------:R0:W-:Y:S02]  /*186e0*/  STL.64 [R1+0x2b80], R12 ;  /* 0x002b800c01007387 */ /* 0x0001e40000100a00 */
[----:B0-----:R-:W-:-:S02]  /*186f0*/  MOV R12, R3 ;  /* 0x00000003000c7202 */ /* 0x001fc40000000f00 */
[----:B------:R-:W3:Y:S01]  /*18700*/  LDL.LU R3, [R1+0x2c14] ;  /* 0x002c140001037983 */ /* 0x000ee20000300800 */
[----:B------:R-:W-:-:S03]  /*18710*/  MOV R13, R0 ;  /* 0x00000000000d7202 */ /* 0x000fc60000000f00 */
[----:B------:R-:W2:Y:S04]  /*18720*/  LDL.LU R0, [R1+0x2c10] ;  /* 0x002c100001007983 */ /* 0x000ea80000300800 */
[----:B------:R-:W2:Y:S04]  /*18730*/  LDL.LU R14, [R1+0x1a8] ;  /* 0x0001a800010e7983 */ /* 0x000ea80000300800 */
[----:B------:R-:W2:Y:S04]  /*18740*/  LDL.LU R15, [R1+0x1ac] ;  /* 0x0001ac00010f7983 */ /* 0x000ea80000300800 */
[----:B--2---:R0:W-:Y:S04]  /*18750*/  STL.64 [R1+0x2bb8], R14 ;  /* 0x002bb80e01007387 */ /* 0x0041e80000100a00 */
[----:B------:R1:W-:Y:S01]  /*18760*/  STL.64 [R1+0x2bb0], R12 ;  /* 0x002bb00c01007387 */ /* 0x0003e20000100a00 */
[----:B0-----:R-:W-:Y:S01]  /*18770*/  MOV R14, R0 ;  /* 0x00000000000e7202 */ /* 0x001fe20000000f00 */
[----:B-1----:R-:W-:Y:S01]  /*18780*/  IMAD.MOV.U32 R12, RZ, RZ, R2 ;  /* 0x000000ffff0c7224 */ /* 0x002fe200078e0002 */
[----:B---3--:R-:W-:Y:S01]  /*18790*/  MOV R13, R3 ;  /* 0x00000003000d7202 */ /* 0x008fe20000000f00 */
[----:B------:R-:W2:Y:S04]  /*187a0*/  LDL.LU R2, [R1+0x2c0c] ;  /* 0x002c0c0001027983 */ /* 0x000ea80000300800 */
[----:B------:R-:W3:Y:S04]  /*187b0*/  LDL.LU R3, [R1+0x2c08] ;  /* 0x002c080001037983 */ /* 0x000ee80000300800 */
[----:B------:R-:W2:Y:S04]  /*187c0*/  LDL.LU R0, [R1+0x2c04] ;  /* 0x002c040001007983 */ /* 0x000ea80000300800 */
[----:B------:R-:W2:Y:S01]  /*187d0*/  LDL.LU R15, [R1+0x1cc] ;  /* 0x0001cc00010f7983 */ /* 0x000ea20000300800 */
[C---:B-----5:R-:W-:Y:S08]  /*187e0*/  HMMA.16816.F32.BF16 R8, R4.reuse, R22, R8 ;  /* 0x000000160408723c */ /* 0x060ff00000041808 */
[----:B------:R-:W-:Y:S01]  /*187f0*/  HMMA.16816.F32.BF16 R16, R4, R26, R16 ;  /* 0x0000001a0410723c */ /* 0x000fe20000041810 */
[----:B--2---:R0:W-:Y:S04]  /*18800*/  STL.64 [R1+0x2bd0], R14 ;  /* 0x002bd00e01007387 */ /* 0x0041e80000100a00 */
[----:B------:R1:W-:Y:S04]  /*18810*/  STL.64 [R1+0x2bc8], R12 ;  /* 0x002bc80c01007387 */ /* 0x0003e80000100a00 */
[----:B0-----:R-:W2:Y:S01]  /*18820*/  LDL.LU.64 R14, [R1+0x18] ;  /* 0x00001800010e7983 */ /* 0x001ea20000300a00 */
[----:B------:R-:W-:-:S03]  /*18830*/  MOV R20, R23 ;  /* 0x0000001700147202 */ /* 0x000fc60000000f00 */
[----:B--2---:R-:W-:Y:S04]  /*18840*/  STL.64 [R1+0x2be8], R14 ;  /* 0x002be80e01007387 */ /* 0x004fe80000100a00 */
[----:B-1----:R-:W2:Y:S04]  /*18850*/  LDL.LU R12, [R1+0x1e0] ;  /* 0x0001e000010c7983 */ /* 0x002ea80000300800 */
[----:B------:R0:W-:Y:S04]  /*18860*/  STL.64 [R1+0x300], R8 ;  /* 0x0003000801007387 */ /* 0x0001e80000100a00 */
[----:B------:R1:W-:Y:S01]  /*18870*/  STL.64 [R1+0x308], R10 ;  /* 0x0003080a01007387 */ /* 0x0003e20000100a00 */
[----:B0-----:R-:W-:-:S03]  /*18880*/  MOV R9, R22 ;  /* 0x0000001600097202 */ /* 0x001fc60000000f00 */
[----:B-1----:R-:W5:Y:S04]  /*18890*/  LDL.LU R10, [R1+0x2c00] ;  /* 0x002c0000010a7983 */ /* 0x002f680000300800 */
[----:B------:R-:W2:Y:S04]  /*188a0*/  LDL.LU.64 R22, [R1+0x2bf8] ;  /* 0x002bf80001167983 */ /* 0x000ea80000300a00 */
[----:B------:R-:W-:Y:S04]  /*188b0*/  STL.64 [R1+0x3e0], R16 ;  /* 0x0003e01001007387 */ /* 0x000fe80000100a00 */
[----:B------:R0:W-:Y:S04]  /*188c0*/  STL.64 [R1+0x3e8], R18 ;  /* 0x0003e81201007387 */ /* 0x0001e80000100a00 */
[----:B0-----:R-:W2:Y:S01]  /*188d0*/  LDL.LU.64 R18, [R1+0x2bf0] ;  /* 0x002bf00001127983 */ /* 0x001ea20000300a00 */
[----:B---3--:R-:W-:Y:S01]  /*188e0*/  MOV R13, R3 ;  /* 0x00000003000d7202 */ /* 0x008fe20000000f00 */
[----:B------:R-:W-:Y:S01]  /*188f0*/  IMAD.MOV.U32 R15, RZ, RZ, R0 ;  /* 0x000000ffff0f7224 */ /* 0x000fe200078e0000 */
[----:B------:R-:W-:Y:S01]  /*18900*/  MOV R14, R2 ;  /* 0x00000002000e7202 */ /* 0x000fe20000000f00 */
[----:B------:R0:W-:Y:S06]  /*18910*/  STL.64 [R1+0x2a58], R26 ;  /* 0x002a581a01007387 */ /* 0x0001ec0000100a00 */
[----:B--2---:R-:W-:Y:S01]  /*18920*/  HMMA.16816.F32.BF16 R12, R4, R18, R12 ;  /* 0x00000012040c723c */ /* 0x004fe2000004180c */
[----:B0-----:R-:W-:-:S02]  /*18930*/  MOV R27, R18 ;  /* 0x00000012001b7202 */ /* 0x001fc40000000f00 */
        /* <DEDUP_REMOVED lines=8> */
[----:B------:R-:W-:Y:S01]  /*189c0*/  IMAD.MOV.U32 R11, RZ, RZ, R14 ;  /* 0x000000ffff0b7224 */ /* 0x000fe200078e000e */
[----:B------:R-:W-:-:S02]  /*189d0*/  MOV R8, R15 ;  /* 0x0000000f00087202 */ /* 0x000fc40000000f00 */
[----:B------:R-:W2:Y:S04]  /*189e0*/  LDL.LU.64 R14, [R1+0x2bd0] ;  /* 0x002bd000010e7983 */ /* 0x000ea80000300a00 */
[----:B------:R-:W2:Y:S11]  /*189f0*/  LDL.LU.64 R12, [R1+0x2bc8] ;  /* 0x002bc800010c7983 */ /* 0x000eb60000300a00 */
[----:B------:R-:W-:Y:S04]  /*18a00*/  @!UPT UIADD3 URZ, URZ, URZ, URZ ;  /* 0x0000003f3f3ff290 */ /* 0x000fe8000fffe03f */
[----:B------:R-:W-:Y:S01]  /*18a10*/  STL [R1+0x3c0], R16 ;  /* 0x0003c01001007387 */ /* 0x000fe20000100800 */
[----:B------:R-:W-:Y:S02]  /*18a20*/  MOV R2, R18 ;  /* 0x0000001200027202 */ /* 0x000fe40000000f00 */
[----:B------:R-:W-:Y:S02]  /*18a30*/  MOV R0, R19 ;  /* 0x0000001300007202 */ /* 0x000fe40000000f00 */
[----:B------:R-:W2:Y:S01]  /*18a40*/  LDL.LU.64 R18, [R1+0x2bc0] ;  /* 0x002bc00001127983 */ /* 0x000ea20000300a00 */
[----:B------:R-:W-:-:S03]  /*18a50*/  MOV R3, R17 ;  /* 0x0000001100037202 */ /* 0x000fc60000000f00 */
[----:B------:R-:W3:Y:S04]  /*18a60*/  LDL R21, [R1+0x5d4] ;  /* 0x0005d40001157983 */ /* 0x000ee80000100800 */
[----:B------:R-:W-:Y:S04]  /*18a70*/  STL [R1+0x29a8], R0 ;  /* 0x0029a80001007387 */ /* 0x000fe80000100800 */
[----:B------:R0:W-:Y:S04]  /*18a80*/  STL [R1+0x2974], R2 ;  /* 0x0029740201007387 */ /* 0x0001e80000100800 */
[----:B------:R-:W-:Y:S01]  /*18a90*/  STL [R1+0x2970], R3 ;  /* 0x0029700301007387 */ /* 0x000fe20000100800 */
[C---:B--2---:R-:W-:Y:S01]  /*18aa0*/  HMMA.16816.F32.BF16 R12, R4.reuse, R18, R12 ;  /* 0x00000012040c723c */ /* 0x044fe2000004180c */
[----:B0-----:R-:W-:Y:S01]  /*18ab0*/  IMAD.MOV.U32 R2, RZ, RZ, R18 ;  /* 0x000000ffff027224 */ /* 0x001fe200078e0012 */
[----:B------:R-:W-:Y:S11]  /*18ac0*/  MOV R0, R19 ;  /* 0x0000001300007202 */ /* 0x000ff60000000f00 */
[----:B------:R-:W-:Y:S10]  /*18ad0*/  @!UPT UIADD3 URZ, URZ, URZ, URZ ;  /* 0x0000003f3f3ff290 */ /* 0x000ff4000fffe03f */
[----:B------:R-:W-:Y:S04]  /*18ae0*/  STL.64 [R1+0x3b0], R12 ;  /* 0x0003b00c01007387 */ /* 0x000fe80000100a00 */
[----:B------:R0:W-:Y:S04]  /*18af0*/  STL.64 [R1+0x3b8], R14 ;  /* 0x0003b80e01007387 */ /* 0x0001e80000100a00 */
[----:B0-----:R-:W2:Y:S04]  /*18b00*/  LDL.LU.64 R14, [R1+0x2bb8] ;  /* 0x002bb800010e7983 */ /* 0x001ea80000300a00 */
[----:B------:R-:W2:Y:S04]  /*18b10*/  LDL.LU.64 R12, [R1+0x2bb0] ;  /* 0x002bb000010c7983 */ /* 0x000ea80000300a00 */
[----:B------:R-:W2:Y:S04]  /*18b20*/  LDL.LU.64 R18, [R1+0x2ba8] ;  /* 0x002ba80001127983 */ /* 0x000ea80000300a00 */
[----:B------:R-:W2:Y:S02]  /*18b30*/  LDL.LU.64 R16, [R1+0x2ba0] ;  /* 0x002ba00001107983 */ /* 0x000ea40000300a00 */
[----:B--2---:R-:W-:Y:S11]  /*18b40*/  HMMA.16816.F32.BF16 R16, R4, R22, R16 ;  /* 0x000000160410723c */ /* 0x004ff60000041810 */
[----:B------:R-:W-:Y:S11]  /*18b50*/  @!UPT UIADD3 URZ, URZ, URZ, URZ ;  /* 0x0000003f3f3ff290 */ /* 0x000ff6000fffe03f */
[----:B------:R-:W-:Y:S01]  /*18b60*/  @!UPT UIADD3 URZ, URZ, URZ, URZ ;  /* 0x0000003f3f3ff290 */ /* 0x000fe2000fffe03f */
[----:B------:R-:W-:Y:S04]  /*18b70*/  STL.64 [R1+0x3a0], R16 ;  /* 0x0003a01001007387 */ /* 0x000fe80000100a00 */
[----:B------:R0:W-:Y:S04]  /*18b80*/  STL.64 [R1+0x3a8], R18 ;  /* 0x0003a81201007387 */ /* 0x0001e80000100a00 */
[----:B0-----:R-:W2:Y:S04]  /*18b90*/  LDL.LU.64 R18, [R1+0x2b98] ;  /* 0x002b980001127983 */ /* 0x001ea80000300a00 */
[----:B------:R-:W4:Y:S04]  /*18ba0*/  LDL.LU.64 R16, [R1+0x2b90] ;  /* 0x002b900001107983 */ /* 0x000f280000300a00 */
[----:B------:R0:W-:Y:S04]  /*18bb0*/  STL.64 [R1+0x29f8], R22 ;  /* 0x0029f81601007387 */ /* 0x0001e80000100a00 */
[----:B---3--:R-:W-:Y:S01]  /*18bc0*/  STL [R1+0x29f0], R21 ;  /* 0x0029f01501007387 */ /* 0x008fe20000100800 */
[----:B0-----:R-:W-:-:S02]  /*18bd0*/  MOV R22, R2 ;  /* 0x0000000200167202 */ /* 0x001fc40000000f00 */
[----:B------:R-:W-:Y:S01]  /*18be0*/  MOV R23, R0 ;  /* 0x0000000000177202 */ /* 0x000fe20000000f00 */
[----:B--2---:R-:W-:Y:S11]  /*18bf0*/  HMMA.16816.F32.BF16 R12, R4, R18, R12 ;  /* 0x00000012040c723c */ /* 0x004ff6000004180c */
[----:B------:R-:W-:Y:S11]  /*18c00*/  @!UPT UIADD3 URZ, URZ, URZ, URZ ;  /* 0x0000003f3f3ff290 */ /* 0x000ff6000fffe03f */
[----:B------:R-:W-:Y:S01]  /*18c10*/  @!UPT UIADD3 URZ, URZ, URZ, URZ ;  /* 0x0000003f3f3ff290 */ /* 0x000fe2000fffe03f */
[----:B------:R-:W-:Y:S04]  /*18c20*/  STL.64 [R1+0x390], R12 ;  /* 0x0003900c01007387 */ /* 0x000fe80000100a00 */
[----:B------:R0:W-:Y:S04]  /*18c30*/  STL.64 [R1+0x398], R14 ;  /* 0x0003980e01007387 */ /* 0x0001e80000100a00 */
[----:B0-----:R-:W2:Y:S04]  /*18c40*/  LDL.LU.64 R14, [R1+0x2b88] ;  /* 0x002b8800010e7983 */ /* 0x001ea80000300a00 */
[----:B------:R-:W3:Y:S04]  /*18c50*/  LDL.LU.64 R12, [R1+0x2b80] ;  /* 0x002b8000010c7983 */ /* 0x000ee80000300a00 */
[----:B------:R-:W-:Y:S04]  /*18c60*/  STL.64 [R1+0x2a10], R22 ;  /* 0x002a101601007387 */ /* 0x000fe80000100a00 */
[----:B------:R-:W-:Y:S04]  /*18c70*/  STL.64 [R1+0x29e8], R18 ;  /* 0x0029e81201007387 */ /* 0x000fe80000100a00 */
[----:B----4-:R0:W-:Y:S04]  /*18c80*/  STL.64 [R1+0x29e0], R16 ;  /* 0x0029e01001007387 */ /* 0x0101e80000100a00 */
[----:B0-----:R-:W4:Y:S04]  /*18c90*/  LDL.LU R16, [R1+0x290] ;  /* 0x0002900001107983 */ /* 0x001f280000300800 */
[----:B------:R-:W4:Y:S04]  /*18ca0*/  LDL.LU R17, [R1+0x294] ;  /* 0x0002940001117983 */ /* 0x000f280000300800 */
[----:B------:R-:W2:Y:S04]  /*18cb0*/  LDL.LU R18, [R1+0x298] ;  /* 0x0002980001127983 */ /* 0x000ea80000300800 */
[----:B------:R-:W2:Y:S01]  /*18cc0*/  LDL.LU R19, [R1+0x29c] ;  /* 0x00029c0001137983 */ /* 0x000ea20000300800 */
[----:B------:R-:W-:Y:S01]  /*18cd0*/  MOV R22, R11 ;  /* 0x0000000b00167202 */ /* 0x000fe20000000f00 */
[----:B------:R-:W-:-:S02]  /*18ce0*/  IMAD.MOV.U32 R23, RZ, RZ, R8 ;  /* 0x000000ffff177224 */ /* 0x000fc400078e0008 */
[----:B------:R-:W3:Y:S04]  /*18cf0*/  LDL.LU R11, [R1+0x2b78] ;  /* 0x002b7800010b7983 */ /* 0x000ee80000300800 */
[----:B------:R-:W3:Y:S04]  /*18d00*/  LDL.LU R8, [R1+0x2b74] ;  /* 0x002b740001087983 */ /* 0x000ee80000300800 */
[----:B------:R-:W-:Y:S04]  /*18d10*/  STL.64 [R1+0x2a28], R22 ;  /* 0x002a281601007387 */ /* 0x000fe80000100a00 */
[----:B--2---:R-:W-:Y:S04]  /*18d20*/  STL.64 [R1+0x2a08], R18 ;  /* 0x002a081201007387 */ /* 0x004fe80000100a00 */
[----:B----4-:R0:W-:Y:S04]  /*18d30*/  STL.64 [R1+0x2a00], R16 ;  /* 0x002a001001007387 */ /* 0x0101e80000100a00 */
[----:B0-----:R-:W2:Y:S04]  /*18d40*/  LDL.LU R16, [R1+0x280] ;  /* 0x0002800001107983 */ /* 0x001ea80000300800 */
[----:B------:R-:W2:Y:S04]  /*18d50*/  LDL.LU R17, [R1+0x284] ;  /* 0x0002840001117983 */ /* 0x000ea80000300800 */
[----:B------:R-:W4:Y:S04]  /*18d60*/  LDL.LU R18, [R1+0x288] ;  /* 0x0002880001127983 */ /* 0x000f280000300800 */
[----:B------:R-:W4:Y:S01]  /*18d70*/  LDL.LU R19, [R1+0x28c] ;  /* 0x00028c0001137983 */ /* 0x000f220000300800 */
[----:B------:R-:W-:-:S02]  /*18d80*/  MOV R22, R27 ;  /* 0x0000001b00167202 */ /* 0x000fc40000000f00 */
[----:B------:R-:W-:Y:S02]  /*18d90*/  MOV R23, R26 ;  /* 0x0000001a00177202 */ /* 0x000fe40000000f00 */
[----:B------:R-:W-:-:S03]  /*18da0*/  MOV R26, R9 ;  /* 0x00000009001a7202 */ /* 0x000fc60000000f00 */
[----:B------:R-:W-:Y:S01]  /*18db0*/  STL.64 [R1+0x2a50], R22 ;  /* 0x002a501601007387 */ /* 0x000fe20000100a00 */
[----:B------:R-:W-:-:S03]  /*18dc0*/  MOV R27, R20 ;  /* 0x00000014001b7202 */ /* 0x000fc60000000f00 */
[----:B----4-:R-:W-:Y:S04]  /*18dd0*/  STL.64 [R1+0x2a20], R18 ;  /* 0x002a201201007387 */ /* 0x010fe80000100a00 */
[----:B--2---:R0:W-:Y:S04]  /*18de0*/  STL.64 [R1+0x2a18], R16 ;  /* 0x002a181001007387 */ /* 0x0041e80000100a00 */
[----:B0-----:R-:W2:Y:S04]  /*18df0*/  LDL.LU R16, [R1+0xd0] ;  /* 0x0000d00001107983 */ /* 0x001ea80000300800 */
[----:B------:R-:W2:Y:S04]  /*18e00*/  LDL.LU R17, [R1+0xd4] ;  /* 0x0000d40001117983 */ /* 0x000ea80000300800 */
[----:B------:R-:W4:Y:S04]  /*18e10*/  LDL.LU R18, [R1+0xd8] ;  /* 0x0000d80001127983 */ /* 0x000f280000300800 */
[----:B------:R-:W4:Y:S04]  /*18e20*/  LDL.LU R19, [R1+0xdc] ;  /* 0x0000dc0001137983 */ /* 0x000f280000300800 */
[----:B------:R-:W2:Y:S04]  /*18e30*/  LDL.LU R9, [R1+0x2b70] ;  /* 0x002b700001097983 */ /* 0x000ea80000300800 */
[----:B------:R3:W-:Y:S04]  /*18e40*/  STL.64 [R1+0x2a70], R26 ;  /* 0x002a701a01007387 */ /* 0x0007e80000100a00 */
[----:B------:R-:W2:Y:S04]  /*18e50*/  LDL.LU R20, [R1+0xf0] ;  /* 0x0000f00001147983 */ /* 0x000ea80000300800 */
[----:B------:R-:W2:Y:S04]  /*18e60*/  LDL.LU R21, [R1+0xf4] ;  /* 0x0000f40001157983 */ /* 0x000ea80000300800 */
[----:B------:R-:W2:Y:S04]  /*18e70*/  LDL.LU R22, [R1+0xf8] ;  /* 0x0000f80001167983 */ /* 0x000ea80000300800 */
[----:B------:R-:W2:Y:S01]  /*18e80*/  LDL.LU R23, [R1+0xfc] ;  /* 0x0000fc0001177983 */ /* 0x000ea20000300800 */
[----:B---3--:R-:W-:Y:S01]  /*18e90*/  IMAD.MOV.U32 R26, RZ, RZ, R12 ;  /* 0x000000ffff1a7224 */ /* 0x008fe200078e000c */
[----:B------:R-:W-:-:S02]  /*18ea0*/  MOV R27, R13 ;  /* 0x0000000d001b7202 */ /* 0x000fc40000000f00 */
        /* <DEDUP_REMOVED lines=9> */
[----:B------:R-:W-:-:S02]  /*18f40*/  MOV R26, R28 ;  /* 0x0000001c001a7202 */ /* 0x000fc40000000f00 */
        /* <DEDUP_REMOVED lines=16> */
[----:B------:R0:W-:Y:S04]  /*19050*/  STL.64 [R1+0x2a90], R20 ;  /* 0x002a901401007387 */ /* 0x0001e80000100a00 */
[----:B0-----:R-:W2:Y:S04]  /*19060*/  LDL.LU R20, [R1+0x120] ;  /* 0x0001200001147983 */ /* 0x001ea80000300800 */
[----:B------:R-:W2:Y:S01]  /*19070*/  LDL.LU R21, [R1+0x124] ;  /* 0x0001240001157983 */ /* 0x000ea20000300800 */
[----:B------:R-:W-:-:S02]  /*19080*/  MOV R26, R25 ;  /* 0x00000019001a7202 */ /* 0x000fc40000000f00 */
[----:B------:R-:W-:Y:S02]  /*19090*/  MOV R27, R24 ;  /* 0x00000018001b7202 */ /* 0x000fe40000000f00 */
[----:B---3--:R-:W-:Y:S02]  /*190a0*/  MOV R22, R14 ;  /* 0x0000000e00167202 */ /* 0x008fe40000000f00 */
[----:B------:R-:W-:Y:S01]  /*190b0*/  MOV R23, R15 ;  /* 0x0000000f00177202 */ /* 0x000fe20000000f00 */
[----:B------:R-:W3:Y:S04]  /*190c0*/  LDL.LU R14, [R1+0x2b54] ;  /* 0x002b5400010e7983 */ /* 0x000ee80000300800 */
[----:B------:R-:W3:Y:S04]  /*190d0*/  LDL.LU R15, [R1+0x2b50] ;  /* 0x002b5000010f7983 */ /* 0x000ee80000300800 */
[----:B------:R0:W-:Y:S04]  /*190e0*/  STL.64 [R1+0x2ad0], R26 ;  /* 0x002ad01a01007387 */ /* 0x0001e80000100a00 */
[----:B------:R-:W-:Y:S01]  /*190f0*/  STL.64 [R1+0x2ab0], R22 ;  /* 0x002ab01601007387 */ /* 0x000fe20000100a00 */
[----:B0-----:R-:W-:Y:S01]  /*19100*/  IMAD.MOV.U32 R26, RZ, RZ, R11 ;  /* 0x000000ffff1a7224 */ /* 0x001fe200078e000b */
[----:B-----5:R-:W-:-:S02]  /*19110*/  MOV R27, R10 ;  /* 0x0000000a001b7202 */ /* 0x020fc40000000f00 */
[----:B--2---:R0:W-:Y:S04]  /*19120*/  STL.64 [R1+0x2aa8], R20 ;  /* 0x002aa81401007387 */ /* 0x0041e80000100a00 */
[----:B0-----:R-:W2:Y:S04]  /*19130*/  LDL.LU R20, [R1+0x130] ;  /* 0x0001300001147983 */ /* 0x001ea80000300800 */
[----:B------:R-:W2:Y:S04]  /*19140*/  LDL.LU R21, [R1+0x134] ;  /* 0x0001340001157983 */ /* 0x000ea80000300800 */
[----:B------:R-:W5:Y:S04]  /*19150*/  LDL.LU R22, [R1+0x138] ;  /* 0x0001380001167983 */ /* 0x000f680000300800 */
[----:B------:R-:W5:Y:S04]  /*19160*/  LDL.LU R23, [R1+0x13c] ;  /* 0x00013c0001177983 */ /* 0x000f680000300800 */
[----:B------:R0:W-:Y:S02]  /*19170*/  STL.64 [R1+0x2ae8], R26 ;  /* 0x002ae81a01007387 */ /* 0x0001e40000100a00 */
[----:B0-----:R-:W-:-:S02]  /*19180*/  MOV R26, R9 ;  /* 0x00000009001a7202 */ /* 0x001fc40000000f00 */
[----:B------:R-:W-:-:S05]  /*19190*/  MOV R27, R8 ;  /* 0x00000008001b7202 */ /* 0x000fca0000000f00 */
[----:B------:R0:W-:Y:S04]  /*191a0*/  STL.64 [R1+0x2b10], R26 ;  /* 0x002b101a01007387 */ /* 0x0001e80000100a00 */
[----:B------:R-:W2:Y:S04]  /*191b0*/  LDL.LU R24, [R1+0x170] ;  /* 0x0001700001187983 */ /* 0x000ea80000300800 */
[----:B------:R-:W2:Y:S04]  /*191c0*/  LDL.LU R25, [R1+0x174] ;  /* 0x0001740001197983 */ /* 0x000ea80000300800 */
[----:B0-----:R-:W2:Y:S04]  /*191d0*/  LDL.LU R26, [R1+0x178] ;  /* 0x00017800011a7983 */ /* 0x001ea80000300800 */
[----:B------:R-:W2:Y:S04]  /*191e0*/  LDL.LU R27, [R1+0x17c] ;  /* 0x00017c00011b7983 */ /* 0x000ea80000300800 */
[----:B--2---:R-:W-:Y:S04]  /*191f0*/  STL.64 [R1+0x2b28], R26 ;  /* 0x002b281a01007387 */ /* 0x004fe80000100a00 */
[----:B------:R0:W-:Y:S04]  /*19200*/  STL.64 [R1+0x2b20], R24 ;  /* 0x002b201801007387 */ /* 0x0001e80000100a00 */
[----:B0-----:R-:W2:Y:S04]  /*19210*/  LDL.LU R24, [R1+0x180] ;  /* 0x0001800001187983 */ /* 0x001ea80000300800 */
[----:B------:R-:W2:Y:S04]  /*19220*/  LDL.LU R25, [R1+0x184] ;  /* 0x0001840001197983 */ /* 0x000ea80000300800 */
[----:B------:R-:W2:Y:S04]  /*19230*/  LDL.LU R26, [R1+0x188] ;  /* 0x00018800011a7983 */ /* 0x000ea80000300800 */
[----:B------:R-:W2:Y:S04]  /*19240*/  LDL.LU R27, [R1+0x18c] ;  /* 0x00018c00011b7983 */ /* 0x000ea80000300800 */
[----:B--2---:R-:W-:Y:S04]  /*19250*/  STL.64 [R1+0x2b38], R26 ;  /* 0x002b381a01007387 */ /* 0x004fe80000100a00 */
[----:B------:R0:W-:Y:S04]  /*19260*/  STL.64 [R1+0x2b30], R24 ;  /* 0x002b301801007387 */ /* 0x0001e80000100a00 */
[----:B0-----:R-:W2:Y:S04]  /*19270*/  LDL.LU R24, [R1+0x190] ;  /* 0x0001900001187983 */ /* 0x001ea80000300800 */
[----:B------:R-:W2:Y:S04]  /*19280*/  LDL.LU R25, [R1+0x194] ;  /* 0x0001940001197983 */ /* 0x000ea80000300800 */
[----:B------:R-:W2:Y:S04]  /*19290*/  LDL.LU R26, [R1+0x198] ;  /* 0x00019800011a7983 */ /* 0x000ea80000300800 */
[----:B------:R-:W2:Y:S04]  /*192a0*/  LDL.LU R27, [R1+0x19c] ;  /* 0x00019c00011b7983 */ /* 0x000ea80000300800 */
[----:B------:R-:W2:Y:S04]  /*192b0*/  LDL.LU.64 R10, [R1+0xb8] ;  /* 0x0000b800010a7983 */ /* 0x000ea80000300a00 */
[----:B-----5:R-:W-:Y:S04]  /*192c0*/  STL.64 [R1+0x2ac8], R22 ;  /* 0x002ac81601007387 */ /* 0x020fe80000100a00 */
[----:B------:R0:W-:Y:S04]  /*192d0*/  STL.64 [R1+0x2ac0], R20 ;  /* 0x002ac01401007387 */ /* 0x0001e80000100a00 */
[----:B0-----:R-:W5:Y:S04]  /*192e0*/  LDL.LU R20, [R1+0x140] ;  /* 0x0001400001147983 */ /* 0x001f680000300800 */
[----:B------:R-:W5:Y:S01]  /*192f0*/  LDL.LU R21, [R1+0x144] ;  /* 0x0001440001157983 */ /* 0x000f620000300800 */
[----:B---3--:R-:W-:Y:S01]  /*19300*/  MOV R22, R15 ;  /* 0x0000000f00167202 */ /* 0x008fe20000000f00 */
[----:B------:R-:W-:-:S02]  /*19310*/  IMAD.MOV.U32 R23, RZ, RZ, R14 ;  /* 0x000000ffff177224 */ /* 0x000fc400078e000e */
[----:B------:R-:W3:Y:S04]  /*19320*/  LDL.LU R15, [R1+0x2b4c] ;  /* 0x002b4c00010f7983 */ /* 0x000ee80000300800 */
[----:B------:R-:W2:Y:S04]  /*19330*/  LDL.LU R14, [R1+0x2b48] ;  /* 0x002b4800010e7983 */ /* 0x000ea80000300800 */
[----:B------:R-:W-:Y:S04]  /*19340*/  STL.64 [R1+0x2ae0], R22 ;  /* 0x002ae01601007387 */ /* 0x000fe80000100a00 */
[----:B-----5:R0:W-:Y:S04]  /*19350*/  STL.64 [R1+0x2ad8], R20 ;  /* 0x002ad81401007387 */ /* 0x0201e80000100a00 */
[----:B0-----:R-:W5:Y:S04]  /*19360*/  LDL.LU R20, [R1+0x150] ;  /* 0x0001500001147983 */ /* 0x001f680000300800 */
[----:B------:R-:W5:Y:S04]  /*19370*/  LDL.LU R21, [R1+0x154] ;  /* 0x0001540001157983 */ /* 0x000f680000300800 */
[----:B------:R-:W2:Y:S04]  /*19380*/  LDL.LU R22, [R1+0x158] ;  /* 0x0001580001167983 */ /* 0x000ea80000300800 */
[----:B------:R-:W2:Y:S04]  /*19390*/  LDL.LU R23, [R1+0x15c] ;  /* 0x00015c0001177983 */ /* 0x000ea80000300800 */
[----:B--2---:R0:W-:Y:S04]  /*193a0*/  STL.64 [R1+0x2af8], R22 ;  /* 0x002af81601007387 */ /* 0x0041e80000100a00 */
[----:B-----5:R1:W-:Y:S01]  /*193b0*/  STL.64 [R1+0x2af0], R20 ;  /* 0x002af01401007387 */ /* 0x0203e20000100a00 */
[----:B0-----:R-:W-:-:S02]  /*193c0*/  MOV R22, R14 ;  /* 0x0000000e00167202 */ /* 0x001fc40000000f00 */
[----:B---3--:R-:W-:Y:S01]  /*193d0*/  MOV R23, R15 ;  /* 0x0000000f00177202 */ /* 0x008fe20000000f00 */
[----:B-1----:R-:W2:Y:S04]  /*193e0*/  LDL.LU R20, [R1+0x160] ;  /* 0x0001600001147983 */ /* 0x002ea80000300800 */
[----:B------:R-:W2:Y:S04]  /*193f0*/  LDL.LU R21, [R1+0x164] ;  /* 0x0001640001157983 */ /* 0x000ea80000300800 */
[----:B------:R-:W3:Y:S04]  /*19400*/  LDL.LU R14, [R1+0x2b44] ;  /* 0x002b4400010e7983 */ /* 0x000ee80000300800 */
[----:B------:R-:W3:Y:S04]  /*19410*/  LDL.LU R15, [R1+0x2b40] ;  /* 0x002b4000010f7983 */ /* 0x000ee80000300800 */
[----:B----4-:R-:W-:Y:S04]  /*19420*/  STL.64 [R1+0x2a38], R18 ;  /* 0x002a381201007387 */ /* 0x010fe80000100a00 */
[----:B------:R0:W-:Y:S04]  /*19430*/  STL.64 [R1+0x2a30], R16 ;  /* 0x002a301001007387 */ /* 0x0001e80000100a00 */
[----:B0-----:R-:W4:Y:S04]  /*19440*/  LDL.LU R16, [R1+0xe0] ;  /* 0x0000e00001107983 */ /* 0x001f280000300800 */
[----:B------:R-:W4:Y:S04]  /*19450*/  LDL.LU R17, [R1+0xe4] ;  /* 0x0000e40001117983 */ /* 0x000f280000300800 */
[----:B------:R-:W4:Y:S04]  /*19460*/  LDL.LU R18, [R1+0xe8] ;  /* 0x0000e80001127983 */ /* 0x000f280000300800 */
[----:B------:R-:W4:Y:S01]  /*19470*/  LDL.LU R19, [R1+0xec] ;  /* 0x0000ec0001137983 */ /* 0x000f220000300800 */
[----:B---3--:R-:W-:Y:S11]  /*19480*/  HMMA.16816.F32.BF16 R24, R4, R14, R24 ;  /* 0x0000000e0418723c */ /* 0x008ff60000041818 */
[----:B------:R-:W-:Y:S11]  /*19490*/  @!UPT UIADD3 URZ, URZ, URZ, URZ ;  /* 0x0000003f3f3ff290 */ /* 0x000ff6000fffe03f */
[----:B------:R-:W-:Y:S01]  /*194a0*/  @!UPT UIADD3 URZ, URZ, URZ, URZ ;  /* 0x0000003f3f3ff290 */ /* 0x000fe2000fffe03f */
[----:B------:R-:W-:Y:S04]  /*194b0*/  STL.64 [R1+0x380], R24 ;  /* 0x0003801801007387 */ /* 0x000fe80000100a00 */
[----:B------:R0:W-:Y:S04]  /*194c0*/  STL.64 [R1+0x388], R26 ;  /* 0x0003881a01007387 */ /* 0x0001e80000100a00 */
[----:B0-----:R-:W3:Y:S04]  /*194d0*/  LDL.LU.64 R26, [R1+0x2b38] ;  /* 0x002b3800011a7983 */ /* 0x001ee80000300a00 */
[----:B------:R-:W3:Y:S04]  /*194e0*/  LDL.LU.64 R24, [R1+0x2b30] ;  /* 0x002b300001187983 */ /* 0x000ee80000300a00 */
[----:B------:R-:W-:Y:S04]  /*194f0*/  STL.64 [R1+0x29d8], R14 ;  /* 0x0029d80e01007387 */ /* 0x000fe80000100a00 */
[----:B------:R0:W-:Y:S01]  /*19500*/  STL.64 [R1+0x29d0], R12 ;  /* 0x0029d00c01007387 */ /* 0x0001e20000100a00 */
[----:B------:R-:W-:Y:S01]  /*19510*/  IMAD.MOV.U32 R2, RZ, RZ, R10 ;  /* 0x000000ffff027224 */ /* 0x000fe200078e000a */
[----:B------:R-:W-:-:S02]  /*19520*/  MOV R0, R11 ;  /* 0x0000000b00007202 */ /* 0x000fc40000000f00 */
[----:B0-----:R-:W5:Y:S04]  /*19530*/  LDL.LU R12, [R1+0x2d0] ;  /* 0x0002d000010c7983 */ /* 0x001f680000300800 */
[----:B------:R-:W5:Y:S01]  /*19540*/  LDL.LU R13, [R1+0x2d4] ;  /* 0x0002d400010d7983 */ /* 0x000f620000300800 */
[----:B---3--:R-:W-:Y:S11]  /*19550*/  HMMA.16816.F32.BF16 R24, R4, R10, R24 ;  /* 0x0000000a0418723c */ /* 0x008ff60000041818 */
[----:B------:R-:W-:Y:S11]  /*19560*/  @!UPT UIADD3 URZ, URZ, URZ, URZ ;  /* 0x0000003f3f3ff290 */ /* 0x000ff6000fffe03f */
[----:B------:R-:W-:Y:S01]  /*19570*/  @!UPT UIADD3 URZ, URZ, URZ, URZ ;  /* 0x0000003f3f3ff290 */ /* 0x000fe2000fffe03f */
[----:B------:R-:W-:Y:S04]  /*19580*/  STL.64 [R1+0x370], R24 ;  /* 0x0003701801007387 */ /* 0x000fe80000100a00 */
[----:B------:R0:W-:Y:S04]  /*19590*/  STL.64 [R1+0x378], R26 ;  /* 0x0003781a01007387 */ /* 0x0001e80000100a00 */
[----:B0-----:R-:W3:Y:S04]  /*195a0*/  LDL.LU.64 R26, [R1+0x2b28] ;  /* 0x002b2800011a7983 */ /* 0x001ee80000300a00 */
[----:B------:R-:W3:Y:S04]  /*195b0*/  LDL.LU.64 R24, [R1+0x2b20] ;  /* 0x002b200001187983 */ /* 0x000ee80000300a00 */
[----:B------:R-:W3:Y:S01]  /*195c0*/  LDL.LU.64 R10, [R1+0x2b18] ;  /* 0x002b1800010a7983 */ /* 0x000ee20000300a00 */
[----:B------:R-:W-:-:S02]  /*195d0*/  MOV R14, R29 ;  /* 0x0000001d000e7202 */ /* 0x000fc40000000f00 */
[----:B------:R-:W-:Y:S01]  /*195e0*/  MOV R15, R28 ;  /* 0x0000001c000f7202 */ /* 0x000fe20000000f00 */
[----:B---3--:R-:W-:Y:S01]  /*195f0*/  HMMA.16816.F32.BF16 R4, R4, R10, R24 ;  /* 0x0000000a0404723c */ /* 0x008fe20000041818 */
[----:B------:R-:W2:Y:S01]  /*19600*/  LDL.LU.64 R26, [R1+0x2b10] ;  /* 0x002b1000011a7983 */ /* 0x000ea20000300a00 */
[----:B------:R-:W-:Y:S02]  /*19610*/  MOV R29, R10 ;  /* 0x0000000a001d7202 */ /* 0x000fe40000000f00 */
[----:B------:R-:W-:Y:S11]  /*19620*/  MOV R28, R11 ;  /* 0x0000000b001c7202 */ /* 0x000ff60000000f00 */
[----:B------:R-:W-:Y:S08]  /*19630*/  @!UPT UIADD3 URZ, URZ, URZ, URZ ;  /* 0x0000003f3f3ff290 */ /* 0x000ff0000fffe03f */
        /* <DEDUP_REMOVED lines=58> */
[----:B------:R-:W4:Y:S11]  /*199e0*/  LDL.LU.64 R22, [R1+0x2a50] ;  /* 0x002a500001167983 */ /* 0x000f360000300a00 */
[----:B------:R-:W-:Y:S10]  /*199f0*/  @!UPT UIADD3 URZ, URZ, URZ, URZ ;  /* 0x0000003f3f3ff290 */ /* 0x000ff4000fffe03f */
[----:B------:R-:W-:Y:S04]  /*19a00*/  STL.64 [R1+0x210], R24 ;  /* 0x0002101801007387 */ /* 0x000fe80000100a00 */
[----:B------:R0:W-:Y:S04]  /*19a10*/  STL.64 [R1+0x218], R26 ;  /* 0x0002181a01007387 */ /* 0x0001e80000100a00 */
[----:B0-----:R-:W2:Y:S04]  /*19a20*/  LDL.LU R26, [R1+0x2a48] ;  /* 0x002a4800011a7983 */ /* 0x001ea80000300800 */
[----:B------:R-:W2:Y:S01]  /*19a30*/  LDL.LU.64 R24, [R1+0x2a40] ;  /* 0x002a400001187983 */ /* 0x000ea20000300a00 */
[C---:B----4-:R-:W-:Y:S03]  /*19a40*/  HMMA.16816.F32.BF16 R20, R8.reuse, R22, R16 ;  /* 0x000000160814723c */ /* 0x050fe60000041810 */
[----:B------:R-:W4:Y:S04]  /*19a50*/  LDL.LU.64 R18, [R1+0x2a38] ;  /* 0x002a380001127983 */ /* 0x000f280000300a00 */
[----:B------:R-:W4:Y:S11]  /*19a60*/  LDL.LU.64 R16, [R1+0x2a30] ;  /* 0x002a300001107983 */ /* 0x000f360000300a00 */
[----:B------:R-:W-:Y:S05]  /*19a70*/  @!UPT UIADD3 URZ, URZ, URZ, URZ ;  /* 0x0000003f3f3ff290 */ /* 0x000fea000fffe03f */
[----:B------:R-:W-:Y:S04]  /*19a80*/  STL.64 [R1+0x1e0], R20 ;  /* 0x0001e01401007387 */ /* 0x000fe80000100a00 */
[----:B------:R0:W-:Y:S04]  /*19a90*/  STL.64 [R1+0x1e8], R22 ;  /* 0x0001e81601007387 */ /* 0x0001e80000100a00 */
[----:B0-----:R-:W4:Y:S02]  /*19aa0*/  LDL.LU.64 R22, [R1+0x2a28] ;  /* 0x002a280001167983 */ /* 0x001f240000300a00 */
[C---:B----4-:R-:W-:Y:S02]  /*19ab0*/  HMMA.16816.F32.BF16 R20, R8.reuse, R22, R16 ;  /* 0x000000160814723c */ /* 0x050fe40000041810 */
[----:B------:R-:W4:Y:S04]  /*19ac0*/  LDL.LU.64 R18, [R1+0x2a20] ;  /* 0x002a200001127983 */ /* 0x000f280000300a00 */
[----:B------:R-:W4:Y:S11]  /*19ad0*/  LDL.LU.64 R16, [R1+0x2a18] ;  /* 0x002a180001107983 */ /* 0x000f360000300a00 */
[----:B------:R-:W-:Y:S06]  /*19ae0*/  @!UPT UIADD3 URZ, URZ, URZ, URZ ;  /* 0x0000003f3f3ff290 */ /* 0x000fec000fffe03f */
[----:B------:R-:W-:Y:S04]  /*19af0*/  STL.64 [R1+0x1d0], R20 ;  /* 0x0001d01401007387 */ /* 0x000fe80000100a00 */
[----:B------:R0:W-:Y:S04]  /*19b00*/  STL.64 [R1+0x1d8], R22 ;  /* 0x0001d81601007387 */ /* 0x0001e80000100a00 */
[----:B0-----:R-:W4:Y:S02]  /*19b10*/  LDL.LU.64 R22, [R1+0x2a10] ;  /* 0x002a100001167983 */ /* 0x001f240000300a00 */
[C---:B----4-:R-:W-:Y:S02]  /*19b20*/  HMMA.16816.F32.BF16 R20, R8.reuse, R22, R16 ;  /* 0x000000160814723c */ /* 0x050fe40000041810 */
[----:B------:R-:W4:Y:S01]  /*19b30*/  LDL.LU.64 R18, [R1+0x2a08] ;  /* 0x002a080001127983 */ /* 0x000f220000300a00 */
[----:B------:R-:W4:Y:S11]  /*19b40*/  LDL.LU.64 R16, [R1+0x2a00] ;  /* 0x002a000001107983 */ /* 0x000f360000300a00 */
[----:B------:R-:W-:Y:S09]  /*19b50*/  @!UPT UIADD3 URZ, URZ, URZ, URZ ;  /* 0x0000003f3f3ff290 */ /* 0x000ff2000fffe03f */
[----:B------:R-:W-:Y:S01]  /*19b60*/  STL.64 [R1+0x1c0], R20 ;  /* 0x0001c01401007387 */ /* 0x000fe20000100a00 */
[----:B------:R0:W-:Y:S03]  /*19b70*/  STL.64 [R1+0x1c8], R22 ;  /* 0x0001c81601007387 */ /* 0x0001e60000100a00 */
[----:B0-----:R-:W4:Y:S01]  /*19b80*/  LDL.LU.64 R22, [R1+0x29f8] ;  /* 0x0029f80001167983 */ /* 0x001f220000300a00 */
[----:B------:R-:W2:Y:S01]  /*19b90*/  LDL.LU R21, [R1+0x29f0] ;  /* 0x0029f00001157983 */ /* 0x000ea20000300800 */
[C---:B----4-:R-:W-:Y:S11]  /*19ba0*/  HMMA.16816.F32.BF16 R16, R8.reuse, R22, R16 ;  /* 0x000000160810723c */ /* 0x050ff60000041810 */
[----:B------:R-:W-:Y:S11]  /*19bb0*/  @!UPT UIADD3 URZ, URZ, URZ, URZ ;  /* 0x0000003f3f3ff290 */ /* 0x000ff6000fffe03f */
[----:B------:R-:W-:Y:S01]  /*19bc0*/  @!UPT UIADD3 URZ, URZ, URZ, URZ ;  /* 0x0000003f3f3ff290 */ /* 0x000fe2000fffe03f */
[----:B------:R-:W-:Y:S01]  /*19bd0*/  STL.64 [R1+0x190], R16 ;  /* 0x0001901001007387 */ /* 0x000fe20000100a00 */
[----:B------:R0:W-:Y:S03]  /*19be0*/  STL.64 [R1+0x198], R18 ;  /* 0x0001981201007387 */ /* 0x0001e60000100a00 */
[----:B0-----:R-:W5:Y:S01]  /*19bf0*/  LDL.LU.64 R18, [R1+0x29e8] ;  /* 0x0029e80001127983 */ /* 0x001f620000300a00 */
[----:B------:R-:W4:Y:S01]  /*19c00*/  LDL.LU.64 R16, [R1+0x29e0] ;  /* 0x0029e00001107983 */ /* 0x000f220000300a00 */
[----:B-----5:R-:W-:Y:S11]  /*19c10*/  HMMA.16816.F32.BF16 R12, R8, R18, R12 ;  /* 0x00000012080c723c */ /* 0x020ff6000004180c */
[----:B------:R-:W-:Y:S11]  /*19c20*/  @!UPT UIADD3 URZ, URZ, URZ, URZ ;  /* 0x0000003f3f3ff290 */ /* 0x000ff6000fffe03f */
[----:B------:R-:W-:Y:S01]  /*19c30*/  @!UPT UIADD3 URZ, URZ, URZ, URZ ;  /* 0x0000003f3f3ff290 */ /* 0x000fe2000fffe03f */
[----:B------:R-:W-:Y:S01]  /*19c40*/  STL.64 [R1+0x180], R12 ;  /* 0x0001800c01007387 */ /* 0x000fe20000100a00 */
[----:B------:R0:W-:Y:S03]  /*19c50*/  STL.64 [R1+0x188], R14 ;  /* 0x0001880e01007387 */ /* 0x0001e60000100a00 */
[----:B0-----:R-:W3:Y:S01]  /*19c60*/  LDL.LU.64 R14, [R1+0x29d8] ;  /* 0x0029d800010e7983 */ /* 0x001ee20000300a00 */
[----:B------:R-:W5:Y:S03]  /*19c70*/  LDL.LU.64 R12, [R1+0x29d0] ;  /* 0x0029d000010c7983 */ /* 0x000f660000300a00 */
[----:B------:R-:W0:Y:S02]  /*19c80*/  S2R R27, SR_TID.X ;  /* 0x00000000001b7919 */ /* 0x000e240000002100 */
[C---:B0-----:R-:W-:Y:S01]  /*19c90*/  SHF.L.U32 R20, R27.reuse, 0x1, RZ ;  /* 0x000000011b147819 */ /* 0x041fe200000006ff */
[----:B------:R-:W-:-:S05]  /*19ca0*/  LOP3.LUT R27, R27, 0x7, RZ, 0xc0, !PT ;  /* 0x000000071b1b7812 */ /* 0x000fca00078ec0ff */
[----:B------:R-:W-:-:S05]  /*19cb0*/  IMAD R27, R27, 0x110, RZ ;  /* 0x000001101b1b7824 */ /* 0x000fca00078e02ff */
[----:B------:R-:W-:-:S04]  /*19cc0*/  LOP3.LUT R27, R27, 0x30, R20, 0x78, !PT ;  /* 0x000000301b1b7812 */ /* 0x000fc800078e7814 */
[----:B------:R-:W-:Y:S01]  /*19cd0*/  LOP3.LUT R27, R27, 0x40, RZ, 0x3c, !PT ;  /* 0x000000401b1b7812 */ /* 0x000fe200078e3cff */
[----:B---3--:R-:W-:Y:S11]  /*19ce0*/  HMMA.16816.F32.BF16 R4, R8, R14, R4 ;  /* 0x0000000e0804723c */ /* 0x008ff60000041804 */
[----:B------:R-:W-:Y:S11]  /*19cf0*/  @!UPT UIADD3 URZ, URZ, URZ, URZ ;  /* 0x0000003f3f3ff290 */ /* 0x000ff6000fffe03f */
[----:B------:R-:W-:Y:S01]  /*19d00*/  @!UPT UIADD3 URZ, URZ, URZ, URZ ;  /* 0x0000003f3f3ff290 */ /* 0x000fe2000fffe03f */
[----:B------:R-:W-:Y:S01]  /*19d10*/  STL.64 [R1+0x170], R4 ;  /* 0x0001700401007387 */ /* 0x000fe20000100a00 */
[----:B------:R-:W-:Y:S02]  /*19d20*/  STL.64 [R1+0x178], R6 ;  /* 0x0001780601007387 */ /* 0x000fe40000100a00 */
[----:B--2---:R-:W0:Y:S02]  /*19d30*/  LDSM.16.MT88.4 R4, [R21+0x6000] ;  /* 0x006000001504783b */ /* 0x004e240000004200 */
[----:B------:R-:W-:Y:S04]  /*19d40*/  LDSM.16.M88.4 R20, [R27+0x8880] ;  /* 0x008880001b14783b */ /* 0x000fe80000000200 */
[----:B0-----:R-:W-:Y:S01]  /*19d50*/  STL.64 [R1+0x29c8], R6 ;  /* 0x0029c80601007387 */ /* 0x001fe20000100a00 */
[----:B------:R4:W-:Y:S02]  /*19d60*/  STL.64 [R1+0x29c0], R4 ;  /* 0x0029c00401007387 */ /* 0x0009e40000100a00 */
[----:B----4-:R-:W-:-:S02]  /*19d70*/  MOV R4, R17 ;  /* 0x0000001100047202 */ /* 0x010fc40000000f00 */
[----:B------:R-:W-:Y:S02]  /*19d80*/  MOV R5, R16 ;  /* 0x0000001000057202 */ /* 0x000fe40000000f00 */
[----:B------:R-:W0:Y:S01]  /*19d90*/  LDSM.16.M88.4 R16, [R27+0x8080] ;  /* 0x008080001b10783b */ /* 0x000e220000000200 */
[----:B------:R-:W-:-:S03]  /*19da0*/  MOV R15, R0 ;  /* 0x00000000000f7202 */ /* 0x000fc60000000f00 */
[----:B0-----:R-:W-:Y:S01]  /*19db0*/  STL.64 [R1], R16 ;  /* 0x0000001001007387 */ /* 0x001fe20000100a00 */
[----:B------:R-:W-:Y:S01]  /*19dc0*/  STL.64 [R1+0x8], R18 ;  /* 0x0000081201007387 */ /* 0x000fe20000100a00 */
[----:B------:R-:W-:Y:S01]  /*19dd0*/  MOV R0, R17 ;  /* 0x0000001100007202 */ /* 0x000fe20000000f00 */
[----:B------:R-:W-:Y:S01]  /*19de0*/  STL.64 [R1+0x20], R20 ;  /* 0x0000201401007387 */ /* 0x000fe20000100a00 */
[----:B------:R-:W0:Y:S04]  /*19df0*/  LDSM.16.M88.4 R16, [R27+0x9080] ;  /* 0x009080001b10783b */ /* 0x000e280000000200 */
[----:B------:R-:W-:Y:S02]  /*19e00*/  STL.64 [R1+0x28], R22 ;  /* 0x0000281601007387 */ /* 0x000fe40000100a00 */
[----:B------:R-:W1:Y:S02]  /*19e10*/  LDSM.16.M88.4 R20, [R27+0x9880] ;  /* 0x009880001b14783b */ /* 0x000e640000000200 */
[----:B0-----:R-:W-:Y:S02]  /*19e20*/  STL.64 [R1+0x10], R16 ;  /* 0x0000101001007387 */ /* 0x001fe40000100a00 */
[----:B------:R-:W-:Y:S02]  /*19e30*/  STL.64 [R1+0x18], R18 ;  /* 0x0000181201007387 */ /* 0x000fe40000100a00 */
[----:B-1----:R-:W-:Y:S02]  /*19e40*/  STL.64 [R1+0x160], R20 ;  /* 0x0001601401007387 */ /* 0x002fe40000100a00 */
[----:B------:R-:W-:Y:S02]  /*19e50*/  STL.64 [R1+0x168], R22 ;  /* 0x0001681601007387 */ /* 0x000fe40000100a00 */
[----:B------:R-:W0:Y:S04]  /*19e60*/  LDSM.16.M88.4 R20, [R27+0xa880] ;  /* 0x00a880001b14783b */ /* 0x000e280000000200 */
[----:B------:R-:W1:Y:S01]  /*19e70*/  LDSM.16.M88.4 R16, [R27+0xa080] ;  /* 0x00a080001b10783b */ /* 0x000e620000000200 */
[----:B------:R-:W-:Y:S01]  /*19e80*/  IMAD.MOV.U32 R14, RZ, RZ, R2 ;  /* 0x000000ffff0e7224 */ /* 0x000fe200078e0002 */
[----:B-----5:R-:W-:Y:S01]  /*19e90*/  MOV R6, R13 ;  /* 0x0000000d00067202 */ /* 0x020fe20000000f00 */
[----:B------:R-:W-:-:S07]  /*19ea0*/  IMAD.MOV.U32 R7, RZ, RZ, R12 ;  /* 0x000000ffff077224 */ /* 0x000fce00078e000c */
[----:B------:R-:W-:Y:S01]  /*19eb0*/  HMMA.16816.F32.BF16 R4, R8, R14, R4 ;  /* 0x0000000e0804723c */ /* 0x000fe20000041804 */
[----:B------:R-:W-:Y:S04]  /*19ec0*/  LDSM.16.M88.4 R12, [R27+0xb880] ;  /* 0x00b880001b0c783b */ /* 0x000fe80000000200 */
[----:B0-----:R-:W-:Y:S01]  /*19ed0*/  STL.64 [R1+0x2980], R22 ;  /* 0x0029801601007387 */ /* 0x001fe20000100a00 */
[----:B-1----:R-:W-:Y:S02]  /*19ee0*/  STL.64 [R1+0x1a0], R16 ;  /* 0x0001a01001007387 */ /* 0x002fe40000100a00 */
[----:B------:R-:W-:Y:S02]  /*19ef0*/  STL.64 [R1+0x1a8], R18 ;  /* 0x0001a81201007387 */ /* 0x000fe40000100a00 */
[----:B------:R-:W0:Y:S04]  /*19f00*/  LDSM.16.M88.4 R16, [R27+0xb080] ;  /* 0x00b080001b10783b */ /* 0x000e280000000200 */
[----:B------:R-:W-:Y:S04]  /*19f10*/  STL.64 [R1+0x2978], R20 ;  /* 0x0029781401007387 */ /* 0x000fe80000100a00 */
[----:B0-----:R-:W-:Y:S01]  /*19f20*/  STL.64 [R1+0x2968], R18 ;  /* 0x0029681201007387 */ /* 0x001fe20000100a00 */
[----:B------:R-:W-:Y:S02]  /*19f30*/  STL.64 [R1+0x2960], R16 ;  /* 0x0029601001007387 */ /* 0x000fe40000100a00 */
[----:B------:R-:W2:Y:S02]  /*19f40*/  LDL R23, [R1+0x5d4] ;  /* 0x0005d40001177983 */ /* 0x000ea40000100800 */
[----:B------:R-:W-:Y:S01]  /*19f50*/  STL.64 [R1+0x150], R4 ;  /* 0x0001500401007387 */ /* 0x000fe20000100a00 */
[----:B------:R-:W-:Y:S02]  /*19f60*/  STL.64 [R1+0x158], R6 ;  /* 0x0001580601007387 */ /* 0x000fe40000100a00 */
[----:B------:R-:W0:Y:S04]  /*19f70*/  LDSM.16.M88.4 R4, [R27+0xc080] ;  /* 0x00c080001b04783b */ /* 0x000e280000000200 */
[----:B------:R-:W-:Y:S02]  /*19f80*/  STL.64 [R1+0x200], R12 ;  /* 0x0002000c01007387 */ /* 0x000fe40000100a00 */
[----:B------:R-:W-:Y:S02]  /*19f90*/  STL.64 [R1+0x208], R14 ;  /* 0x0002080e01007387 */ /* 0x000fe40000100a00 */
[----:B------:R-:W1:Y:S04]  /*19fa0*/  LDSM.16.M88.4 R12, [R27+0xc880] ;  /* 0x00c880001b0c783b */ /* 0x000e680000000200 */
[----:B0-----:R-:W-:Y:S01]  /*19fb0*/  STL.64 [R1+0x220], R4 ;  /* 0x0002200401007387 */ /* 0x001fe20000100a00 */
[----:B------:R-:W-:Y:S03]  /*19fc0*/  STL.64 [R1+0x228], R6 ;  /* 0x0002280601007387 */ /* 0x000fe60000100a00 */
[----:B-1----:R0:W-:Y:S01]  /*19fd0*/  STL [R1+0x2690], R14 ;  /* 0x0026900e01007387 */ /* 0x0021e20000100800 */
[----:B------:R1:W-:Y:S03]  /*19fe0*/  STL [R1+0x268c], R15 ;  /* 0x00268c0f01007387 */ /* 0x0003e60000100800 */
[----:B------:R-:W-:Y:S01]  /*19ff0*/  STL.64 [R1+0x2948], R12 ;  /* 0x0029480c01007387 */ /* 0x000fe20000100a00 */
[----:B------:R-:W3:Y:S01]  /*1a000*/  LDL.LU.64 R16, [R1+0x20] ;  /* 0x0000200001107983 */ /* 0x000ee20000300a00 */
[----:B------:R-:W-:-:S02]  /*1a010*/  MOV R2, R4 ;  /* 0x0000000400027202 */ /* 0x000fc40000000f00 */
[----:B------:R-:W-:Y:S02]  /*1a020*/  MOV R3, R5 ;  /* 0x0000000500037202 */ /* 0x000fe40000000f00 */
[----:B------:R-:W4:Y:S01]  /*1a030*/  LDSM.16.M88.4 R4, [R27+0xd080] ;  /* 0x00d080001b04783b */ /* 0x000f220000000200 */
[----:B0-----:R-:W-:Y:S01]  /*1a040*/  MOV R14, R29 ;  /* 0x0000001d000e7202 */ /* 0x001fe20000000f00 */
[----:B-1----:R-:W-:Y:S02]  /*1a050*/  IMAD.MOV.U32 R15, RZ, RZ, R28 ;  /* 0x000000ffff0f7224 */ /* 0x002fe400078e001c */
[----:B---3--:R-:W-:Y:S01]  /*1a060*/  STL.64 [R1+0x29a0], R16 ;  /* 0x0029a01001007387 */ /* 0x008fe20000100a00 */
[----:B----4-:R-:W-:Y:S02]  /*1a070*/  STL.64 [R1+0x260], R4 ;  /* 0x0002600401007387 */ /* 0x010fe40000100a00 */
[----:B------:R-:W0:Y:S04]  /*1a080*/  LDSM.16.M88.4 R16, [R27+0xd880] ;  /* 0x00d880001b10783b */ /* 0x000e280000000200 */
[----:B------:R-:W-:Y:S02]  /*1a090*/  STL.64 [R1+0x268], R6 ;  /* 0x0002680601007387 */ /* 0x000fe40000100a00 */
[----:B------:R-:W1:Y:S04]  /*1a0a0*/  LDSM.16.M88.4 R4, [R27+0xe080] ;  /* 0x00e080001b04783b */ /* 0x000e680000000200 */
[----:B0-----:R0:W-:Y:S01]  /*1a0b0*/  STL.64 [R1+0x280], R16 ;  /* 0x0002801001007387 */ /* 0x0011e20000100a00 */
[----:B------:R3:W-:Y:S02]  /*1a0c0*/  STL.64 [R1+0x288], R18 ;  /* 0x0002881201007387 */ /* 0x0007e40000100a00 */
[----:B-1----:R-:W-:Y:S01]  /*1a0d0*/  STL.64 [R1+0x290], R4 ;  /* 0x0002900401007387 */ /* 0x002fe20000100a00 */
[----:B------:R-:W-:Y:S01]  /*1a0e0*/  MOV R29, R6 ;  /* 0x00000006001d7202 */ /* 0x000fe20000000f00 */
[----:B------:R-:W-:Y:S01]  /*1a0f0*/  STL.64 [R1+0x298], R6 ;  /* 0x0002980601007387 */ /* 0x000fe20000100a00 */
[----:B------:R-:W-:-:S02]  /*1a100*/  MOV R28, R7 ;  /* 0x00000007001c7202 */ /* 0x000fc40000000f00 */
[----:B------:R-:W1:Y:S01]  /*1a110*/  LDSM.16.M88.4 R4, [R27+0xe880] ;  /* 0x00e880001b04783b */ /* 0x000e620000000200 */
[----:B0-----:R-:W4:Y:S03]  /*1a120*/  LDL.LU R16, [R1+0x360] ;  /* 0x0003600001107983 */ /* 0x001f260000300800 */
[----:B------:R-:W-:Y:S02]  /*1a130*/  STL [R1+0x2714], R28 ;  /* 0x0027141c01007387 */ /* 0x000fe40000100800 */
[----:B------:R-:W-:Y:S01]  /*1a140*/  STL [R1+0x2710], R29 ;  /* 0x0027101d01007387 */ /* 0x000fe20000100800 */
[----:B------:R-:W-:Y:S02]  /*1a150*/  MOV R17, R26 ;  /* 0x0000001a00117202 */ /* 0x000fe40000000f00 */
[----:B---3--:R-:W-:Y:S01]  /*1a160*/  MOV R18, R25 ;  /* 0x0000001900127202 */ /* 0x008fe20000000f00 */
[----:B------:R-:W-:Y:S01]  /*1a170*/  IMAD.MOV.U32 R19, RZ, RZ, R24 ;  /* 0x000000ffff137224 */ /* 0x000fe200078e0018 */
[----:B-1----:R-:W-:Y:S01]  /*1a180*/  STL.64 [R1+0x2a0], R4 ;  /* 0x0002a00401007387 */ /* 0x002fe20000100a00 */
[----:B------:R-:W-:Y:S02]  /*1a190*/  STL.64 [R1+0x2a8], R6 ;  /* 0x0002a80601007387 */ /* 0x000fe40000100a00 */
[----:B------:R-:W0:Y:S02]  /*1a1a0*/  LDSM.16.M88.4 R4, [R27+0xf080] ;  /* 0x00f080001b04783b */ /* 0x000e240000000200 */
[----:B------:R-:W1:Y:S01]  /*1a1b0*/  LDSM.16.M88.4 R24, [R27+0xf880] ;  /* 0x00f880001b18783b */ /* 0x000e620000000200 */
[----:B0-----:R-:W-:-:S02]  /*1a1c0*/  MOV R29, R7 ;  /* 0x00000007001d7202 */ /* 0x001fc40000000f00 */
[----:B------:R-:W-:Y:S01]  /*1a1d0*/  MOV R28, R6 ;  /* 0x00000006001c7202 */ /* 0x000fe20000000f00 */
[----:B------:R-:W-:Y:S01]  /*1a1e0*/  STL.64 [R1+0x2b0], R4 ;  /* 0x0002b00401007387 */ /* 0x000fe20000100a00 */
[----:B------:R0:W-:Y:S03]  /*1a1f0*/  STL.64 [R1+0x2b8], R6 ;  /* 0x0002b80601007387 */ /* 0x0001e60000100a00 */
[----:B0-----:R-:W4:Y:S01]  /*1a200*/  LDL.LU.64 R6, [R1+0x29c8] ;  /* 0x0029c80001067983 */ /* 0x001f220000300a00 */
[----:B------:R-:W4:Y:S02]  /*1a210*/  LDL.LU.64 R4, [R1+0x29c0] ;  /* 0x0029c00001047983 */ /* 0x000f240000300a00 */
[----:B------:R-:W-:Y:S02]  /*1a220*/  STL [R1+0x274c], R29 ;  /* 0x00274c1d01007387 */ /* 0x000fe40000100800 */
[----:B------:R-:W-:Y:S01]  /*1a230*/  STL [R1+0x2748], R28 ;  /* 0x0027481c01007387 */ /* 0x000fe20000100800 */
[----:B-1----:R-:W-:Y:S01]  /*1a240*/  STL.64 [R1+0x2d0], R24 ;  /* 0x0002d01801007387 */ /* 0x002fe20000100a00 */
[----:B------:R0:W-:Y:S03]  /*1a250*/  STL.64 [R1+0x2d8], R26 ;  /* 0x0002d81a01007387 */ /* 0x0001e60000100a00 */
[----:B0-----:R-:W3:Y:S01]  /*1a260*/  LDL.LU.64 R26, [R1+0x29b8] ;  /* 0x0029b800011a7983 */ /* 0x001ee20000300a00 */
[----:B------:R-:W3:Y:S02]  /*1a270*/  LDL.LU.64 R24, [R1+0x29b0] ;  /* 0x0029b00001187983 */ /* 0x000ee40000300a00 */
[----:B---3--:R-:W-:Y:S01]  /*1a280*/  HMMA.16816.F32.BF16 R12, R8, R14, R24 ;  /* 0x0000000e080c723c */ /* 0x008fe20000041818 */
[----:B------:R-:W3:Y:S04]  /*1a290*/  LDL.LU R8, [R1+0x350] ;  /* 0x0003500001087983 */ /* 0x000ee80000300800 */
[----:B--2---:R0:W1:Y:S11]  /*1a2a0*/  LDSM.16.MT88.4 R24, [R23+0x6080] ;  /* 0x006080001718783b */ /* 0x0040760000004200 */
[----:B------:R-:W-:Y:S07]  /*1a2b0*/  @!UPT UIADD3 URZ, URZ, URZ, URZ ;  /* 0x0000003f3f3ff290 */ /* 0x000fee000fffe03f */
[----:B------:R-:W-:Y:S01]  /*1a2c0*/  STL.64 [R1+0x60], R12 ;  /* 0x0000600c01007387 */ /* 0x000fe20000100a00 */
[----:B------:R-:W-:Y:S02]  /*1a2d0*/  STL.64 [R1+0x68], R14 ;  /* 0x0000680e01007387 */ /* 0x000fe40000100a00 */
[----:B------:R-:W3:Y:S02]  /*1a2e0*/  LDL.LU R9, [R1+0x354] ;  /* 0x0003540001097983 */ /* 0x000ee40000300800 */
[----:B------:R-:W3:Y:S01]  /*1a2f0*/  LDL.LU R10, [R1+0x358] ;  /* 0x00035800010a7983 */ /* 0x000ee20000300800 */
[----:B------:R-:W3:Y:S01]  /*1a300*/  LDL.LU R11, [R1+0x35c] ;  /* 0x00035c00010b7983 */ /* 0x000ee20000300800 */
[----:B------:R-:W2:Y:S02]  /*1a310*/  LDL.LU R20, [R1+0x320] ;  /* 0x0003200001147983 */ /* 0x000ea40000300800 */
[----:B------:R-:W2:Y:S02]  /*1a320*/  LDL.LU R21, [R1+0x324] ;  /* 0x0003240001157983 */ /* 0x000ea40000300800 */
[----:B------:R-:W5:Y:S01]  /*1a330*/  LDL.LU R22, [R1+0x328] ;  /* 0x0003280001167983 */ /* 0x000f620000300800 */
[----:B0-----:R-:W5:Y:S04]  /*1a340*/  LDL.LU R23, [R1+0x32c] ;  /* 0x00032c0001177983 */ /* 0x001f680000300800 */
[----:B-----5:R-:W-:Y:S01]  /*1a350*/  STL.64 [R1+0x2990], R22 ;  /* 0x0029901601007387 */ /* 0x020fe20000100a00 */
[----:B--2---:R0:W-:Y:S03]  /*1a360*/  STL.64 [R1+0x2988], R20 ;  /* 0x0029881401007387 */ /* 0x0041e60000100a00 */
[----:B0-----:R-:W2:Y:S04]  /*1a370*/  LDL.LU.64 R20, [R1+0x160] ;  /* 0x0001600001147983 */ /* 0x001ea80000300a00 */
[----:B--2---:R0:W-:Y:S04]  /*1a380*/  STL.64 [R1+0x2998], R20 ;  /* 0x0029981401007387 */ /* 0x0041e80000100a00 */
[----:B0-----:R-:W2:Y:S01]  /*1a390*/  LDL.LU.64 R20, [R1+0x10] ;  /* 0x0000100001147983 */ /* 0x001ea20000300a00 */
[----:B------:R-:W5:Y:S02]  /*1a3a0*/  LDL.LU.64 R12, [R1+0x1a0] ;  /* 0x0001a000010c7983 */ /* 0x000f640000300a00 */
[----:B-1----:R0:W-:Y:S02]  /*1a3b0*/  STL [R1+0x28cc], R24 ;  /* 0x0028cc1801007387 */ /* 0x0021e40000100800 */
[----:B------:R1:W-:Y:S01]  /*1a3c0*/  STL [R1+0x28c8], R25 ;  /* 0x0028c81901007387 */ /* 0x0003e20000100800 */
[----:B------:R-:W-:Y:S01]  /*1a3d0*/  STL [R1+0x28c4], R26 ;  /* 0x0028c41a01007387 */ /* 0x000fe20000100800 */
[----:B------:R4:W-:Y:S03]  /*1a3e0*/  STL [R1+0x28c0], R27 ;  /* 0x0028c01b01007387 */ /* 0x0009e60000100800 */
[----:B0-----:R-:W4:Y:S01]  /*1a3f0*/  LDL R24, [R1] ;  /* 0x0000000001187983 */ /* 0x001f220000100800 */
[----:B-1----:R-:W-:-:S02]  /*1a400*/  MOV R25, R0 ;  /* 0x0000000000197202 */ /* 0x002fc40000000f00 */
[----:B------:R-:W2:Y:S05]  /*1a410*/  LDL.LU R0, [R1+0x29a8] ;  /* 0x0029a80001007983 */ /* 0x000eaa0000300800 */
[C---:B----4-:R-:W-:Y:S01]  /*1a420*/  HMMA.16816.F32.BF16 R24, R4.reuse, R24, R16 ;  /* 0x000000180418723c */ /* 0x050fe20000041810 */
[----:B------:R-:W3:Y:S11]  /*1a430*/  LDL.LU.64 R16, [R1+0x29a0] ;  /* 0x0029a00001107983 */ /* 0x000ef60000300a00 */
[----:B------:R-:W-:Y:S11]  /*1a440*/  @!UPT UIADD3 URZ, URZ, URZ, URZ ;  /* 0x0000003f3f3ff290 */ /* 0x000ff6000fffe03f */
[----:B------:R-:W-:Y:S01]  /*1a450*/  STL.64 [R1+0x50], R24 ;  /* 0x0000501801007387 */ /* 0x000fe20000100a00 */
[----:B------:R0:W-:Y:S01]  /*1a460*/  STL.64 [R1+0x58], R26 ;  /* 0x0000581a01007387 */ /* 0x0001e20000100a00 */
[C---:B---3--:R-:W-:Y:S01]  /*1a470*/  HMMA.16816.F32.BF16 R8, R4.reuse, R16, R8 ;  /* 0x000000100408723c */ /* 0x048fe20000041808 */
[----:B0-----:R-:W-:Y:S01]  /*1a480*/  MOV R26, R16 ;  /* 0x00000010001a7202 */ /* 0x001fe20000000f00 */
[----:B------:R-:W-:Y:S11]  /*1a490*/  IMAD.MOV.U32 R27, RZ, RZ, R17 ;  /* 0x000000ffff1b7224 */ /* 0x000ff600078e0011 */
[----:B------:R-:W-:Y:S10]  /*1a4a0*/  @!UPT UIADD3 URZ, URZ, URZ, URZ ;  /* 0x0000003f3f3ff290 */ /* 0x000ff4000fffe03f */
[----:B------:R0:W-:Y:S01]  /*1a4b0*/  STL.64 [R1+0x140], R8 ;  /* 0x0001400801007387 */ /* 0x0001e20000100a00 */
[----:B------:R-:W3:Y:S02]  /*1a4c0*/  LDL.LU R16, [R1+0x310] ;  /* 0x0003100001107983 */ /* 0x000ee40000300800 */
[----:B------:R-:W3:Y:S02]  /*1a4d0*/  LDL.LU R17, [R1+0x314] ;  /* 0x0003140001117983 */ /* 0x000ee40000300800 */
[----:B------:R-:W3:Y:S01]  /*1a4e0*/  LDL.LU R18, [R1+0x318] ;  /* 0x0003180001127983 */ /* 0x000ee20000300800 */
[----:B------:R-:W3:Y:S01]  /*1a4f0*/  LDL.LU R19, [R1+0x31c] ;  /* 0x00031c0001137983 */ /* 0x000ee20000300800 */
[----:B------:R-:W-:Y:S02]  /*1a500*/  MOV R29, R10 ;  /* 0x0000000a001d7202 */ /* 0x000fe40000000f00 */
[----:B------:R-:W-:Y:S01]  /*1a510*/  MOV R28, R11 ;  /* 0x0000000b001c7202 */ /* 0x000fe20000000f00 */
[----:B0-----:R-:W4:Y:S01]  /*1a520*/  LDL.LU R8, [R1+0x300] ;  /* 0x0003000001087983 */ /* 0x001f220000300800 */
[----:B------:R-:W4:Y:S02]  /*1a530*/  LDL.LU R9, [R1+0x304] ;  /* 0x0003040001097983 */ /* 0x000f240000300800 */
[----:B------:R-:W4:Y:S02]  /*1a540*/  LDL.LU R10, [R1+0x308] ;  /* 0x00030800010a7983 */ /* 0x000f240000300800 */
[----:B------:R-:W4:Y:S01]  /*1a550*/  LDL.LU R11, [R1+0x30c] ;  /* 0x00030c00010b7983 */ /* 0x000f220000300800 */
[----:B------:R-:W-:Y:S01]  /*1a560*/  STL [R1+0x28d4], R27 ;  /* 0x0028d41b01007387 */ /* 0x000fe20000100800 */
[----:B------:R0:W-:Y:S02]  /*1a570*/  STL [R1+0x28d0], R26 ;  /* 0x0028d01a01007387 */ /* 0x0001e40000100800 */
[----:B------:R-:W2:Y:S02]  /*1a580*/  LDL.LU R24, [R1+0x340] ;  /* 0x0003400001187983 */ /* 0x000ea40000300800 */
[----:B------:R-:W2:Y:S01]  /*1a590*/  LDL.LU R25, [R1+0x344] ;  /* 0x0003440001197983 */ /* 0x000ea20000300800 */
[----:B0-----:R-:W2:Y:S01]  /*1a5a0*/  LDL.LU R26, [R1+0x348] ;  /* 0x00034800011a7983 */ /* 0x001ea20000300800 */
[----:B------:R-:W2:Y:S02]  /*1a5b0*/  LDL.LU R27, [R1+0x34c] ;  /* 0x00034c00011b7983 */ /* 0x000ea40000300800 */
[----:B------:R-:W-:Y:S02]  /*1a5c0*/  STL [R1+0x27ec], R28 ;  /* 0x0027ec1c01007387 */ /* 0x000fe40000100800 */
[----:B------:R-:W-:Y:S01]  /*1a5d0*/  STL [R1+0x27e8], R29 ;  /* 0x0027e81d01007387 */ /* 0x000fe20000100800 */
[C---:B--2---:R-:W-:Y:S11]  /*1a5e0*/  HMMA.16816.F32.BF16 R24, R4.reuse, R20, R24 ;  /* 0x000000140418723c */ /* 0x044ff60000041818 */
[----:B------:R-:W-:Y:S11]  /*1a5f0*/  @!UPT UIADD3 URZ, URZ, URZ, URZ ;  /* 0x0000003f3f3ff290 */ /* 0x000ff6000fffe03f */
[----:B------:R-:W-:Y:S01]  /*1a600*/  @!UPT UIADD3 URZ, URZ, URZ, URZ ;  /* 0x0000003f3f3ff290 */ /* 0x000fe2000fffe03f */
[----:B------:R0:W-:Y:S01]  /*1a610*/  STL.64 [R1+0x130], R24 ;  /* 0x0001301801007387 */ /* 0x0001e20000100a00 */
[----:B------:R-:W-:Y:S01]  /*1a620*/  STL.64 [R1+0x138], R26 ;  /* 0x0001381a01007387 */ /* 0x000fe20000100a00 */
[----:B0-----:R-:W-:Y:S02]  /*1a630*/  MOV R25, R21 ;  /* 0x0000001500197202 */ /* 0x001fe40000000f00 */
[----:B------:R-:W-:Y:S02]  /*1a640*/  MOV R24, R20 ;  /* 0x0000001400187202 */ /* 0x000fe40000000f00 */
[----:B------:R-:W2:Y:S01]  /*1a650*/  LDL.LU.64 R20, [R1+0x2998] ;  /* 0x0029980001147983 */ /* 0x000ea20000300a00 */
[----:B------:R-:W-:Y:S02]  /*1a660*/  STL [R1+0x28dc], R25 ;  /* 0x0028dc1901007387 */ /* 0x000fe40000100800 */
[----:B------:R0:W-:Y:S02]  /*1a670*/  STL [R1+0x28d8], R24 ;  /* 0x0028d81801007387 */ /* 0x0001e40000100800 */
[----:B0-----:R-:W2:Y:S01]  /*1a680*/  LDL.LU R24, [R1+0x330] ;  /* 0x0003300001187983 */ /* 0x001ea20000300800 */
[----:B------:R-:W2:Y:S02]  /*1a690*/  LDL.LU R25, [R1+0x334] ;  /* 0x0003340001197983 */ /* 0x000ea40000300800 */
[----:B------:R-:W2:Y:S02]  /*1a6a0*/  LDL.LU R26, [R1+0x338] ;  /* 0x00033800011a7983 */ /* 0x000ea40000300800 */
[----:B------:R-:W2:Y:S02]  /*1a6b0*/  LDL.LU R27, [R1+0x33c] ;  /* 0x00033c00011b7983 */ /* 0x000ea40000300800 */
[C---:B--2---:R-:W-:Y:S11]  /*1a6c0*/  HMMA.16816.F32.BF16 R24, R4.reuse, R20, R24 ;  /* 0x000000140418723c */ /* 0x044ff60000041818 */
[----:B------:R-:W-:Y:S11]  /*1a6d0*/  @!UPT UIADD3 URZ, URZ, URZ, URZ ;  /* 0x0000003f3f3ff290 */ /* 0x000ff6000fffe03f */
[----:B------:R-:W-:Y:S01]  /*1a6e0*/  @!UPT UIADD3 URZ, URZ, URZ, URZ ;  /* 0x0000003f3f3ff290 */ /* 0x000fe2000fffe03f */
[----:B------:R-:W-:Y:S01]  /*1a6f0*/  STL.64 [R1+0x120], R24 ;  /* 0x0001201801007387 */ /* 0x000fe20000100a00 */
[----:B------:R0:W-:Y:S02]  /*1a700*/  STL.64 [R1+0x128], R26 ;  /* 0x0001281a01007387 */ /* 0x0001e40000100a00 */
[----:B------:R-:W2:Y:S02]  /*1a710*/  LDL.LU.64 R22, [R1+0x2990] ;  /* 0x0029900001167983 */ /* 0x000ea40000300a00 */
[----:B0-----:R-:W-:Y:S01]  /*1a720*/  IMAD.MOV.U32 R27, RZ, RZ, R20 ;  /* 0x000000ffff1b7224 */ /* 0x001fe200078e0014 */
[----:B------:R-:W-:Y:S02]  /*1a730*/  MOV R26, R21 ;  /* 0x00000015001a7202 */ /* 0x000fe40000000f00 */
[----:B------:R-:W2:Y:S01]  /*1a740*/  LDL.LU.64 R20, [R1+0x2988] ;  /* 0x0029880001147983 */ /* 0x000ea20000300a00 */
[----:B-----5:R-:W-:Y:S02]  /*1a750*/  MOV R25, R12 ;  /* 0x0000000c00197202 */ /* 0x020fe40000000f00 */
[----:B------:R-:W-:Y:S01]  /*1a760*/  MOV R24, R13 ;  /* 0x0000000d00187202 */ /* 0x000fe20000000f00 */
[C---:B--2---:R-:W-:Y:S07]  /*1a770*/  HMMA.16816.F32.BF16 R20, R4.reuse, R12, R20 ;  /* 0x0000000c0414723c */ /* 0x044fee0000041814 */
[----:B------:R-:W-:Y:S01]  /*1a780*/  MOV R12, R2 ;  /* 0x00000002000c7202 */ /* 0x000fe20000000f00 */
[----:B------:R-:W-:Y:S11]  /*1a790*/  IMAD.MOV.U32 R13, RZ, RZ, R3 ;  /* 0x000000ffff0d7224 */ /* 0x000ff600078e0003 */
[----:B------:R-:W-:Y:S04]  /*1a7a0*/  @!UPT UIADD3 URZ, URZ, URZ, URZ ;  /* 0x0000003f3f3ff290 */ /* 0x000fe8000fffe03f */
[----:B------:R-:W-:Y:S01]  /*1a7b0*/  STL.64 [R1+0x110], R20 ;  /* 0x0001101401007387 */ /* 0x000fe20000100a00 */
[----:B------:R0:W-:Y:S03]  /*1a7c0*/  STL.64 [R1+0x118], R22 ;  /* 0x0001181601007387 */ /* 0x0001e60000100a00 */
[----:B0-----:R-:W2:Y:S01]  /*1a7d0*/  LDL.LU.64 R22, [R1+0x2980] ;  /* 0x0029800001167983 */ /* 0x001ea20000300a00 */
[----:B------:R-:W3:Y:S02]  /*1a7e0*/  LDL.LU.64 R20, [R1+0x2978] ;  /* 0x0029780001147983 */ /* 0x000ee40000300a00 */
[----:B------:R-:W5:Y:S02]  /*1a7f0*/  LDL.LU R2, [R1+0x2974] ;  /* 0x0029740001027983 */ /* 0x000f640000300800 */
[----:B------:R-:W2:Y:S01]  /*1a800*/  LDL.LU R3, [R1+0x2970] ;  /* 0x0029700001037983 */ /* 0x000ea20000300800 */
[----:B------:R0:W-:Y:S04]  /*1a810*/  STL.64 [R1+0x2950], R12 ;  /* 0x0029500c01007387 */ /* 0x0001e80000100a00 */
[----:B0-----:R-:W2:Y:S01]  /*1a820*/  LDL.LU.64 R12, [R1+0x200] ;  /* 0x00020000010c7983 */ /* 0x001ea20000300a00 */
[----:B------:R-:W-:Y:S02]  /*1a830*/  STL.64 [R1+0x28e8], R26 ;  /* 0x0028e81a01007387 */ /* 0x000fe40000100a00 */
[----:B------:R0:W-:Y:S02]  /*1a840*/  STL.64 [R1+0x28e0], R24 ;  /* 0x0028e01801007387 */ /* 0x0001e40000100a00 */
[----:B0-----:R-:W2:Y:S01]  /*1a850*/  LDL.LU.64 R24, [R1+0x260] ;  /* 0x0002600001187983 */ /* 0x001ea20000300a00 */
[----:B---3--:R-:W-:Y:S03]  /*1a860*/  HMMA.16816.F32.BF16 R16, R4, R20, R16 ;  /* 0x000000140410723c */ /* 0x008fe60000041810 */
[----:B--2---:R0:W-:Y:S04]  /*1a870*/  STL.64 [R1+0x2958], R24 ;  /* 0x0029581801007387 */ /* 0x0041e80000100a00 */
[----:B0-----:R-:W2:Y:S01]  /*1a880*/  LDL.LU R24, [R1+0x3e0] ;  /* 0x0003e00001187983 */ /* 0x001ea20000300800 */
[----:B------:R-:W2:Y:S02]  /*1a890*/  LDL.LU R25, [R1+0x3e4] ;  /* 0x0003e40001197983 */ /* 0x000ea40000300800 */
[----:B------:R-:W2:Y:S02]  /*1a8a0*/  LDL.LU R26, [R1+0x3e8] ;  /* 0x0003e800011a7983 */ /* 0x000ea40000300800 */
[----:B------:R-:W2:Y:S11]  /*1a8b0*/  LDL.LU R27, [R1+0x3ec] ;  /* 0x0003ec00011b7983 */ /* 0x000eb60000300800 */
[----:B------:R-:W-:Y:S01]  /*1a8c0*/  STL.64 [R1+0x100], R16 ;  /* 0x0001001001007387 */ /* 0x000fe20000100a00 */
[----:B------:R0:W-:Y:S03]  /*1a8d0*/  STL.64 [R1+0x108], R18 ;  /* 0x0001081201007387 */ /* 0x0001e60000100a00 */
[----:B0-----:R-:W3:Y:S01]  /*1a8e0*/  LDL.LU.64 R18, [R1+0x2968] ;  /* 0x0029680001127983 */ /* 0x001ee20000300a00 */
[----:B------:R-:W4:Y:S02]  /*1a8f0*/  LDL.LU.64 R16, [R1+0x2960] ;  /* 0x0029600001107983 */ /* 0x000f240000300a00 */
[----:B------:R-:W-:Y:S02]  /*1a900*/  STL.64 [R1+0x2848], R22 ;  /* 0x0028481601007387 */ /* 0x000fe40000100a00 */
[----:B------:R0:W-:Y:S02]  /*1a910*/  STL.64 [R1+0x2840], R20 ;  /* 0x0028401401007387 */ /* 0x0001e40000100a00 */
[----:B0-----:R-:W2:Y:S01]  /*1a920*/  LDL R21, [R1+0x5d4] ;  /* 0x0005d40001157983 */ /* 0x001ea20000100800 */
[----:B------:R-:W-:-:S02]  /*1a930*/  MOV R23, R12 ;  /* 0x0000000c00177202 */ /* 0x000fc40000000f00 */
[----:B------:R-:W-:Y:S01]  /*1a940*/  MOV R22, R13 ;  /* 0x0000000d00167202 */ /* 0x000fe20000000f00 */
[C---:B----4-:R-:W-:Y:S11]  /*1a950*/  HMMA.16816.F32.BF16 R8, R4.reuse, R16, R8 ;  /* 0x000000100408723c */ /* 0x050ff60000041808 */
[----:B------:R-:W-:Y:S11]  /*1a960*/  @!UPT UIADD3 URZ, URZ, URZ, URZ ;  /* 0x0000003f3f3ff290 */ /* 0x000ff6000fffe03f */
[----:B------:R-:W-:Y:S01]  /*1a970*/  @!UPT UIADD3 URZ, URZ, URZ, URZ ;  /* 0x0000003f3f3ff290 */ /* 0x000fe2000fffe03f */
[----:B------:R-:W-:Y:S01]  /*1a980*/  STL.64 [R1+0xf0], R8 ;  /* 0x0000f00801007387 */ /* 0x000fe20000100a00 */
[----:B------:R-:W-:Y:S02]  /*1a990*/  MOV R28, R10 ;  /* 0x0000000a001c7202 */ /* 0x000fe40000000f00 */
[----:B------:R-:W-:Y:S02]  /*1a9a0*/  MOV R29, R11 ;  /* 0x0000000b001d7202 */ /* 0x000fe40000000f00 */
[----:B--2---:R-:W0:Y:S01]  /*1a9b0*/  LDSM.16.MT88.4 R8, [R21+0x7000] ;  /* 0x007000001508783b */ /* 0x004e220000004200 */
[C---:B------:R-:W-:Y:S01]  /*1a9c0*/  HMMA.16816.F32.BF16 R24, R4.reuse, R12, R24 ;  /* 0x0000000c0418723c */ /* 0x040fe20000041818 */
[----:B---3--:R-:W-:Y:S02]  /*1a9d0*/  STL.64 [R1+0x2838], R18 ;  /* 0x0028381201007387 */ /* 0x008fe40000100a00 */
[----:B------:R1:W-:Y:S02]  /*1a9e0*/  STL.64 [R1+0x2830], R16 ;  /* 0x0028301001007387 */ /* 0x0003e40000100a00 */
[----:B-1----:R-:W2:Y:S01]  /*1a9f0*/  LDL.LU R16, [R1+0x3b0] ;  /* 0x0003b00001107983 */ /* 0x002ea20000300800 */
[----:B------:R-:W2:Y:S02]  /*1aa00*/  LDL.LU R17, [R1+0x3b4] ;  /* 0x0003b40001117983 */ /* 0x000ea40000300800 */
[----:B------:R-:W2:Y:S02]  /*1aa10*/  LDL.LU R18, [R1+0x3b8] ;  /* 0x0003b80001127983 */ /* 0x000ea40000300800 */
[----:B------:R-:W2:Y:S01]  /*1aa20*/  LDL.LU R19, [R1+0x3bc] ;  /* 0x0003bc0001137983 */ /* 0x000ea20000300800 */
[----:B------:R-:W-:Y:S01]  /*1aa30*/  STL [R1+0x27f4], R29 ;  /* 0x0027f41d01007387 */ /* 0x000fe20000100800 */
[----:B------:R-:W-:Y:S03]  /*1aa40*/  STL [R1+0x27f0], R28 ;  /* 0x0027f01c01007387 */ /* 0x000fe60000100800 */
[----:B0-----:R-:W-:Y:S01]  /*1aa50*/  STL.64 [R1+0x2760], R10 ;  /* 0x0027600a01007387 */ /* 0x001fe20000100a00 */
[----:B------:R0:W-:Y:S03]  /*1aa60*/  STL.64 [R1+0x2758], R8 ;  /* 0x0027580801007387 */ /* 0x0001e60000100a00 */
[----:B0-----:R-:W3:Y:S01]  /*1aa70*/  LDL.LU R8, [R1+0x3d0] ;  /* 0x0003d00001087983 */ /* 0x001ee20000300800 */
[----:B------:R-:W3:Y:S02]  /*1aa80*/  LDL.LU R9, [R1+0x3d4] ;  /* 0x0003d40001097983 */ /* 0x000ee40000300800 */
[----:B------:R-:W3:Y:S02]  /*1aa90*/  LDL.LU R10, [R1+0x3d8] ;  /* 0x0003d800010a7983 */ /* 0x000ee40000300800 */
[----:B------:R-:W3:Y:S01]  /*1aaa0*/  LDL.LU R11, [R1+0x3dc] ;  /* 0x0003dc00010b7983 */ /* 0x000ee20000300800 */
[----:B------:R0:W-:Y:S01]  /*1aab0*/  STL.64 [R1+0xe0], R24 ;  /* 0x0000e01801007387 */ /* 0x0001e20000100a00 */
[----:B------:R-:W-:Y:S03]  /*1aac0*/  STL.64 [R1+0xe8], R26 ;  /* 0x0000e81a01007387 */ /* 0x000fe60000100a00 */
[----:B0-----:R-:W2:Y:S01]  /*1aad0*/  LDL.LU.64 R24, [R1+0x2958] ;  /* 0x0029580001187983 */ /* 0x001ea20000300a00 */
[----:B------:R-:W3:Y:S02]  /*1aae0*/  LDL.LU.64 R12, [R1+0x2950] ;  /* 0x00295000010c7983 */ /* 0x000ee40000300a00 */
[----:B------:R-:W-:Y:S02]  /*1aaf0*/  STL.64 [R1+0x28f8], R22 ;  /* 0x0028f81601007387 */ /* 0x000fe40000100a00 */
[----:B------:R0:W-:Y:S01]  /*1ab00*/  STL [R1+0x28f0], R21 ;  /* 0x0028f01501007387 */ /* 0x0001e20000100800 */
[----:B------:R-:W4:Y:S01]  /*1ab10*/  LDL.LU R20, [R1+0x3c0] ;  /* 0x0003c00001147983 */ /* 0x000f220000300800 */
[C---:B---3--:R-:W-:Y:S11]  /*1ab20*/  HMMA.16816.F32.BF16 R12, R4.reuse, R12, R8 ;  /* 0x0000000c040c723c */ /* 0x048ff60000041808 */
[----:B------:R-:W-:Y:S11]  /*1ab30*/  @!UPT UIADD3 URZ, URZ, URZ, URZ ;  /* 0x0000003f3f3ff290 */ /* 0x000ff6000fffe03f */
[----:B------:R-:W-:Y:S02]  /*1ab40*/  @!UPT UIADD3 URZ, URZ, URZ, URZ ;  /* 0x0000003f3f3ff290 */ /* 0x000fe4000fffe03f */
[----:B------:R-:W-:Y:S02]  /*1ab50*/  MOV R11, R12 ;  /* 0x0000000c000b7202 */ /* 0x000fe40000000f00 */
[----:B------:R-:W-:Y:S02]  /*1ab60*/  MOV R10, R13 ;  /* 0x0000000d000a7202 */ /* 0x000fe40000000f00 */
[----:B------:R-:W4:Y:S01]  /*1ab70*/  LDL.LU.64 R12, [R1+0x2948] ;  /* 0x00294800010c7983 */ /* 0x000f220000300a00 */
[----:B0-----:R-:W-:Y:S01]  /*1ab80*/  IMAD.MOV.U32 R21, RZ, RZ, R3 ;  /* 0x000000ffff157224 */ /* 0x001fe200078e0003 */
[----:B-----5:R-:W-:Y:S02]  /*1ab90*/  MOV R22, R2 ;  /* 0x0000000200167202 */ /* 0x020fe40000000f00 */
[----:B------:R-:W-:Y:S01]  /*1aba0*/  MOV R23, R0 ;  /* 0x0000000000177202 */ /* 0x000fe20000000f00 */
[----:B------:R-:W-:Y:S01]  /*1abb0*/  IMAD.MOV.U32 R9, RZ, RZ, R14 ;  /* 0x000000ffff097224 */ /* 0x000fe200078e000e */
[----:B------:R-:W-:Y:S01]  /*1abc0*/  MOV R8, R15 ;  /* 0x0000000f00087202 */ /* 0x000fe20000000f00 */
[----:B------:R-:W-:Y:S04]  /*1abd0*/  STL.64 [R1+0x2810], R10 ;  /* 0x0028100a01007387 */ /* 0x000fe80000100a00 */
[----:B------:R2:W-:Y:S02]  /*1abe0*/  STL.64 [R1+0x2808], R8 ;  /* 0x0028080801007387 */ /* 0x0005e40000100a00 */
[----:B--2---:R-:W-:Y:S01]  /*1abf0*/  HMMA.16816.F32.BF16 R8, R4, R24, R16 ;  /* 0x000000180408723c */ /* 0x004fe20000041810 */
[----:B------:R-:W-:-:S02]  /*1ac00*/  MOV R29, R24 ;  /* 0x00000018001d7202 */ /* 0x000fc40000000f00 */
[----:B------:R-:W-:-:S05]  /*1ac10*/  MOV R28, R25 ;  /* 0x00000019001c7202 */ /* 0x000fca0000000f00 */
[C---:B----4-:R-:W-:Y:S01]  /*1ac20*/  HMMA.16816.F32.BF16 R20, R4.reuse, R12, R20 ;  /* 0x0000000c0414723c */ /* 0x050fe20000041814 */
[----:B------:R0:W-:Y:S11]  /*1ac30*/  STL.64 [R1+0x2940], R12 ;  /* 0x0029400c01007387 */ /* 0x0001f60000100a00 */
[----:B------:R-:W-:Y:S11]  /*1ac40*/  @!UPT UIADD3 URZ, URZ, URZ, URZ ;  /* 0x0000003f3f3ff290 */ /* 0x000ff6000fffe03f */
[----:B------:R-:W-:Y:S01]  /*1ac50*/  STL.64 [R1+0xc0], R20 ;  /* 0x0000c01401007387 */ /* 0x000fe20000100a00 */
[----:B------:R-:W-:Y:S02]  /*1ac60*/  STL.64 [R1+0xc8], R22 ;  /* 0x0000c81601007387 */ /* 0x000fe40000100a00 */
[----:B------:R-:W-:Y:S02]  /*1ac70*/  STL [R1+0xb0], R8 ;  /* 0x0000b00801007387 */ /* 0x000fe40000100800 */
[----:B------:R-:W2:Y:S01]  /*1ac80*/  LDL.LU R24, [R1+0x370] ;  /* 0x0003700001187983 */ /* 0x000ea20000300800 */
[----:B------:R-:W2:Y:S01]  /*1ac90*/  LDL.LU R25, [R1+0x374] ;  /* 0x0003740001197983 */ /* 0x000ea20000300800 */
[----:B------:R-:W3:Y:S02]  /*1aca0*/  LDL.LU R26, [R1+0x378] ;  /* 0x00037800011a7983 */ /* 0x000ee40000300800 */
[----:B------:R-:W3:Y:S02]  /*1acb0*/  LDL.LU R27, [R1+0x37c] ;  /* 0x00037c00011b7983 */ /* 0x000ee40000300800 */
[----:B0-----:R-:W4:Y:S01]  /*1acc0*/  LDL.LU R12, [R1+0x3a0] ;  /* 0x0003a000010c7983 */ /* 0x001f220000300800 */
[----:B------:R-:W4:Y:S01]  /*1acd0*/  LDL.LU R13, [R1+0x3a4] ;  /* 0x0003a400010d7983 */ /* 0x000f220000300800 */
[----:B------:R-:W4:Y:S02]  /*1ace0*/  LDL.LU R14, [R1+0x3a8] ;  /* 0x0003a800010e7983 */ /* 0x000f240000300800 */
[----:B------:R-:W4:Y:S01]  /*1acf0*/  LDL.LU R15, [R1+0x3ac] ;  /* 0x0003ac00010f7983 */ /* 0x000f220000300800 */
[----:B---3--:R-:W-:Y:S01]  /*1ad00*/  STL.64 [R1+0x2908], R26 ;  /* 0x0029081a01007387 */ /* 0x008fe20000100a00 */
[----:B--2---:R0:W-:Y:S03]  /*1ad10*/  STL.64 [R1+0x2900], R24 ;  /* 0x0029001801007387 */ /* 0x0041e60000100a00 */
[----:B0-----:R-:W2:Y:S04]  /*1ad20*/  LDL R24, [R1+0x2a0] ;  /* 0x0002a00001187983 */ /* 0x001ea80000100800 */
[----:B------:R-:W2:Y:S04]  /*1ad30*/  LDL R25, [R1+0x2a4] ;  /* 0x0002a40001197983 */ /* 0x000ea80000100800 */
[----:B--2---:R0:W-:Y:S04]  /*1ad40*/  STL.64 [R1+0x2918], R24 ;  /* 0x0029181801007387 */ /* 0x0041e80000100a00 */
[----:B0-----:R-:W2:Y:S01]  /*1ad50*/  LDL.LU R24, [R1+0x390] ;  /* 0x0003900001187983 */ /* 0x001ea20000300800 */
[----:B------:R-:W2:Y:S02]  /*1ad60*/  LDL.LU R25, [R1+0x394] ;  /* 0x0003940001197983 */ /* 0x000ea40000300800 */
[----:B------:R-:W3:Y:S02]  /*1ad70*/  LDL.LU R26, [R1+0x398] ;  /* 0x00039800011a7983 */ /* 0x000ee40000300800 */
[----:B------:R-:W3:Y:S02]  /*1ad80*/  LDL.LU R27, [R1+0x39c] ;  /* 0x00039c00011b7983 */ /* 0x000ee40000300800 */
[----:B---3--:R-:W-:Y:S01]  /*1ad90*/  STL.64 [R1+0x2938], R26 ;  /* 0x0029381a01007387 */ /* 0x008fe20000100a00 */
[----:B--2---:R0:W-:Y:S03]  /*1ada0*/  STL.64 [R1+0x2930], R24 ;  /* 0x0029301801007387 */ /* 0x0041e60000100a00 */
[----:B0-----:R-:W4:Y:S04]  /*1adb0*/  LDL R24, [R1+0x280] ;  /* 0x0002800001187983 */ /* 0x001f280000100800 */
[----:B------:R-:W4:Y:S01]  /*1adc0*/  LDL R25, [R1+0x284] ;  /* 0x0002840001197983 */ /* 0x000f220000100800 */
[----:B------:R-:W2:Y:S03]  /*1add0*/  LDL.LU.64 R20, [R1+0x2b0] ;  /* 0x0002b00001147983 */ /* 0x000ea60000300a00 */
[----:B--2---:R0:W-:Y:S04]  /*1ade0*/  STL.64 [R1+0x2910], R20 ;  /* 0x0029101401007387 */ /* 0x0041e80000100a00 */
[----:B0-----:R-:W2:Y:S01]  /*1adf0*/  LDL.LU R20, [R1+0x380] ;  /* 0x0003800001147983 */ /* 0x001ea20000300800 */
[----:B------:R-:W2:Y:S02]  /*1ae00*/  LDL.LU R21, [R1+0x384] ;  /* 0x0003840001157983 */ /* 0x000ea40000300800 */
[----:B------:R-:W3:Y:S02]  /*1ae10*/  LDL.LU R22, [R1+0x388] ;  /* 0x0003880001167983 */ /* 0x000ee40000300800 */
[----:B------:R-:W3:Y:S01]  /*1ae20*/  LDL.LU R23, [R1+0x38c] ;  /* 0x00038c0001177983 */ /* 0x000ee20000300800 */
[C---:B----4-:R-:W-:Y:S01]  /*1ae30*/  HMMA.16816.F32.BF16 R24, R4.reuse, R24, R12 ;  /* 0x000000180418723c */ /* 0x050fe2000004180c */
[----:B------:R-:W-:Y:S01]  /*1ae40*/  MOV R0, R9 ;  /* 0x0000000900007202 */ /* 0x000fe20000000f00 */
[----:B------:R-:W-:Y:S01]  /*1ae50*/  IMAD.MOV.U32 R3, RZ, RZ, R10 ;  /* 0x000000ffff037224 */ /* 0x000fe200078e000a */
[----:B------:R-:W-:Y:S11]  /*1ae60*/  MOV R2, R11 ;  /* 0x0000000b00027202 */ /* 0x000ff60000000f00 */
[----:B------:R-:W-:Y:S10]  /*1ae70*/  @!UPT UIADD3 URZ, URZ, URZ, URZ ;  /* 0x0000003f3f3ff290 */ /* 0x000ff4000fffe03f */
[----:B------:R-:W-:Y:S02]  /*1ae80*/  MOV R14, R26 ;  /* 0x0000001a000e7202 */ /* 0x000fe40000000f00 */
[----:B------:R-:W-:Y:S01]  /*1ae90*/  MOV R15, R27 ;  /* 0x0000001b000f7202 */ /* 0x000fe20000000f00 */
[----:B---3--:R-:W-:Y:S01]  /*1aea0*/  STL.64 [R1+0x2928], R22 ;  /* 0x0029281601007387 */ /* 0x008fe20000100a00 */
[----:B--2---:R0:W-:Y:S03]  /*1aeb0*/  STL.64 [R1+0x2920], R20 ;  /* 0x0029201401007387 */ /* 0x0041e60000100a00 */
[----:B0-----:R-:W2:Y:S01]  /*1aec0*/  LDL.LU.64 R20, [R1+0x290] ;  /* 0x0002900001147983 */ /* 0x001ea20000300a00 */
[----:B------:R-:W3:Y:S02]  /*1aed0*/  LDL.LU R8, [R1+0x2f0] ;  /* 0x0002f00001087983 */ /* 0x000ee40000300800 */
[----:B------:R-:W3:Y:S02]  /*1aee0*/  LDL.LU R9, [R1+0x2f4] ;  /* 0x0002f40001097983 */ /* 0x000ee40000300800 */
[----:B------:R-:W3:Y:S01]  /*1aef0*/  LDL.LU R10, [R1+0x2f8] ;  /* 0x0002f800010a7983 */ /* 0x000ee20000300800 */
[----:B------:R-:W3:Y:S01]  /*1af00*/  LDL.LU R11, [R1+0x2fc] ;  /* 0x0002fc00010b7983 */ /* 0x000ee20000300800 */
[----:B------:R-:W3:Y:S02]  /*1af10*/  LDL.LU.64 R16, [R1+0x2d0] ;  /* 0x0002d00001107983 */ /* 0x000ee40000300a00 */
[----:B------:R-:W-:Y:S02]  /*1af20*/  STL [R1+0x27fc], R28 ;  /* 0x0027fc1c01007387 */ /* 0x000fe40000100800 */
[----:B------:R-:W-:Y:S01]  /*1af30*/  STL [R1+0x27f8], R29 ;  /* 0x0027f81d01007387 */ /* 0x000fe20000100800 */
[----:B------:R-:W-:Y:S01]  /*1af40*/  STL [R1+0x269c], R2 ;  /* 0x00269c0201007387 */ /* 0x000fe20000100800 */
[----:B------:R-:W-:Y:S02]  /*1af50*/  STL [R1+0x2698], R3 ;  /* 0x0026980301007387 */ /* 0x000fe40000100800 */
[----:B------:R-:W-:Y:S02]  /*1af60*/  STL [R1+0x2694], R0 ;  /* 0x0026940001007387 */ /* 0x000fe40000100800 */
[----:B------:R-:W4:Y:S01]  /*1af70*/  LDL.LU.64 R12, [R1+0x2940] ;  /* 0x00294000010c7983 */ /* 0x000f220000300a00 */
[----:B------:R0:W-:Y:S01]  /*1af80*/  STL.64 [R1+0xa0], R24 ;  /* 0x0000a01801007387 */ /* 0x0001e20000100a00 */
[----:B------:R-:W5:Y:S03]  /*1af90*/  LDL.LU.64 R26, [R1+0x2938] ;  /* 0x00293800011a7983 */ /* 0x000f660000300a00 */
[----:B0-----:R-:W5:Y:S01]  /*1afa0*/  LDL.LU.64 R24, [R1+0x2930] ;  /* 0x0029300001187983 */ /* 0x001f620000300a00 */
[----:B------:R-:W-:Y:S02]  /*1afb0*/  STL [R1+0x26a4], R15 ;  /* 0x0026a40f01007387 */ /* 0x000fe40000100800 */
[----:B------:R-:W-:Y:S02]  /*1afc0*/  STL [R1+0x26a0], R14 ;  /* 0x0026a00e01007387 */ /* 0x000fe40000100800 */
[----:B------:R-:W3:Y:S01]  /*1afd0*/  LDL.LU.64 R22, [R1+0x2928] ;  /* 0x0029280001167983 */ /* 0x000ee20000300a00 */
[----:B--2---:R-:W-:Y:S01]  /*1afe0*/  MOV R28, R20 ;  /* 0x00000014001c7202 */ /* 0x004fe20000000f00 */
[----:B------:R-:W-:Y:S01]  /*1aff0*/  IMAD.MOV.U32 R29, RZ, RZ, R21 ;  /* 0x000000ffff1d7224 */ /* 0x000fe200078e0015 */
[----:B-----5:R-:W-:Y:S01]  /*1b000*/  HMMA.16816.F32.BF16 R24, R4, R20, R24 ;  /* 0x000000140418723c */ /* 0x020fe20000041818 */
[----:B------:R-:W3:Y:S11]  /*1b010*/  LDL.LU.64 R20, [R1+0x2920] ;  /* 0x0029200001147983 */ /* 0x000ef60000300a00 */
[----:B------:R-:W-:Y:S11]  /*1b020*/  @!UPT UIADD3 URZ, URZ, URZ, URZ ;  /* 0x0000003f3f3ff290 */ /* 0x000ff6000fffe03f */
[----:B------:R0:W-:Y:S01]  /*1b030*/  STL [R1+0x90], R24 ;  /* 0x0000901801007387 */ /* 0x0001e20000100800 */
[----:B------:R-:W-:-:S03]  /*1b040*/  MOV R2, R25 ;  /* 0x0000001900027202 */ /* 0x000fc60000000f00 */
[----:B0-----:R-:W3:Y:S01]  /*1b050*/  LDL.LU.64 R24, [R1+0x2918] ;  /* 0x0029180001187983 */ /* 0x001ee20000300a00 */
[----:B------:R-:W-:Y:S02]  /*1b060*/  MOV R3, R26 ;  /* 0x0000001a00037202 */ /* 0x000fe40000000f00 */
[----:B------:R-:W-:Y:S01]  /*1b070*/  MOV R0, R27 ;  /* 0x0000001b00007202 */ /* 0x000fe20000000f00 */
[----:B------:R-:W-:Y:S01]  /*1b080*/  STL [R1+0x2804], R29 ;  /* 0x0028041d01007387 */ /* 0x000fe20000100800 */
[----:B------:R-:W-:Y:S03]  /*1b090*/  STL [R1+0x2800], R28 ;  /* 0x0028001c01007387 */ /* 0x000fe60000100800 */
[----:B------:R-:W-:Y:S02]  /*1b0a0*/  STL [R1+0x26b0], R0 ;  /* 0x0026b00001007387 */ /* 0x000fe40000100800 */
[----:B------:R-:W-:Y:S02]  /*1b0b0*/  STL [R1+0x26ac], R3 ;  /* 0x0026ac0301007387 */ /* 0x000fe40000100800 */
[----:B------:R-:W-:Y:S01]  /*1b0c0*/  STL [R1+0x26a8], R2 ;  /* 0x0026a80201007387 */ /* 0x000fe20000100800 */
[C---:B---3--:R-:W-:Y:S01]  /*1b0d0*/  HMMA.16816.F32.BF16 R24, R4.reuse, R24, R20 ;  /* 0x000000180418723c */ /* 0x048fe20000041814 */
[----:B------:R-:W2:Y:S11]  /*1b0e0*/  LDL.LU.64 R20, [R1+0x2910] ;  /* 0x0029100001147983 */ /* 0x000eb60000300a00 */
[----:B------:R-:W-:Y:S11]  /*1b0f0*/  @!UPT UIADD3 URZ, URZ, URZ, URZ ;  /* 0x0000003f3f3ff290 */ /* 0x000ff6000fffe03f */
[----:B------:R0:W-:Y:S01]  /*1b100*/  STL.64 [R1+0x80], R24 ;  /* 0x0000801801007387 */ /* 0x0001e20000100a00 */
[----:B------:R-:W-:Y:S01]  /*1b110*/  MOV R15, R26 ;  /* 0x0000001a000f7202 */ /* 0x000fe20000000f00 */
[----:B------:R-:W-:Y:S02]  /*1b120*/  IMAD.MOV.U32 R14, RZ, RZ, R27 ;  /* 0x000000ffff0e7224 */ /* 0x000fe400078e001b */
[----:B------:R-:W3:Y:S04]  /*1b130*/  LDL.LU.64 R26, [R1+0x2908] ;  /* 0x00290800011a7983 */ /* 0x000ee80000300a00 */
[----:B0-----:R-:W3:Y:S01]  /*1b140*/  LDL.LU.64 R24, [R1+0x2900] ;  /* 0x0029000001187983 */ /* 0x001ee20000300a00 */
[----:B------:R0:W-:Y:S02]  /*1b150*/  STL [R1+0x26b8], R14 ;  /* 0x0026b80e01007387 */ /* 0x0001e40000100800 */
[----:B------:R1:W-:Y:S02]  /*1b160*/  STL [R1+0x26b4], R15 ;  /* 0x0026b40f01007387 */ /* 0x0003e40000100800 */
[----:B------:R-:W5:Y:S01]  /*1b170*/  LDL.LU.64 R22, [R1+0x28f8] ;  /* 0x0028f80001167983 */ /* 0x000f620000300a00 */
[----:B--2---:R-:W-:Y:S01]  /*1b180*/  MOV R28, R21 ;  /* 0x00000015001c7202 */ /* 0x004fe20000000f00 */
[C---:B---3--:R-:W-:Y:S08]  /*1b190*/  HMMA.16816.F32.BF16 R24, R4.reuse, R20, R24 ;  /* 0x000000140418723c */ /* 0x048ff00000041818 */
[----:B------:R-:W-:Y:S01]  /*1b1a0*/  HMMA.16816.F32.BF16 R4, R4, R16, R8 ;  /* 0x000000100404723c */ /* 0x000fe20000041808 */
[----:B------:R-:W2:Y:S11]  /*1b1b0*/  LDL.LU R21, [R1+0x28f0] ;  /* 0x0028f00001157983 */ /* 0x000eb60000300800 */
[----:B------:R-:W-:Y:S04]  /*1b1c0*/  @!UPT UIADD3 URZ, URZ, URZ, URZ ;  /* 0x0000003f3f3ff290 */ /* 0x000fe8000fffe03f */
[----:B------:R-:W-:Y:S01]  /*1b1d0*/  IMAD.MOV.U32 R2, RZ, RZ, R27 ;  /* 0x000000ffff027224 */ /* 0x000fe200078e001b */
[----:B------:R-:W-:Y:S02]  /*1b1e0*/  MOV R3, R26 ;  /* 0x0000001a00037202 */ /* 0x000fe40000000f00 */
[----:B------:R-:W-:Y:S01]  /*1b1f0*/  MOV R0, R25 ;  /* 0x0000001900007202 */ /* 0x000fe20000000f00 */
[----:B------:R3:W-:Y:S01]  /*1b200*/  STL [R1+0x70], R24 ;  /* 0x0000701801007387 */ /* 0x0007e20000100800 */
[----:B------:R-:W5:Y:S03]  /*1b210*/  LDL.LU.64 R26, [R1+0x28e8] ;  /* 0x0028e800011a7983 */ /* 0x000f660000300a00 */
[----:B0-----:R-:W-:Y:S02]  /*1b220*/  MOV R14, R6 ;  /* 0x00000006000e7202 */ /* 0x001fe40000000f00 */
[----:B-1----:R-:W-:Y:S01]  /*1b230*/  MOV R15, R7 ;  /* 0x00000007000f7202 */ /* 0x002fe20000000f00 */
[----:B---3--:R-:W3:Y:S01]  /*1b240*/  LDL.LU.64 R24, [R1+0x28e0] ;  /* 0x0028e00001187983 */ /* 0x008ee20000300a00 */
[----:B------:R0:W-:Y:S02]  /*1b250*/  STL [R1+0x26c4], R2 ;  /* 0x0026c40201007387 */ /* 0x0001e40000100800 */
[----:B------:R-:W-:Y:S02]  /*1b260*/  STL [R1+0x26c0], R3 ;  /* 0x0026c00301007387 */ /* 0x000fe40000100800 */
[----:B------:R1:W-:Y:S01]  /*1b270*/  STL [R1+0x26bc], R0 ;  /* 0x0026bc0001007387 */ /* 0x0003e20000100800 */
[----:B------:R-:W-:Y:S01]  /*1b280*/  STL.64 [R1+0x40], R4 ;  /* 0x0000400401007387 */ /* 0x000fe20000100a00 */
[----:B------:R-:W-:Y:S02]  /*1b290*/  STL.64 [R1+0x2820], R14 ;  /* 0x0028200e01007387 */ /* 0x000fe40000100a00 */
[----:B----4-:R-:W-:Y:S01]  /*1b2a0*/  STL.64 [R1+0x2818], R12 ;  /* 0x0028180c01007387 */ /* 0x010fe20000100a00 */
[----:B0-----:R-:W-:-:S02]  /*1b2b0*/  MOV R2, R16 ;  /* 0x0000001000027202 */ /* 0x001fc40000000f00 */
[----:B-1----:R-:W-:Y:S01]  /*1b2c0*/  MOV R0, R17 ;  /* 0x0000001100007202 */ /* 0x002fe20000000f00 */
[----:B------:R-:W4:Y:S01]  /*1b2d0*/  LDL.LU R16, [R1+0x250] ;  /* 0x0002500001107983 */ /* 0x000f220000300800 */
[----:B------:R-:W4:Y:S02]  /*1b2e0*/  LDL.LU R17, [R1+0x254] ;  /* 0x0002540001117983 */ /* 0x000f240000300800 */
[----:B------:R-:W4:Y:S02]  /*1b2f0*/  LDL.LU R18, [R1+0x258] ;  /* 0x0002580001127983 */ /* 0x000f240000300800 */
[----:B------:R-:W4:Y:S01]  /*1b300*/  LDL.LU R19, [R1+0x25c] ;  /* 0x00025c0001137983 */ /* 0x000f220000300800 */
[----:B------:R-:W-:Y:S01]  /*1b310*/  MOV R29, R20 ;  /* 0x00000014001d7202 */ /* 0x000fe20000000f00 */
[----:B--2---:R0:W1:Y:S01]  /*1b320*/  LDSM.16.MT88.4 R4, [R21+0x7080] ;  /* 0x007080001504783b */ /* 0x0040620000004200 */
[----:B---3--:R-:W-:Y:S01]  /*1b330*/  IMAD.MOV.U32 R20, RZ, RZ, R25 ;  /* 0x000000ffff147224 */ /* 0x008fe200078e0019 */
[----:B0-----:R-:W-:-:S02]  /*1b340*/  MOV R21, R24 ;  /* 0x0000001800157202 */ /* 0x001fc40000000f00 */
[----:B----4-:R-:W-:Y:S01]  /*1b350*/  STL.64 [R1+0x2858], R18 ;  /* 0x0028581201007387 */ /* 0x010fe20000100a00 */
[----:B------:R-:W-:Y:S02]  /*1b360*/  STL.64 [R1+0x2850], R16 ;  /* 0x0028501001007387 */ /* 0x000fe40000100a00 */
[----:B------:R-:W2:Y:S02]  /*1b370*/  LDL.LU R25, [R1+0x28dc] ;  /* 0x0028dc0001197983 */ /* 0x000ea40000300800 */
[----:B------:R-:W3:Y:S01]  /*1b380*/  LDL.LU R24, [R1+0x28d8] ;  /* 0x0028d80001187983 */ /* 0x000ee20000300800 */
[----:B------:R5:W-:Y:S02]  /*1b390*/  STL.64 [R1+0x2860], R20 ;  /* 0x0028601401007387 */ /* 0x000be40000100a00 */
[----:B-----5:R-:W-:Y:S02]  /*1b3a0*/  MOV R20, R27 ;  /* 0x0000001b00147202 */ /* 0x020fe40000000f00 */
[----:B------:R-:W-:Y:S01]  /*1b3b0*/  MOV R21, R26 ;  /* 0x0000001a00157202 */ /* 0x000fe20000000f00 */
[----:B------:R-:W4:Y:S01]  /*1b3c0*/  LDL.LU R27, [R1+0x28d4] ;  /* 0x0028d400011b7983 */ /* 0x000f220000300800 */
[----:B------:R-:W5:Y:S03]  /*1b3d0*/  LDL.LU R26, [R1+0x28d0] ;  /* 0x0028d000011a7983 */ /* 0x000f660000300800 */
[----:B------:R2:W-:Y:S01]  /*1b3e0*/  STL.64 [R1+0x2878], R20 ;  /* 0x0028781401007387 */ /* 0x0005e20000100a00 */
[----:B------:R-:W4:Y:S02]  /*1b3f0*/  LDL.LU R16, [R1+0x270] ;  /* 0x0002700001107983 */ /* 0x000f240000300800 */
[----:B------:R-:W4:Y:S02]  /*1b400*/  LDL.LU R17, [R1+0x274] ;  /* 0x0002740001117983 */ /* 0x000f240000300800 */
[----:B------:R-:W4:Y:S01]  /*1b410*/  LDL.LU R18, [R1+0x278] ;  /* 0x0002780001127983 */ /* 0x000f220000300800 */
[----:B------:R-:W4:Y:S01]  /*1b420*/  LDL.LU R19, [R1+0x27c] ;  /* 0x00027c0001137983 */ /* 0x000f220000300800 */
[----:B--2---:R-:W-:Y:S01]  /*1b430*/  IMAD.MOV.U32 R21, RZ, RZ, R25 ;  /* 0x000000ffff157224 */ /* 0x004fe200078e0019 */
[----:B---3--:R-:W-:-:S02]  /*1b440*/  MOV R20, R24 ;  /* 0x0000001800147202 */ /* 0x008fc40000000f00 */
[----:B------:R-:W2:Y:S01]  /*1b450*/  LDL.LU R24, [R1+0x28cc] ;  /* 0x0028cc0001187983 */ /* 0x000ea20000300800 */
[----:B------:R-:W2:Y:S02]  /*1b460*/  LDL.LU R25, [R1+0x28c8] ;  /* 0x0028c80001197983 */ /* 0x000ea40000300800 */
[----:B------:R-:W-:Y:S01]  /*1b470*/  STL.64 [R1+0x2890], R20 ;  /* 0x0028901401007387 */ /* 0x000fe20000100a00 */
[----:B----4-:R-:W-:Y:S01]  /*1b480*/  STL.64 [R1+0x2870], R18 ;  /* 0x0028701201007387 */ /* 0x010fe20000100a00 */
[----:B------:R0:W-:Y:S03]  /*1b490*/  STL.64 [R1+0x2868], R16 ;  /* 0x0028681001007387 */ /* 0x0001e60000100a00 */
[----:B0-----:R-:W3:Y:S01]  /*1b4a0*/  LDL.LU R16, [R1+0x230] ;  /* 0x0002300001107983 */ /* 0x001ee20000300800 */
[----:B------:R-:W3:Y:S02]  /*1b4b0*/  LDL.LU R17, [R1+0x234] ;  /* 0x0002340001117983 */ /* 0x000ee40000300800 */
[----:B------:R-:W4:Y:S02]  /*1b4c0*/  LDL.LU R18, [R1+0x238] ;  /* 0x0002380001127983 */ /* 0x000f240000300800 */
[----:B------:R-:W4:Y:S01]  /*1b4d0*/  LDL.LU R19, [R1+0x23c] ;  /* 0x00023c0001137983 */ /* 0x000f220000300800 */
[----:B-----5:R-:W-:-:S02]  /*1b4e0*/  MOV R20, R26 ;  /* 0x0000001a00147202 */ /* 0x020fc40000000f00 */
[----:B------:R-:W-:Y:S01]  /*1b4f0*/  MOV R21, R27 ;  /* 0x0000001b00157202 */ /* 0x000fe20000000f00 */
[----:B------:R-:W2:Y:S01]  /*1b500*/  LDL.LU R26, [R1+0x28c4] ;  /* 0x0028c400011a7983 */ /* 0x000ea20000300800 */
[----:B------:R-:W2:Y:S03]  /*1b510*/  LDL.LU R27, [R1+0x28c0] ;  /* 0x0028c000011b7983 */ /* 0x000ea60000300800 */
[----:B------:R0:W-:Y:S04]  /*1b520*/  STL.64 [R1+0x28a8], R20 ;  /* 0x0028a81401007387 */ /* 0x0001e80000100a00 */
[----:B0-----:R-:W2:Y:S01]  /*1b530*/  LDL.LU R20, [R1] ;  /* 0x0000000001147983 */ /* 0x001ea20000300800 */
[----:B------:R-:W2:Y:S03]  /*1b540*/  LDL.LU R21, [R1+0x4] ;  /* 0x0000040001157983 */ /* 0x000ea60000300800 */
[----:B----4-:R-:W-:Y:S01]  /*1b550*/  STL.64 [R1+0x2888], R18 ;  /* 0x0028881201007387 */ /* 0x010fe20000100a00 */
[----:B---3--:R0:W-:Y:S03]  /*1b560*/  STL.64 [R1+0x2880], R16 ;  /* 0x0028801001007387 */ /* 0x0081e60000100a00 */
[----:B0-----:R-:W3:Y:S01]  /*1b570*/  LDL.LU R16, [R1+0x1f0] ;  /* 0x0001f00001107983 */ /* 0x001ee20000300800 */
[----:B------:R-:W3:Y:S02]  /*1b580*/  LDL.LU R17, [R1+0x1f4] ;  /* 0x0001f40001117983 */ /* 0x000ee40000300800 */
[----:B------:R-:W4:Y:S02]  /*1b590*/  LDL.LU R18, [R1+0x1f8] ;  /* 0x0001f80001127983 */ /* 0x000f240000300800 */
[----:B------:R-:W4:Y:S02]  /*1b5a0*/  LDL.LU R19, [R1+0x1fc] ;  /* 0x0001fc0001137983 */ /* 0x000f240000300800 */
[----:B----4-:R-:W-:Y:S01]  /*1b5b0*/  STL.64 [R1+0x28a0], R18 ;  /* 0x0028a01201007387 */ /* 0x010fe20000100a00 */
[----:B---3--:R0:W-:Y:S03]  /*1b5c0*/  STL.64 [R1+0x2898], R16 ;  /* 0x0028981001007387 */ /* 0x0081e60000100a00 */
[----:B0-----:R-:W3:Y:S01]  /*1b5d0*/  LDL.LU R16, [R1+0x1b0] ;  /* 0x0001b00001107983 */ /* 0x001ee20000300800 */
[----:B------:R-:W3:Y:S02]  /*1b5e0*/  LDL.LU R17, [R1+0x1b4] ;  /* 0x0001b40001117983 */ /* 0x000ee40000300800 */
[----:B------:R-:W4:Y:S02]  /*1b5f0*/  LDL.LU R18, [R1+0x1b8] ;  /* 0x0001b80001127983 */ /* 0x000f240000300800 */
[----:B------:R-:W4:Y:S01]  /*1b600*/  LDL.LU R19, [R1+0x1bc] ;  /* 0x0001bc0001137983 */ /* 0x000f220000300800 */
[----:B------:R-:W-:-:S02]  /*1b610*/  MOV R8, R23 ;  /* 0x0000001700087202 */ /* 0x000fc40000000f00 */
[----:B------:R-:W-:Y:S01]  /*1b620*/  MOV R9, R22 ;  /* 0x0000001600097202 */ /* 0x000fe20000000f00 */
[----:B----4-:R-:W-:Y:S01]  /*1b630*/  STL.64 [R1+0x28b8], R18 ;  /* 0x0028b81201007387 */ /* 0x010fe20000100a00 */
[----:B---3--:R0:W-:Y:S03]  /*1b640*/  STL.64 [R1+0x28b0], R16 ;  /* 0x0028b01001007387 */ /* 0x0081e60000100a00 */
[----:B0-----:R-:W2:Y:S01]  /*1b650*/  LDL.LU R16, [R1+0x2e0] ;  /* 0x0002e00001107983 */ /* 0x001ea20000300800 */
[----:B------:R-:W2:Y:S02]  /*1b660*/  LDL.LU R17, [R1+0x2e4] ;  /* 0x0002e40001117983 */ /* 0x000ea40000300800 */
[----:B------:R-:W2:Y:S02]  /*1b670*/  LDL.LU R18, [R1+0x2e8] ;  /* 0x0002e80001127983 */ /* 0x000ea40000300800 */
[----:B------:R-:W2:Y:S01]  /*1b680*/  LDL.LU R19, [R1+0x2ec] ;  /* 0x0002ec0001137983 */ /* 0x000ea20000300800 */
[----:B------:R0:W-:Y:S04]  /*1b690*/  STL.64 [R1+0x2828], R8 ;  /* 0x0028280801007387 */ /* 0x0001e80000100a00 */
[----:B0-----:R-:W3:Y:S01]  /*1b6a0*/  LDL.LU R8, [R1+0x240] ;  /* 0x0002400001087983 */ /* 0x001ee20000300800 */
[----:B------:R-:W3:Y:S02]  /*1b6b0*/  LDL.LU R9, [R1+0x244] ;  /* 0x0002440001097983 */ /* 0x000ee40000300800 */
[----:B------:R-:W3:Y:S02]  /*1b6c0*/  LDL.LU R10, [R1+0x248] ;  /* 0x00024800010a7983 */ /* 0x000ee40000300800 */
[----:B------:R-:W3:Y:S01]  /*1b6d0*/  LDL.LU R11, [R1+0x24c] ;  /* 0x00024c00010b7983 */ /* 0x000ee20000300800 */
[----:B------:R-:W4:Y:S01]  /*1b6e0*/  LDL.LU R12, [R1+0x210] ;  /* 0x00021000010c7983 */ /* 0x000f220000300800 */
[----:B------:R-:W4:Y:S02]  /*1b6f0*/  LDL.LU R13, [R1+0x214] ;  /* 0x00021400010d7983 */ /* 0x000f240000300800 */
[----:B------:R-:W4:Y:S02]  /*1b700*/  LDL.LU R14, [R1+0x218] ;  /* 0x00021800010e7983 */ /* 0x000f240000300800 */
[----:B------:R-:W4:Y:S01]  /*1b710*/  LDL.LU R15, [R1+0x21c] ;  /* 0x00021c00010f7983 */ /* 0x000f220000300800 */
[----:B-1----:R0:W-:Y:S01]  /*1b720*/  STL.64 [R1+0x25f0], R6 ;  /* 0x0025f00601007387 */ /* 0x0021e20000100a00 */
[----:B------:R1:W-:Y:S03]  /*1b730*/  STL.64 [R1+0x25e8], R4 ;  /* 0x0025e80401007387 */ /* 0x0003e60000100a00 */
[----:B0-----:R-:W5:Y:S04]  /*1b740*/  LDL R6, [R1+0x2d8] ;  /* 0x0002d80001067983 */ /* 0x001f680000100800 */
[----:B------:R-:W5:Y:S01]  /*1b750*/  LDL R7, [R1+0x2dc] ;  /* 0x0002dc0001077983 */ /* 0x000f620000100800 */
[----:B-1----:R-:W-:Y:S01]  /*1b760*/  IMAD.MOV.U32 R4, RZ, RZ, R2 ;  /* 0x000000ffff047224 */ /* 0x002fe200078e0002 */
[----:B------:R-:W-:Y:S01]  /*1b770*/  MOV R5, R0 ;  /* 0x0000000000057202 */ /* 0x000fe20000000f00 */
[----:B--2---:R-:W-:Y:S11]  /*1b780*/  HMMA.16816.F32.BF16 R20, R24, R20, R16 ;  /* 0x000000141814723c */ /* 0x004ff60000041810 */
[----:B------:R-:W-:Y:S11]  /*1b790*/  @!UPT UIADD3 URZ, URZ, URZ, URZ ;  /* 0x0000003f3f3ff290 */ /* 0x000ff6000fffe03f */
[----:B------:R-:W-:Y:S02]  /*1b7a0*/  @!UPT UIADD3 URZ, URZ, URZ, URZ ;  /* 0x0000003f3f3ff290 */ /* 0x000fe4000fffe03f */
[----:B------:R-:W-:Y:S01]  /*1b7b0*/  MOV R2, R21 ;  /* 0x0000001500027202 */ /* 0x000fe20000000f00 */
[----:B-----5:R-:W-:Y:S01]  /*1b7c0*/  STL.64 [R1+0x2770], R6 ;  /* 0x0027700601007387 */ /* 0x020fe20000100a00 */
[----:B------:R0:W-:Y:S03]  /*1b7d0*/  STL.64 [R1+0x2768], R4 ;  /* 0x0027680401007387 */ /* 0x0001e60000100a00 */
[----:B0-----:R-:W2:Y:S01]  /*1b7e0*/  LDL.LU R4, [R1+0x1d0] ;  /* 0x0001d00001047983 */ /* 0x001ea20000300800 */
[----:B------:R-:W2:Y:S02]  /*1b7f0*/  LDL.LU R5, [R1+0x1d4] ;  /* 0x0001d40001057983 */ /* 0x000ea40000300800 */
[----:B------:R-:W2:Y:S02]  /*1b800*/  LDL.LU R6, [R1+0x1d8] ;  /* 0x0001d80001067983 */ /* 0x000ea40000300800 */
[----:B------:R-:W2:Y:S01]  /*1b810*/  LDL.LU R7, [R1+0x1dc] ;  /* 0x0001dc0001077983 */ /* 0x000ea20000300800 */
[----:B------:R-:W5:Y:S01]  /*1b820*/  LDL.LU.64 R18, [R1+0x28b8] ;  /* 0x0028b80001127983 */ /* 0x000f620000300a00 */
[----:B------:R-:W5:Y:S02]  /*1b830*/  LDL.LU.64 R16, [R1+0x28b0] ;  /* 0x0028b00001107983 */ /* 0x000f640000300a00 */
[----:B------:R0:W-:Y:S02]  /*1b840*/  STL [R1+0x30], R20 ;  /* 0x0000301401007387 */ /* 0x0001e40000100800 */
[----:B0-----:R-:W5:Y:S01]  /*1b850*/  LDL.LU.64 R20, [R1+0x28a8] ;  /* 0x0028a80001147983 */ /* 0x001f620000300a00 */
[----:B------:R-:W-:-:S02]  /*1b860*/  MOV R3, R22 ;  /* 0x0000001600037202 */ /* 0x000fc40000000f00 */
[----:B------:R-:W-:Y:S02]  /*1b870*/  MOV R0, R23 ;  /* 0x0000001700007202 */ /* 0x000fe40000000f00 */
[C---:B-----5:R-:W-:Y:S01]  /*1b880*/  HMMA.16816.F32.BF16 R20, R24.reuse, R20, R16 ;  /* 0x000000141814723c */ /* 0x060fe20000041810 */
[----:B------:R-:W5:Y:S01]  /*1b890*/  LDL.LU.64 R18, [R1+0x28a0] ;  /* 0x0028a00001127983 */ /* 0x000f620000300a00 */
[----:B------:R-:W5:Y:S11]  /*1b8a0*/  LDL.LU.64 R16, [R1+0x2898] ;  /* 0x0028980001107983 */ /* 0x000f760000300a00 */
[----:B------:R-:W-:Y:S10]  /*1b8b0*/  @!UPT UIADD3 URZ, URZ, URZ, URZ ;  /* 0x0000003f3f3ff290 */ /* 0x000ff4000fffe03f */
[----:B------:R0:W-:Y:S01]  /*1b8c0*/  STL.64 [R1+0x1b0], R20 ;  /* 0x0001b01401007387 */ /* 0x0001e20000100a00 */
[----:B------:R5:W-:Y:S03]  /*1b8d0*/  STL.64 [R1+0x1b8], R22 ;  /* 0x0001b81601007387 */ /* 0x000be60000100a00 */
[----:B0-----:R-:W5:Y:S02]  /*1b8e0*/  LDL.LU.64 R20, [R1+0x2890] ;  /* 0x0028900001147983 */ /* 0x001f640000300a00 */
[C---:B-----5:R-:W-:Y:S02]  /*1b8f0*/  HMMA.16816.F32.BF16 R20, R24.reuse, R20, R16 ;  /* 0x000000141814723c */ /* 0x060fe40000041810 */
[----:B------:R-:W5:Y:S01]  /*1b900*/  LDL.LU.64 R18, [R1+0x2888] ;  /* 0x0028880001127983 */ /* 0x000f620000300a00 */
[----:B------:R-:W5:Y:S11]  /*1b910*/  LDL.LU.64 R16, [R1+0x2880] ;  /* 0x0028800001107983 */ /* 0x000f760000300a00 */
[----:B------:R-:W-:Y:S09]  /*1b920*/  @!UPT UIADD3 URZ, URZ, URZ, URZ ;  /* 0x0000003f3f3ff290 */ /* 0x000ff2000fffe03f */
        /* <DEDUP_REMOVED lines=14> */
[----:B------:R-:W-:Y:S01]  /*1ba10*/  STL.64 [R1+0x270], R20 ;  /* 0x0002701401007387 */ /* 0x000fe20000100a00 */
[----:B------:R0:W-:Y:S03]  /*1ba20*/  STL.64 [R1+0x278], R22 ;  /* 0x0002781601007387 */ /* 0x0001e60000100a00 */
[----:B0-----:R-:W2:Y:S01]  /*1ba30*/  LDL.LU.64 R22, [R1+0x2848] ;  /* 0x0028480001167983 */ /* 0x001ea20000300a00 */
[----:B------:R-:W5:Y:S02]  /*1ba40*/  LDL.LU.64 R20, [R1+0x2840] ;  /* 0x0028400001147983 */ /* 0x000f640000300a00 */
[C---:B-----5:R-:W-:Y:S11]  /*1ba50*/  HMMA.16816.F32.BF16 R16, R24.reuse, R20, R16 ;  /* 0x000000141810723c */ /* 0x060ff60000041810 */
[----:B------:R-:W-:Y:S11]  /*1ba60*/  @!UPT UIADD3 URZ, URZ, URZ, URZ ;  /* 0x0000003f3f3ff290 */ /* 0x000ff6000fffe03f */
[----:B------:R-:W-:Y:S01]  /*1ba70*/  @!UPT UIADD3 URZ, URZ, URZ, URZ ;  /* 0x0000003f3f3ff290 */ /* 0x000fe2000fffe03f */
[----:B------:R-:W-:Y:S01]  /*1ba80*/  STL.64 [R1+0x250], R16 ;  /* 0x0002501001007387 */ /* 0x000fe20000100a00 */
[----:B------:R0:W-:Y:S03]  /*1ba90*/  STL.64 [R1+0x258], R18 ;  /* 0x0002581201007387 */ /* 0x0001e60000100a00 */
[----:B0-----:R-:W5:Y:S01]  /*1baa0*/  LDL.LU.64 R18, [R1+0x2838] ;  /* 0x0028380001127983 */ /* 0x001f620000300a00 */
[----:B------:R-:W3:Y:S02]  /*1bab0*/  LDL.LU.64 R16, [R1+0x2830] ;  /* 0x0028300001107983 */ /* 0x000ee40000300a00 */
[----:B--2---:R-:W-:Y:S02]  /*1bac0*/  STL.64 [R1+0x26f8], R22 ;  /* 0x0026f81601007387 */ /* 0x004fe40000100a00 */
[----:B------:R-:W2:Y:S01]  /*1bad0*/  LDL.LU R20, [R1+0x220] ;  /* 0x0002200001147983 */ /* 0x000ea20000300800 */
[----:B------:R-:W2:Y:S01]  /*1bae0*/  LDL.LU R21, [R1+0x224] ;  /* 0x0002240001157983 */ /* 0x000ea20000300800 */
[C---:B---3--:R-:W-:Y:S11]  /*1baf0*/  HMMA.16816.F32.BF16 R8, R24.reuse, R16, R8 ;  /* 0x000000101808723c */ /* 0x048ff60000041808 */
[----:B------:R-:W-:Y:S11]  /*1bb00*/  @!UPT UIADD3 URZ, URZ, URZ, URZ ;  /* 0x0000003f3f3ff290 */ /* 0x000ff6000fffe03f */
[----:B------:R-:W-:Y:S01]  /*1bb10*/  @!UPT UIADD3 URZ, URZ, URZ, URZ ;  /* 0x0000003f3f3ff290 */ /* 0x000fe2000fffe03f */
[----:B------:R0:W-:Y:S01]  /*1bb20*/  STL.64 [R1+0x240], R8 ;  /* 0x0002400801007387 */ /* 0x0001e20000100a00 */
[----:B------:R-:W-:Y:S03]  /*1bb30*/  STL.64 [R1+0x248], R10 ;  /* 0x0002480a01007387 */ /* 0x000fe60000100a00 */
[----:B0-----:R-:W4:Y:S01]  /*1bb40*/  LDL.LU.64 R8, [R1+0x2828] ;  /* 0x0028280001087983 */ /* 0x001f220000300a00 */
[----:B-----5:R0:W-:Y:S02]  /*1bb50*/  STL.64 [R1+0x26f0], R18 ;  /* 0x0026f01201007387 */ /* 0x0201e40000100a00 */
[----:B------:R-:W2:Y:S02]  /*1bb60*/  LDL.LU R16, [R1+0x1e0] ;  /* 0x0001e00001107983 */ /* 0x000ea40000300800 */
[----:B------:R-:W2:Y:S01]  /*1bb70*/  LDL.LU R17, [R1+0x1e4] ;  /* 0x0001e40001117983 */ /* 0x000ea20000300800 */
[----:B0-----:R-:W2:Y:S01]  /*1bb80*/  LDL.LU R18, [R1+0x1e8] ;  /* 0x0001e80001127983 */ /* 0x001ea20000300800 */
[----:B------:R-:W2:Y:S01]  /*1bb90*/  LDL.LU R19, [R1+0x1ec] ;  /* 0x0001ec0001137983 */ /* 0x000ea20000300800 */
[C---:B----4-:R-:W-:Y:S02]  /*1bba0*/  HMMA.16816.F32.BF16 R8, R24.reuse, R8, R12 ;  /* 0x000000081808723c */ /* 0x050fe4000004180c */
[----:B------:R-:W3:Y:S01]  /*1bbb0*/  LDL.LU.64 R14, [R1+0x2820] ;  /* 0x00282000010e7983 */ /* 0x000ee20000300a00 */
[----:B------:R-:W4:Y:S05]  /*1bbc0*/  LDL.LU.64 R12, [R1+0x2818] ;  /* 0x00281800010c7983 */ /* 0x000f2a0000300a00 */
[C---:B--2---:R-:W-:Y:S11]  /*1bbd0*/  HMMA.16816.F32.BF16 R16, R24.reuse, R20, R16 ;  /* 0x000000141810723c */ /* 0x044ff60000041810 */
[----:B------:R-:W-:Y:S04]  /*1bbe0*/  @!UPT UIADD3 URZ, URZ, URZ, URZ ;  /* 0x0000003f3f3ff290 */ /* 0x000fe8000fffe03f */
[----:B------:R-:W-:Y:S01]  /*1bbf0*/  STL.64 [R1+0x210], R8 ;  /* 0x0002100801007387 */ /* 0x000fe20000100a00 */
[----:B------:R0:W-:Y:S03]  /*1bc00*/  STL.64 [R1+0x218], R10 ;  /* 0x0002180a01007387 */ /* 0x0001e60000100a00 */
[----:B0-----:R-:W2:Y:S01]  /*1bc10*/  LDL.LU.64 R10, [R1+0x2810] ;  /* 0x00281000010a7983 */ /* 0x001ea20000300a00 */
[----:B------:R-:W5:Y:S01]  /*1bc20*/  LDL.LU.64 R8, [R1+0x2808] ;  /* 0x0028080001087983 */ /* 0x000f620000300a00 */
[----:B----4-:R-:W-:Y:S02]  /*1bc30*/  HMMA.16816.F32.BF16 R4, R24, R12, R4 ;  /* 0x0000000c1804723c */ /* 0x010fe40000041804 */
[----:B---3--:R-:W-:Y:S01]  /*1bc40*/  STL.64 [R1+0x26c8], R14 ;  /* 0x0026c80e01007387 */ /* 0x008fe20000100a00 */
[----:B------:R0:W-:Y:S02]  /*1bc50*/  STL.64 [R1+0x1e0], R16 ;  /* 0x0001e01001007387 */ /* 0x0001e40000100a00 */
[----:B------:R1:W-:Y:S11]  /*1bc60*/  STL.64 [R1+0x1e8], R18 ;  /* 0x0001e81201007387 */ /* 0x0003f60000100a00 */
[----:B------:R-:W-:Y:S07]  /*1bc70*/  @!UPT UIADD3 URZ, URZ, URZ, URZ ;  /* 0x0000003f3f3ff290 */ /* 0x000fee000fffe03f */
[----:B------:R-:W-:Y:S01]  /*1bc80*/  STL.64 [R1+0x1d0], R4 ;  /* 0x0001d00401007387 */ /* 0x000fe20000100a00 */
[----:B------:R-:W-:Y:S02]  /*1bc90*/  STL.64 [R1+0x1d8], R6 ;  /* 0x0001d80601007387 */ /* 0x000fe40000100a00 */
[----:B0-----:R-:W3:Y:S02]  /*1bca0*/  LDL.LU R16, [R1+0x100] ;  /* 0x0001000001107983 */ /* 0x001ee40000300800 */
[----:B------:R-:W3:Y:S01]  /*1bcb0*/  LDL.LU R17, [R1+0x104] ;  /* 0x0001040001117983 */ /* 0x000ee20000300800 */
[----:B-1----:R-:W4:Y:S01]  /*1bcc0*/  LDL.LU R18, [R1+0x108] ;  /* 0x0001080001127983 */ /* 0x002f220000300800 */
[----:B------:R-:W4:Y:S03]  /*1bcd0*/  LDL.LU R19, [R1+0x10c] ;  /* 0x00010c0001137983 */ /* 0x000f260000300800 */
[----:B----4-:R-:W-:Y:S01]  /*1bce0*/  STL.64 [R1+0x2708], R18 ;  /* 0x0027081201007387 */ /* 0x010fe20000100a00 */
[----:B---3--:R0:W-:Y:S02]  /*1bcf0*/  STL.64 [R1+0x2700], R16 ;  /* 0x0027001001007387 */ /* 0x0081e40000100a00 */
[----:B------:R-:W3:Y:S02]  /*1bd00*/  LDL R22, [R1+0x1a8] ;  /* 0x0001a80001167983 */ /* 0x000ee40000100800 */
[----:B------:R-:W3:Y:S02]  /*1bd10*/  LDL R23, [R1+0x1ac] ;  /* 0x0001ac0001177983 */ /* 0x000ee40000100800 */
[----:B---3--:R-:W-:Y:S01]  /*1bd20*/  STL.64 [R1+0x2718], R22 ;  /* 0x0027181601007387 */ /* 0x008fe20000100a00 */
[----:B0-----:R-:W3:Y:S02]  /*1bd30*/  LDL.LU R16, [R1+0x110] ;  /* 0x0001100001107983 */ /* 0x001ee40000300800 */
[----:B------:R-:W3:Y:S02]  /*1bd40*/  LDL.LU R17, [R1+0x114] ;  /* 0x0001140001117983 */ /* 0x000ee40000300800 */
[----:B------:R-:W4:Y:S01]  /*1bd50*/  LDL.LU R18, [R1+0x118] ;  /* 0x0001180001127983 */ /* 0x000f220000300800 */
[----:B------:R-:W4:Y:S01]  /*1bd60*/  LDL.LU R19, [R1+0x11c] ;  /* 0x00011c0001137983 */ /* 0x000f220000300800 */
[----:B-----5:R-:W-:-:S02]  /*1bd70*/  MOV R15, R8 ;  /* 0x00000008000f7202 */ /* 0x020fc40000000f00 */
[----:B------:R-:W-:Y:S02]  /*1bd80*/  MOV R14, R9 ;  /* 0x00000009000e7202 */ /* 0x000fe40000000f00 */
[----:B--2---:R-:W-:Y:S01]  /*1bd90*/  MOV R13, R10 ;  /* 0x0000000a000d7202 */ /* 0x004fe20000000f00 */
[----:B------:R-:W-:Y:S01]  /*1bda0*/  IMAD.MOV.U32 R12, RZ, RZ, R11 ;  /* 0x000000ffff0c7224 */ /* 0x000fe200078e000b */
[----:B----4-:R0:W-:Y:S01]  /*1bdb0*/  STL.64 [R1+0x2728], R18 ;  /* 0x0027281201007387 */ /* 0x0101e20000100a00 */
[----:B---3--:R-:W-:Y:S03]  /*1bdc0*/  STL.64 [R1+0x2720], R16 ;  /* 0x0027201001007387 */ /* 0x008fe60000100a00 */
[----:B0-----:R-:W2:Y:S04]  /*1bdd0*/  LDL R18, [R1+0x18] ;  /* 0x0000180001127983 */ /* 0x001ea80000100800 */
[----:B------:R-:W2:Y:S01]  /*1bde0*/  LDL R19, [R1+0x1c] ;  /* 0x00001c0001137983 */ /* 0x000ea20000100800 */
[----:B------:R-:W3:Y:S02]  /*1bdf0*/  LDL.LU R8, [R1+0x60] ;  /* 0x0000600001087983 */ /* 0x000ee40000300800 */
[----:B------:R-:W3:Y:S02]  /*1be00*/  LDL.LU R9, [R1+0x64] ;  /* 0x0000640001097983 */ /* 0x000ee40000300800 */
[----:B------:R-:W4:Y:S01]  /*1be10*/  LDL.LU R10, [R1+0x68] ;  /* 0x00006800010a7983 */ /* 0x000f220000300800 */
[----:B------:R-:W4:Y:S01]  /*1be20*/  LDL.LU R11, [R1+0x6c] ;  /* 0x00006c00010b7983 */ /* 0x000f220000300800 */
[----:B------:R-:W-:Y:S01]  /*1be30*/  MOV R4, R29 ;  /* 0x0000001d00047202 */ /* 0x000fe20000000f00 */
[----:B------:R-:W-:-:S02]  /*1be40*/  IMAD.MOV.U32 R5, RZ, RZ, R28 ;  /* 0x000000ffff057224 */ /* 0x000fc400078e001c */
[----:B----4-:R-:W-:Y:S01]  /*1be50*/  STL.64 [R1+0x2780], R10 ;  /* 0x0027800a01007387 */ /* 0x010fe20000100a00 */
[----:B---3--:R0:W-:Y:S02]  /*1be60*/  STL.64 [R1+0x2778], R8 ;  /* 0x0027780801007387 */ /* 0x0081e40000100a00 */
[----:B------:R-:W3:Y:S02]  /*1be70*/  LDL.LU R29, [R1+0x2804] ;  /* 0x00280400011d7983 */ /* 0x000ee40000300800 */
[----:B------:R-:W4:Y:S01]  /*1be80*/  LDL.LU R28, [R1+0x2800] ;  /* 0x00280000011c7983 */ /* 0x000f220000300800 */
[----:B------:R1:W-:Y:S04]  /*1be90*/  STL.64 [R1+0x2788], R4 ;  /* 0x0027880401007387 */ /* 0x0003e80000100a00 */
[----:B0-----:R-:W5:Y:S01]  /*1bea0*/  LDL.LU R8, [R1+0x150] ;  /* 0x0001500001087983 */ /* 0x001f620000300800 */
[----:B------:R-:W5:Y:S02]  /*1beb0*/  LDL.LU R9, [R1+0x154] ;  /* 0x0001540001097983 */ /* 0x000f640000300800 */
[----:B------:R-:W2:Y:S02]  /*1bec0*/  LDL.LU R10, [R1+0x158] ;  /* 0x00015800010a7983 */ /* 0x000ea40000300800 */
[----:B------:R-:W2:Y:S02]  /*1bed0*/  LDL.LU R11, [R1+0x15c] ;  /* 0x00015c00010b7983 */ /* 0x000ea40000300800 */
[----:B--2---:R-:W-:Y:S01]  /*1bee0*/  STL.64 [R1+0x2798], R10 ;  /* 0x0027980a01007387 */ /* 0x004fe20000100a00 */
[----:B-----5:R0:W-:Y:S02]  /*1bef0*/  STL.64 [R1+0x2790], R8 ;  /* 0x0027900801007387 */ /* 0x0201e40000100a00 */
[----:B-1----:R-:W2:Y:S02]  /*1bf00*/  LDL.LU R4, [R1+0x2a0] ;  /* 0x0002a00001047983 */ /* 0x002ea40000300800 */
[----:B------:R-:W2:Y:S02]  /*1bf10*/  LDL.LU R5, [R1+0x2a4] ;  /* 0x0002a40001057983 */ /* 0x000ea40000300800 */
[----:B--2---:R4:W-:Y:S01]  /*1bf20*/  STL.64 [R1+0x27a0], R4 ;  /* 0x0027a00401007387 */ /* 0x0049e20000100a00 */
[----:B0-----:R-:W2:Y:S02]  /*1bf30*/  LDL.LU R8, [R1+0x170] ;  /* 0x0001700001087983 */ /* 0x001ea40000300800 */
[----:B------:R-:W2:Y:S02]  /*1bf40*/  LDL.LU R9, [R1+0x174] ;  /* 0x0001740001097983 */ /* 0x000ea40000300800 */
[----:B------:R-:W5:Y:S01]  /*1bf50*/  LDL.LU R10, [R1+0x178] ;  /* 0x00017800010a7983 */ /* 0x000f620000300800 */
[----:B------:R-:W5:Y:S01]  /*1bf60*/  LDL.LU R11, [R1+0x17c] ;  /* 0x00017c00010b7983 */ /* 0x000f620000300800 */
[----:B----4-:R-:W-:-:S02]  /*1bf70*/  MOV R4, R28 ;  /* 0x0000001c00047202 */ /* 0x010fc40000000f00 */
[----:B---3--:R-:W-:Y:S01]  /*1bf80*/  MOV R5, R29 ;  /* 0x0000001d00057202 */ /* 0x008fe20000000f00 */
[----:B-----5:R-:W-:Y:S01]  /*1bf90*/  STL.64 [R1+0x27b0], R10 ;  /* 0x0027b00a01007387 */ /* 0x020fe20000100a00 */
[----:B--2---:R0:W-:Y:S02]  /*1bfa0*/  STL.64 [R1+0x27a8], R8 ;  /* 0x0027a80801007387 */ /* 0x0041e40000100a00 */
[----:B------:R-:W2:Y:S02]  /*1bfb0*/  LDL.LU R28, [R1+0x27fc] ;  /* 0x0027fc00011c7983 */ /* 0x000ea40000300800 */
[----:B------:R-:W3:Y:S01]  /*1bfc0*/  LDL.LU R29, [R1+0x27f8] ;  /* 0x0027f800011d7983 */ /* 0x000ee20000300800 */
[----:B------:R1:W-:Y:S04]  /*1bfd0*/  STL.64 [R1+0x27b8], R4 ;  /* 0x0027b80401007387 */ /* 0x0003e80000100a00 */
[----:B0-----:R-:W4:Y:S01]  /*1bfe0*/  LDL.LU R8, [R1+0x180] ;  /* 0x0001800001087983 */ /* 0x001f220000300800 */
[----:B------:R-:W4:Y:S02]  /*1bff0*/  LDL.LU R9, [R1+0x184] ;  /* 0x0001840001097983 */ /* 0x000f240000300800 */
[----:B------:R-:W5:Y:S02]  /*1c000*/  LDL.LU R10, [R1+0x188] ;  /* 0x00018800010a7983 */ /* 0x000f640000300800 */
[----:B------:R-:W5:Y:S02]  /*1c010*/  LDL.LU R11, [R1+0x18c] ;  /* 0x00018c00010b7983 */ /* 0x000f640000300800 */
[----:B-----5:R-:W-:Y:S01]  /*1c020*/  STL.64 [R1+0x27c8], R10 ;  /* 0x0027c80a01007387 */ /* 0x020fe20000100a00 */
[----:B----4-:R-:W-:Y:S02]  /*1c030*/  STL.64 [R1+0x27c0], R8 ;  /* 0x0027c00801007387 */ /* 0x010fe40000100a00 */
[----:B-1----:R-:W4:Y:S02]  /*1c040*/  LDL.LU R4, [R1+0x280] ;  /* 0x0002800001047983 */ /* 0x002f240000300800 */
[----:B------:R-:W4:Y:S02]  /*1c050*/  LDL.LU R5, [R1+0x284] ;  /* 0x0002840001057983 */ /* 0x000f240000300800 */
[----:B----4-:R3:W-:Y:S02]  /*1c060*/  STL.64 [R1+0x27d0], R4 ;  /* 0x0027d00401007387 */ /* 0x0107e40000100a00 */
[----:B---3--:R-:W-:-:S02]  /*1c070*/  MOV R4, R29 ;  /* 0x0000001d00047202 */ /* 0x008fc40000000f00 */
[----:B--2---:R-:W-:Y:S01]  /*1c080*/  MOV R5, R28 ;  /* 0x0000001c00057202 */ /* 0x004fe20000000f00 */
[----:B------:R-:W2:Y:S01]  /*1c090*/  LDL.LU R29, [R1+0x27f4] ;  /* 0x0027f400011d7983 */ /* 0x000ea20000300800 */
[----:B------:R-:W3:Y:S02]  /*1c0a0*/  LDL.LU R28, [R1+0x27f0] ;  /* 0x0027f000011c7983 */ /* 0x000ee40000300800 */
[----:B------:R-:W4:Y:S02]  /*1c0b0*/  LDL.LU R8, [R1+0x190] ;  /* 0x0001900001087983 */ /* 0x000f240000300800 */
[----:B------:R-:W4:Y:S01]  /*1c0c0*/  LDL.LU R9, [R1+0x194] ;  /* 0x0001940001097983 */ /* 0x000f220000300800 */
[----:B------:R-:W5:Y:S01]  /*1c0d0*/  LDL.LU R10, [R1+0x198] ;  /* 0x00019800010a7983 */ /* 0x000f620000300800 */
[----:B------:R-:W5:Y:S03]  /*1c0e0*/  LDL.LU R11, [R1+0x19c] ;  /* 0x00019c00010b7983 */ /* 0x000f660000300800 */
[----:B-----5:R-:W-:Y:S01]  /*1c0f0*/  STL.64 [R1+0x27e0], R10 ;  /* 0x0027e00a01007387 */ /* 0x020fe20000100a00 */
[----:B----4-:R0:W-:Y:S03]  /*1c100*/  STL.64 [R1+0x27d8], R8 ;  /* 0x0027d80801007387 */ /* 0x0101e60000100a00 */
[----:B0-----:R-:W4:Y:S01]  /*1c110*/  LDL.LU R8, [R1+0x1c0] ;  /* 0x0001c00001087983 */ /* 0x001f220000300800 */
[----:B------:R-:W4:Y:S02]  /*1c120*/  LDL.LU R9, [R1+0x1c4] ;  /* 0x0001c40001097983 */ /* 0x000f240000300800 */
[----:B------:R-:W4:Y:S02]  /*1c130*/  LDL.LU R10, [R1+0x1c8] ;  /* 0x0001c800010a7983 */ /* 0x000f240000300800 */
[----:B------:R-:W4:Y:S01]  /*1c140*/  LDL.LU R11, [R1+0x1cc] ;  /* 0x0001cc00010b7983 */ /* 0x000f220000300800 */
[----:B------:R0:W-:Y:S01]  /*1c150*/  STL.64 [R1+0x2740], R18 ;  /* 0x0027401201007387 */ /* 0x0001e20000100a00 */
[----:B------:R-:W5:Y:S02]  /*1c160*/  LDL.LU R20, [R1+0x120] ;  /* 0x0001200001147983 */ /* 0x000f640000300800 */
[----:B------:R-:W5:Y:S02]  /*1c170*/  LDL.LU R21, [R1+0x124] ;  /* 0x0001240001157983 */ /* 0x000f640000300800 */
[----:B------:R-:W2:Y:S01]  /*1c180*/  LDL.LU R22, [R1+0x128] ;  /* 0x0001280001167983 */ /* 0x000ea20000300800 */
[----:B------:R-:W2:Y:S04]  /*1c190*/  LDL.LU R23, [R1+0x12c] ;  /* 0x00012c0001177983 */ /* 0x000ea80000300800 */
[----:B0-----:R-:W2:Y:S04]  /*1c1a0*/  LDL.LU.64 R18, [R1+0x28] ;  /* 0x0000280001127983 */ /* 0x001ea80000300a00 */
[----:B--2---:R0:W-:Y:S01]  /*1c1b0*/  STL.64 [R1+0x2750], R18 ;  /* 0x0027501201007387 */ /* 0x0041e20000100a00 */
[----:B------:R-:W2:Y:S02]  /*1c1c0*/  LDL.LU R16, [R1+0x50] ;  /* 0x0000500001107983 */ /* 0x000ea40000300800 */
[----:B------:R-:W2:Y:S01]  /*1c1d0*/  LDL.LU R17, [R1+0x54] ;  /* 0x0000540001117983 */ /* 0x000ea20000300800 */
[----:B0-----:R-:W2:Y:S01]  /*1c1e0*/  LDL.LU R18, [R1+0x58] ;  /* 0x0000580001127983 */ /* 0x001ea20000300800 */
[----:B------:R-:W2:Y:S02]  /*1c1f0*/  LDL.LU R19, [R1+0x5c] ;  /* 0x00005c0001137983 */ /* 0x000ea40000300800 */
[----:B------:R-:W-:Y:S02]  /*1c200*/  STL.64 [R1+0x2738], R22 ;  /* 0x0027381601007387 */ /* 0x000fe40000100a00 */
[----:B-----5:R0:W-:Y:S02]  /*1c210*/  STL.64 [R1+0x2730], R20 ;  /* 0x0027301401007387 */ /* 0x0201e40000100a00 */
[----:B0-----:R-:W5:Y:S01]  /*1c220*/  LDL.LU R20, [R1+0x130] ;  /* 0x0001300001147983 */ /* 0x001f620000300800 */
[----:B------:R-:W5:Y:S02]  /*1c230*/  LDL.LU R21, [R1+0x134] ;  /* 0x0001340001157983 */ /* 0x000f640000300800 */
[----:B------:R-:W5:Y:S02]  /*1c240*/  LDL.LU R22, [R1+0x138] ;  /* 0x0001380001167983 */ /* 0x000f640000300800 */
[----:B------:R-:W5:Y:S01]  /*1c250*/  LDL.LU R23, [R1+0x13c] ;  /* 0x00013c0001177983 */ /* 0x000f620000300800 */
[----:B------:R-:W-:Y:S01]  /*1c260*/  STL.64 [R1+0x26d8], R14 ;  /* 0x0026d80e01007387 */ /* 0x000fe20000100a00 */
[----:B------:R0:W-:Y:S03]  /*1c270*/  STL.64 [R1+0x26d0], R12 ;  /* 0x0026d00c01007387 */ /* 0x0001e60000100a00 */
[----:B0-----:R-:W2:Y:S01]  /*1c280*/  LDL.LU R12, [R1+0xe0] ;  /* 0x0000e000010c7983 */ /* 0x001ea20000300800 */
[----:B------:R-:W2:Y:S02]  /*1c290*/  LDL.LU R13, [R1+0xe4] ;  /* 0x0000e400010d7983 */ /* 0x000ea40000300800 */
[----:B------:R-:W2:Y:S02]  /*1c2a0*/  LDL.LU R14, [R1+0xe8] ;  /* 0x0000e800010e7983 */ /* 0x000ea40000300800 */
[----:B------:R-:W2:Y:S01]  /*1c2b0*/  LDL.LU R15, [R1+0xec] ;  /* 0x0000ec00010f7983 */ /* 0x000ea20000300800 */
[----:B----4-:R-:W-:Y:S01]  /*1c2c0*/  HMMA.16816.F32.BF16 R4, R24, R4, R8 ;  /* 0x000000041804723c */ /* 0x010fe20000041808 */
[----:B--2---:R3:W-:Y:S01]  /*1c2d0*/  STL.64 [R1+0x26e8], R14 ;  /* 0x0026e80e01007387 */ /* 0x0047e20000100a00 */
[----:B------:R0:W-:Y:S02]  /*1c2e0*/  STL.64 [R1+0x26e0], R12 ;  /* 0x0026e00c01007387 */ /* 0x0001e40000100a00 */
[----:B---3--:R-:W-:Y:S01]  /*1c2f0*/  IMAD.MOV.U32 R14, RZ, RZ, R28 ;  /* 0x000000ffff0e7224 */ /* 0x008fe200078e001c */
[----:B0-----:R-:W2:Y:S01]  /*1c300*/  LDL.LU R12, [R1+0xf0] ;  /* 0x0000f000010c7983 */ /* 0x001ea20000300800 */
[----:B------:R-:W2:Y:S02]  /*1c310*/  LDL.LU R13, [R1+0xf4] ;  /* 0x0000f400010d7983 */ /* 0x000ea40000300800 */
[----:B------:R-:W3:Y:S01]  /*1c320*/  LDL.LU R28, [R1+0x27ec] ;  /* 0x0027ec00011c7983 */ /* 0x000ee20000300800 */
[----:B------:R-:W-:-:S02]  /*1c330*/  MOV R15, R29 ;  /* 0x0000001d000f7202 */ /* 0x000fc40000000f00 */
[----:B------:R-:W4:Y:S01]  /*1c340*/  LDL.LU R29, [R1+0x27e8] ;  /* 0x0027e800011d7983 */ /* 0x000f220000300800 */
[----:B------:R-:W2:Y:S02]  /*1c350*/  LDL.LU.64 R10, [R1+0x27e0] ;  /* 0x0027e000010a7983 */ /* 0x000ea40000300a00 */
[----:B------:R-:W2:Y:S09]  /*1c360*/  LDL.LU.64 R8, [R1+0x27d8] ;  /* 0x0027d80001087983 */ /* 0x000eb20000300a00 */
[----:B------:R0:W-:Y:S01]  /*1c370*/  STL.64 [R1+0x1c0], R4 ;  /* 0x0001c00401007387 */ /* 0x0001e20000100a00 */
[----:B------:R2:W-:Y:S04]  /*1c380*/  STL.64 [R1+0x1c8], R6 ;  /* 0x0001c80601007387 */ /* 0x0005e80000100a00 */
[----:B0-----:R-:W2:Y:S02]  /*1c390*/  LDL.LU.64 R4, [R1+0x27d0] ;  /* 0x0027d00001047983 */ /* 0x001ea40000300a00 */
[C---:B--2---:R-:W-:Y:S02]  /*1c3a0*/  HMMA.16816.F32.BF16 R4, R24.reuse, R4, R8 ;  /* 0x000000041804723c */ /* 0x044fe40000041808 */
[----:B------:R-:W2:Y:S01]  /*1c3b0*/  LDL.LU.64 R10, [R1+0x27c8] ;  /* 0x0027c800010a7983 */ /* 0x000ea20000300a00 */
[----:B------:R-:W2:Y:S11]  /*1c3c0*/  LDL.LU.64 R8, [R1+0x27c0] ;  /* 0x0027c00001087983 */ /* 0x000eb60000300a00 */
[----:B------:R-:W-:Y:S09]  /*1c3d0*/  @!UPT UIADD3 URZ, URZ, URZ, URZ ;  /* 0x0000003f3f3ff290 */ /* 0x000ff2000fffe03f */
[----:B------:R0:W-:Y:S01]  /*1c3e0*/  STL.64 [R1+0x190], R4 ;  /* 0x0001900401007387 */ /* 0x0001e20000100a00 */
[----:B------:R2:W-:Y:S03]  /*1c3f0*/  STL.64 [R1+0x198], R6 ;  /* 0x0001980601007387 */ /* 0x0005e60000100a00 */
        /* <DEDUP_REMOVED lines=19> */
[----:B------:R-:W-:Y:S01]  /*1c530*/  STL.64 [R1+0x150], R4 ;  /* 0x0001500401007387 */ /* 0x000fe20000100a00 */
[----:B------:R0:W-:Y:S03]  /*1c540*/  STL.64 [R1+0x158], R6 ;  /* 0x0001580601007387 */ /* 0x0001e60000100a00 */
[----:B0-----:R-:W2:Y:S01]  /*1c550*/  LDL.LU.64 R6, [R1+0x2770] ;  /* 0x0027700001067983 */ /* 0x001ea20000300a00 */
[----:B------:R-:W2:Y:S02]  /*1c560*/  LDL.LU.64 R4, [R1+0x2768] ;  /* 0x0027680001047983 */ /* 0x000ea40000300a00 */
[----:B--2---:R-:W-:Y:S01]  /*1c570*/  HMMA.16816.F32.BF16 R24, R24, R4, R8 ;  /* 0x000000041818723c */ /* 0x004fe20000041808 */
[----:B------:R-:W2:Y:S01]  /*1c580*/  LDL.LU.64 R10, [R1+0x2760] ;  /* 0x00276000010a7983 */ /* 0x000ea20000300a00 */
[----:B------:R-:W2:Y:S11]  /*1c590*/  LDL.LU.64 R8, [R1+0x2758] ;  /* 0x0027580001087983 */ /* 0x000eb60000300a00 */
[----:B------:R-:W-:Y:S10]  /*1c5a0*/  @!UPT UIADD3 URZ, URZ, URZ, URZ ;  /* 0x0000003f3f3ff290 */ /* 0x000ff4000fffe03f */
[----:B------:R-:W-:Y:S01]  /*1c5b0*/  STL.64 [R1+0x60], R24 ;  /* 0x0000601801007387 */ /* 0x000fe20000100a00 */
[----:B------:R0:W-:Y:S03]  /*1c5c0*/  STL.64 [R1+0x68], R26 ;  /* 0x0000681a01007387 */ /* 0x0001e60000100a00 */
[----:B0-----:R-:W2:Y:S04]  /*1c5d0*/  LDL R26, [R1+0x8] ;  /* 0x00000800011a7983 */ /* 0x001ea80000100800 */
[----:B------:R-:W2:Y:S01]  /*1c5e0*/  LDL R27, [R1+0xc] ;  /* 0x00000c00011b7983 */ /* 0x000ea20000100800 */
[----:B------:R0:W-:Y:S03]  /*1c5f0*/  STL.64 [R1+0x2608], R6 ;  /* 0x0026080601007387 */ /* 0x0001e60000100a00 */
[----:B0-----:R-:W3:Y:S04]  /*1c600*/  LDL R6, [R1+0x168] ;  /* 0x0001680001067983 */ /* 0x001ee80000100800 */
[----:B------:R-:W3:Y:S01]  /*1c610*/  LDL R7, [R1+0x16c] ;  /* 0x00016c0001077983 */ /* 0x000ee20000100800 */
[C---:B--2---:R-:W-:Y:S03]  /*1c620*/  HMMA.16816.F32.BF16 R24, R8.reuse, R26, R16 ;  /* 0x0000001a0818723c */ /* 0x044fe60000041810 */
[----:B------:R-:W2:Y:S11]  /*1c630*/  LDL.LU.64 R18, [R1+0x2750] ;  /* 0x0027500001127983 */ /* 0x000eb60000300a00 */
[----:B------:R-:W-:Y:S09]  /*1c640*/  @!UPT UIADD3 URZ, URZ, URZ, URZ ;  /* 0x0000003f3f3ff290 */ /* 0x000ff2000fffe03f */
[----:B------:R0:W-:Y:S01]  /*1c650*/  STL [R1+0x2478], R24 ;  /* 0x0024781801007387 */ /* 0x0001e20000100800 */
[----:B------:R1:W-:Y:S02]  /*1c660*/  STL [R1+0x2474], R25 ;  /* 0x0024741901007387 */ /* 0x0003e40000100800 */
[----:B------:R4:W-:Y:S02]  /*1c670*/  STL [R1+0x2470], R26 ;  /* 0x0024701a01007387 */ /* 0x0009e40000100800 */
[----:B------:R3:W-:Y:S01]  /*1c680*/  STL [R1+0x246c], R27 ;  /* 0x00246c1b01007387 */ /* 0x0007e20000100800 */
[----:B0-----:R-:W2:Y:S01]  /*1c690*/  LDL.LU R24, [R1+0x140] ;  /* 0x0001400001187983 */ /* 0x001ea20000300800 */
[----:B-1----:R-:W2:Y:S01]  /*1c6a0*/  LDL.LU R25, [R1+0x144] ;  /* 0x0001440001197983 */ /* 0x002ea20000300800 */
[----:B----4-:R-:W-:Y:S02]  /*1c6b0*/  MOV R26, R29 ;  /* 0x0000001d001a7202 */ /* 0x010fe40000000f00 */
[----:B---3--:R-:W-:Y:S01]  /*1c6c0*/  MOV R27, R28 ;  /* 0x0000001c001b7202 */ /* 0x008fe20000000f00 */
[----:B------:R-:W3:Y:S01]  /*1c6d0*/  LDL.LU R29, [R1+0x274c] ;  /* 0x00274c00011d7983 */ /* 0x000ee20000300800 */
[----:B------:R-:W4:Y:S05]  /*1c6e0*/  LDL.LU R28, [R1+0x2748] ;  /* 0x00274800011c7983 */ /* 0x000f2a0000300800 */
[C---:B--2---:R-:W-:Y:S11]  /*1c6f0*/  HMMA.16816.F32.BF16 R24, R8.reuse, R18, R24 ;  /* 0x000000120818723c */ /* 0x044ff60000041818 */
[----:B------:R-:W-:Y:S11]  /*1c700*/  @!UPT UIADD3 URZ, URZ, URZ, URZ ;  /* 0x0000003f3f3ff290 */ /* 0x000ff6000fffe03f */
[----:B------:R-:W-:Y:S01]  /*1c710*/  @!UPT UIADD3 URZ, URZ, URZ, URZ ;  /* 0x0000003f3f3ff290 */ /* 0x000fe2000fffe03f */
[----:B------:R0:W-:Y:S01]  /*1c720*/  STL.64 [R1+0x50], R24 ;  /* 0x0000501801007387 */ /* 0x0001e20000100a00 */
[----:B------:R-:W-:Y:S01]  /*1c730*/  STL.64 [R1+0x58], R26 ;  /* 0x0000581a01007387 */ /* 0x000fe20000100a00 */
[----:B0-----:R-:W-:Y:S01]  /*1c740*/  MOV R25, R18 ;  /* 0x0000001200197202 */ /* 0x001fe20000000f00 */
[----:B------:R-:W-:Y:S02]  /*1c750*/  IMAD.MOV.U32 R24, RZ, RZ, R19 ;  /* 0x000000ffff187224 */ /* 0x000fe400078e0013 */
[----:B------:R-:W5:Y:S02]  /*1c760*/  LDL.LU.64 R18, [R1+0x2740] ;  /* 0x0027400001127983 */ /* 0x000f640000300a00 */
[C---:B-----5:R-:W-:Y:S02]  /*1c770*/  HMMA.16816.F32.BF16 R16, R8.reuse, R18, R20 ;  /* 0x000000120810723c */ /* 0x060fe40000041814 */
[----:B------:R-:W2:Y:S01]  /*1c780*/  LDL.LU.64 R22, [R1+0x2738] ;  /* 0x0027380001167983 */ /* 0x000ea20000300a00 */
[----:B------:R-:W2:Y:S11]  /*1c790*/  LDL.LU.64 R20, [R1+0x2730] ;  /* 0x0027300001147983 */ /* 0x000eb60000300a00 */
[----:B------:R-:W-:Y:S09]  /*1c7a0*/  @!UPT UIADD3 URZ, URZ, URZ, URZ ;  /* 0x0000003f3f3ff290 */ /* 0x000ff2000fffe03f */
[----:B------:R-:W-:Y:S01]  /*1c7b0*/  STL.64 [R1+0x300], R16 ;  /* 0x0003001001007387 */ /* 0x000fe20000100a00 */
[----:B------:R0:W-:Y:S03]  /*1c7c0*/  STL.64 [R1+0x308], R18 ;  /* 0x0003081201007387 */ /* 0x0001e60000100a00 */
[----:B0-----:R-:W5:Y:S01]  /*1c7d0*/  LDL.LU.64 R18, [R1+0x2728] ;  /* 0x0027280001127983 */ /* 0x001f620000300a00 */
[----:B------:R-:W5:Y:S01]  /*1c7e0*/  LDL.LU.64 R16, [R1+0x2720] ;  /* 0x0027200001107983 */ /* 0x000f620000300a00 */
[C---:B--2---:R-:W-:Y:S02]  /*1c7f0*/  HMMA.16816.F32.BF16 R4, R8.reuse, R6, R20 ;  /* 0x000000060804723c */ /* 0x044fe40000041814 */
[----:B------:R-:W5:Y:S11]  /*1c800*/  LDL.LU.64 R22, [R1+0x2718] ;  /* 0x0027180001167983 */ /* 0x000f760000300a00 */
[----:B------:R-:W-:Y:S10]  /*1c810*/  @!UPT UIADD3 URZ, URZ, URZ, URZ ;  /* 0x0000003f3f3ff290 */ /* 0x000ff4000fffe03f */
[----:B------:R-:W-:Y:S01]  /*1c820*/  STL.64 [R1+0x310], R4 ;  /* 0x0003100401007387 */ /* 0x000fe20000100a00 */
[----:B------:R4:W-:Y:S02]  /*1c830*/  STL.64 [R1+0x318], R6 ;  /* 0x0003180601007387 */ /* 0x0009e40000100a00 */
[----:B----4-:R-:W-:Y:S02]  /*1c840*/  MOV R6, R28 ;  /* 0x0000001c00067202 */ /* 0x010fe40000000f00 */
[----:B---3--:R-:W-:Y:S01]  /*1c850*/  MOV R7, R29 ;  /* 0x0000001d00077202 */ /* 0x008fe20000000f00 */
[----:B------:R-:W2:Y:S01]  /*1c860*/  LDL.LU R28, [R1+0x2714] ;  /* 0x00271400011c7983 */ /* 0x000ea20000300800 */
[----:B------:R-:W3:Y:S03]  /*1c870*/  LDL.LU R29, [R1+0x2710] ;  /* 0x00271000011d7983 */ /* 0x000ee60000300800 */
[----:B------:R0:W-:Y:S04]  /*1c880*/  STL.64 [R1+0x2620], R6 ;  /* 0x0026200601007387 */ /* 0x0001e80000100a00 */
[----:B0-----:R-:W4:Y:S01]  /*1c890*/  LDL.64 R6, [R1+0x208] ;  /* 0x0002080001067983 */ /* 0x001f220000100a00 */
[C---:B-----5:R-:W-:Y:S03]  /*1c8a0*/  HMMA.16816.F32.BF16 R20, R8.reuse, R22, R16 ;  /* 0x000000160814723c */ /* 0x060fe60000041810 */
[----:B------:R-:W5:Y:S01]  /*1c8b0*/  LDL.LU.64 R18, [R1+0x2708] ;  /* 0x0027080001127983 */ /* 0x000f620000300a00 */
[----:B------:R-:W5:Y:S11]  /*1c8c0*/  LDL.LU.64 R16, [R1+0x2700] ;  /* 0x0027000001107983 */ /* 0x000f760000300a00 */
[----:B------:R-:W-:Y:S08]  /*1c8d0*/  @!UPT UIADD3 URZ, URZ, URZ, URZ ;  /* 0x0000003f3f3ff290 */ /* 0x000ff0000fffe03f */
[----:B------:R-:W-:Y:S01]  /*1c8e0*/  STL.64 [R1+0x450], R20 ;  /* 0x0004501401007387 */ /* 0x000fe20000100a00 */
[----:B------:R0:W-:Y:S03]  /*1c8f0*/  STL.64 [R1+0x458], R22 ;  /* 0x0004581601007387 */ /* 0x0001e60000100a00 */
[----:B0-----:R-:W5:Y:S02]  /*1c900*/  LDL.LU.64 R22, [R1+0x26f8] ;  /* 0x0026f80001167983 */ /* 0x001f640000300a00 */
[C---:B-----5:R-:W-:Y:S11]  /*1c910*/  HMMA.16816.F32.BF16 R16, R8.reuse, R22, R16 ;  /* 0x000000160810723c */ /* 0x060ff60000041810 */
[----:B------:R-:W-:Y:S11]  /*1c920*/  @!UPT UIADD3 URZ, URZ, URZ, URZ ;  /* 0x0000003f3f3ff290 */ /* 0x000ff6000fffe03f */
[----:B------:R-:W-:Y:S01]  /*1c930*/  @!UPT UIADD3 URZ, URZ, URZ, URZ ;  /* 0x0000003f3f3ff290 */ /* 0x000fe2000fffe03f */
        /* <DEDUP_REMOVED lines=8> */
[----:B0-----:R-:W5:Y:S01]  /*1c9c0*/  LDL.LU.64 R14, [R1+0x26e8] ;  /* 0x0026e800010e7983 */ /* 0x001f620000300a00 */
[----:B------:R-:W5:Y:S01]  /*1c9d0*/  LDL.LU.64 R12, [R1+0x26e0] ;  /* 0x0026e000010c7983 */ /* 0x000f620000300a00 */
[----:B----4-:R-:W-:Y:S01]  /*1c9e0*/  MOV R26, R7 ;  /* 0x00000007001a7202 */ /* 0x010fe20000000f00 */
[C---:B-----5:R-:W-:Y:S11]  /*1c9f0*/  HMMA.16816.F32.BF16 R12, R8.reuse, R6, R12 ;  /* 0x00000006080c723c */ /* 0x060ff6000004180c */
[----:B------:R-:W-:Y:S11]  /*1ca00*/  @!UPT UIADD3 URZ, URZ, URZ, URZ ;  /* 0x0000003f3f3ff290 */ /* 0x000ff6000fffe03f */
[----:B------:R-:W-:Y:S01]  /*1ca10*/  @!UPT UIADD3 URZ, URZ, URZ, URZ ;  /* 0x0000003f3f3ff290 */ /* 0x000fe2000fffe03f */
[----:B------:R-:W-:Y:S01]  /*1ca20*/  STL.64 [R1+0x4b0], R12 ;  /* 0x0004b00c01007387 */ /* 0x000fe20000100a00 */
[----:B------:R0:W-:Y:S03]  /*1ca30*/  STL.64 [R1+0x4b8], R14 ;  /* 0x0004b80e01007387 */ /* 0x0001e60000100a00 */
[----:B0-----:R-:W4:Y:S01]  /*1ca40*/  LDL.LU.64 R14, [R1+0x26d8] ;  /* 0x0026d800010e7983 */ /* 0x001f220000300a00 */
[----:B------:R-:W4:Y:S02]  /*1ca50*/  LDL.LU.64 R12, [R1+0x26d0] ;  /* 0x0026d000010c7983 */ /* 0x000f240000300a00 */
[----:B------:R-:W5:Y:S02]  /*1ca60*/  LDL R6, [R1+0x2a8] ;  /* 0x0002a80001067983 */ /* 0x000f640000100800 */
[----:B------:R-:W5:Y:S02]  /*1ca70*/  LDL R7, [R1+0x2ac] ;  /* 0x0002ac0001077983 */ /* 0x000f640000100800 */
[----:B-----5:R0:W-:Y:S04]  /*1ca80*/  STL.64 [R1+0x2638], R6 ;  /* 0x0026380601007387 */ /* 0x0201e80000100a00 */
[----:B0-----:R-:W4:Y:S02]  /*1ca90*/  LDL.64 R6, [R1+0x228] ;  /* 0x0002280001067983 */ /* 0x001f240000100a00 */
[----:B----4-:R-:W-:Y:S01]  /*1caa0*/  HMMA.16816.F32.BF16 R12, R8, R6, R12 ;  /* 0x00000006080c723c */ /* 0x010fe2000004180c */
[----:B------:R-:W-:-:S06]  /*1cab0*/  MOV R27, R7 ;  /* 0x00000007001b7202 */ /* 0x000fcc0000000f00 */
[----:B---3--:R-:W-:Y:S01]  /*1cac0*/  IMAD.MOV.U32 R6, RZ, RZ, R29 ;  /* 0x000000ffff067224 */ /* 0x008fe200078e001d */
[----:B--2---:R-:W-:Y:S11]  /*1cad0*/  MOV R7, R28 ;  /* 0x0000001c00077202 */ /* 0x004ff60000000f00 */
[----:B------:R-:W-:Y:S04]  /*1cae0*/  @!UPT UIADD3 URZ, URZ, URZ, URZ ;  /* 0x0000003f3f3ff290 */ /* 0x000fe8000fffe03f */
[----:B------:R-:W-:Y:S01]  /*1caf0*/  STL.64 [R1+0x4e0], R12 ;  /* 0x0004e00c01007387 */ /* 0x000fe20000100a00 */
[----:B------:R0:W-:Y:S03]  /*1cb00*/  STL.64 [R1+0x4e8], R14 ;  /* 0x0004e80e01007387 */ /* 0x0001e60000100a00 */
[----:B0-----:R-:W2:Y:S01]  /*1cb10*/  LDL.LU.64 R14, [R1+0x26c8] ;  /* 0x0026c800010e7983 */ /* 0x001ea20000300a00 */
[----:B------:R-:W-:Y:S02]  /*1cb20*/  STL.64 [R1+0x2650], R6 ;  /* 0x0026500601007387 */ /* 0x000fe40000100a00 */
[----:B------:R-:W3:Y:S02]  /*1cb30*/  LDL.64 R20, [R1+0xc10] ;  /* 0x000c100001147983 */ /* 0x000ee40000100a00 */
[----:B------:R-:W4:Y:S01]  /*1cb40*/  LDL.64 R28, [R1+0x498] ;  /* 0x00049800011c7983 */ /* 0x000f220000100a00 */
[----:B------:R0:W-:Y:S02]  /*1cb50*/  STL.64 [R1+0x25e0], R22 ;  /* 0x0025e01601007387 */ /* 0x0001e40000100a00 */
[----:B0-----:R-:W-:-:S02]  /*1cb60*/  MOV R22, R3 ;  /* 0x0000000300167202 */ /* 0x001fc40000000f00 */
[----:B------:R-:W-:Y:S01]  /*1cb70*/  MOV R23, R0 ;  /* 0x0000000000177202 */ /* 0x000fe20000000f00 */
[----:B---3--:R0:W-:Y:S04]  /*1cb80*/  STL.64 [R1+0x25d8], R20 ;  /* 0x0025d81401007387 */ /* 0x0081e80000100a00 */
[----:B0-----:R-:W3:Y:S01]  /*1cb90*/  LDL.LU R20, [R1+0x30] ;  /* 0x0000300001147983 */ /* 0x001ee20000300800 */
[----:B------:R-:W-:Y:S02]  /*1cba0*/  MOV R21, R2 ;  /* 0x0000000200157202 */ /* 0x000fe40000000f00 */
[----:B------:R-:W5:Y:S02]  /*1cbb0*/  LDL.LU R2, [R1+0x26c4] ;  /* 0x0026c40001027983 */ /* 0x000f640000300800 */
[----:B------:R-:W2:Y:S01]  /*1cbc0*/  LDL.LU R3, [R1+0x26c0] ;  /* 0x0026c00001037983 */ /* 0x000ea20000300800 */
[----:B------:R-:W2:Y:S01]  /*1cbd0*/  LDL.LU R0, [R1+0x26bc] ;  /* 0x0026bc0001007983 */ /* 0x000ea20000300800 */
[----:B------:R-:W2:Y:S02]  /*1cbe0*/  LDL R6, [R1+0x288] ;  /* 0x0002880001067983 */ /* 0x000ea40000100800 */
[----:B------:R-:W2:Y:S02]  /*1cbf0*/  LDL R7, [R1+0x28c] ;  /* 0x00028c0001077983 */ /* 0x000ea40000100800 */
[----:B--2---:R0:W-:Y:S04]  /*1cc00*/  STL.64 [R1+0x2668], R6 ;  /* 0x0026680601007387 */ /* 0x0041e80000100a00 */
[----:B0-----:R-:W2:Y:S04]  /*1cc10*/  LDL R6, [R1+0x268] ;  /* 0x0002680001067983 */ /* 0x001ea80000100800 */
[----:B------:R-:W2:Y:S04]  /*1cc20*/  LDL R7, [R1+0x26c] ;  /* 0x00026c0001077983 */ /* 0x000ea80000100800 */
[----:B--2---:R-:W-:Y:S01]  /*1cc30*/  STL.64 [R1+0x2680], R6 ;  /* 0x0026800601007387 */ /* 0x004fe20000100a00 */
[----:B------:R-:W-:Y:S02]  /*1cc40*/  STL.64 [R1+0x2600], R22 ;  /* 0x0026001601007387 */ /* 0x000fe40000100a00 */
[----:B---3--:R0:W-:Y:S02]  /*1cc50*/  STL.64 [R1+0x25f8], R20 ;  /* 0x0025f81401007387 */ /* 0x0081e40000100a00 */
[----:B0-----:R-:W2:Y:S01]  /*1cc60*/  LDL.LU R20, [R1+0x40] ;  /* 0x0000400001147983 */ /* 0x001ea20000300800 */
[----:B------:R-:W2:Y:S02]  /*1cc70*/  LDL.LU R21, [R1+0x44] ;  /* 0x0000440001157983 */ /* 0x000ea40000300800 */
[----:B------:R-:W-:Y:S01]  /*1cc80*/  IMAD.MOV.U32 R22, RZ, RZ, R14 ;  /* 0x000000ffff167224 */ /* 0x000fe200078e000e */
[----:B------:R-:W-:Y:S01]  /*1cc90*/  MOV R23, R15 ;  /* 0x0000000f00177202 */ /* 0x000fe20000000f00 */
[----:B------:R-:W3:Y:S01]  /*1cca0*/  LDL.LU R14, [R1+0x26b8] ;  /* 0x0026b800010e7983 */ /* 0x000ee20000300800 */
[----:B------:R-:W3:Y:S02]  /*1ccb0*/  LDL.LU R15, [R1+0x26b4] ;  /* 0x0026b400010f7983 */ /* 0x000ee40000300800 */
[----:B------:R-:W3:Y:S02]  /*1ccc0*/  LDL.LU R4, [R1+0xc0] ;  /* 0x0000c00001047983 */ /* 0x000ee40000300800 */
[----:B------:R-:W3:Y:S01]  /*1ccd0*/  LDL.LU R5, [R1+0xc4] ;  /* 0x0000c40001057983 */ /* 0x000ee20000300800 */
[----:B------:R-:W3:Y:S01]  /*1cce0*/  LDL.LU R6, [R1+0xc8] ;  /* 0x0000c80001067983 */ /* 0x000ee20000300800 */
[----:B------:R-:W3:Y:S02]  /*1ccf0*/  LDL.LU R7, [R1+0xcc] ;  /* 0x0000cc0001077983 */ /* 0x000ee40000300800 */
[----:B------:R-:W-:Y:S01]  /*1cd00*/  STL.64 [R1+0x2618], R22 ;  /* 0x0026181601007387 */ /* 0x000fe20000100a00 */
[----:B--2---:R0:W-:Y:S04]  /*1cd10*/  STL.64 [R1+0x2610], R20 ;  /* 0x0026101401007387 */ /* 0x0041e80000100a00 */
[----:B0-----:R-:W2:Y:S01]  /*1cd20*/  LDL.LU R20, [R1+0x70] ;  /* 0x0000700001147983 */ /* 0x001ea20000300800 */
[----:B------:R-:W-:-:S02]  /*1cd30*/  MOV R22, R3 ;  /* 0x0000000300167202 */ /* 0x000fc40000000f00 */
[----:B-----5:R-:W-:Y:S02]  /*1cd40*/  MOV R23, R2 ;  /* 0x0000000200177202 */ /* 0x020fe40000000f00 */
[----:B------:R-:W-:Y:S02]  /*1cd50*/  MOV R21, R0 ;  /* 0x0000000000157202 */ /* 0x000fe40000000f00 */
[----:B------:R-:W5:Y:S01]  /*1cd60*/  LDL.LU R0, [R1+0x26b0] ;  /* 0x0026b00001007983 */ /* 0x000f620000300800 */
[----:B------:R-:W3:Y:S02]  /*1cd70*/  LDL.LU R3, [R1+0x26ac] ;  /* 0x0026ac0001037983 */ /* 0x000ee40000300800 */
[----:B------:R-:W3:Y:S02]  /*1cd80*/  LDL.LU R2, [R1+0x26a8] ;  /* 0x0026a80001027983 */ /* 0x000ee40000300800 */
[----:B------:R-:W-:Y:S01]  /*1cd90*/  STL.64 [R1+0x2630], R22 ;  /* 0x0026301601007387 */ /* 0x000fe20000100a00 */
[----:B--2---:R0:W-:Y:S04]  /*1cda0*/  STL.64 [R1+0x2628], R20 ;  /* 0x0026281401007387 */ /* 0x0041e80000100a00 */
[----:B0-----:R-:W2:Y:S01]  /*1cdb0*/  LDL.LU R20, [R1+0x80] ;  /* 0x0000800001147983 */ /* 0x001ea20000300800 */
[----:B------:R-:W2:Y:S02]  /*1cdc0*/  LDL.LU R21, [R1+0x84] ;  /* 0x0000840001157983 */ /* 0x000ea40000300800 */
[----:B---3--:R-:W-:Y:S01]  /*1cdd0*/  IMAD.MOV.U32 R22, RZ, RZ, R15 ;  /* 0x000000ffff167224 */ /* 0x008fe200078e000f */
[----:B------:R-:W-:Y:S01]  /*1cde0*/  MOV R23, R14 ;  /* 0x0000000e00177202 */ /* 0x000fe20000000f00 */
[----:B------:R-:W3:Y:S01]  /*1cdf0*/  LDL.LU R15, [R1+0x26a4] ;  /* 0x0026a400010f7983 */ /* 0x000ee20000300800 */
[----:B------:R-:W3:Y:S03]  /*1ce00*/  LDL.LU R14, [R1+0x26a0] ;  /* 0x0026a000010e7983 */ /* 0x000ee60000300800 */
[----:B------:R-:W-:Y:S04]  /*1ce10*/  STL.64 [R1+0x2648], R22 ;  /* 0x0026481601007387 */ /* 0x000fe80000100a00 */
[----:B--2---:R0:W-:Y:S04]  /*1ce20*/  STL.64 [R1+0x2640], R20 ;  /* 0x0026401401007387 */ /* 0x0041e80000100a00 */
[----:B0-----:R-:W2:Y:S01]  /*1ce30*/  LDL.LU R20, [R1+0x90] ;  /* 0x0000900001147983 */ /* 0x001ea20000300800 */
[----:B------:R-:W-:-:S02]  /*1ce40*/  MOV R22, R3 ;  /* 0x0000000300167202 */ /* 0x000fc40000000f00 */
[----:B-----5:R-:W-:Y:S02]  /*1ce50*/  MOV R23, R0 ;  /* 0x0000000000177202 */ /* 0x020fe40000000f00 */
[----:B------:R-:W-:Y:S02]  /*1ce60*/  MOV R21, R2 ;  /* 0x0000000200157202 */ /* 0x000fe40000000f00 */
[----:B------:R-:W5:Y:S01]  /*1ce70*/  LDL.LU R2, [R1+0x269c] ;  /* 0x00269c0001027983 */ /* 0x000f620000300800 */
[----:B------:R-:W4:Y:S02]  /*1ce80*/  LDL.LU R3, [R1+0x2698] ;  /* 0x0026980001037983 */ /* 0x000f240000300800 */
[----:B------:R-:W4:Y:S02]  /*1ce90*/  LDL.LU R0, [R1+0x2694] ;  /* 0x0026940001007983 */ /* 0x000f240000300800 */
[----:B------:R3:W-:Y:S02]  /*1cea0*/  STL.64 [R1+0x2660], R22 ;  /* 0x0026601601007387 */ /* 0x0007e40000100a00 */
[----:B---3--:R-:W-:Y:S01]  /*1ceb0*/  IMAD.MOV.U32 R22, RZ, RZ, R14 ;  /* 0x000000ffff167224 */ /* 0x008fe200078e000e */
[----:B------:R-:W-:Y:S01]  /*1cec0*/  MOV R23, R15 ;  /* 0x0000000f00177202 */ /* 0x000fe20000000f00 */
[----:B--2---:R0:W-:Y:S04]  /*1ced0*/  STL.64 [R1+0x2658], R20 ;  /* 0x0026581401007387 */ /* 0x0041e80000100a00 */
[----:B0-----:R-:W2:Y:S01]  /*1cee0*/  LDL.LU R20, [R1+0xa0] ;  /* 0x0000a00001147983 */ /* 0x001ea20000300800 */
[----:B------:R-:W2:Y:S02]  /*1cef0*/  LDL.LU R21, [R1+0xa4] ;  /* 0x0000a40001157983 */ /* 0x000ea40000300800 */
[----:B------:R-:W3:Y:S02]  /*1cf00*/  LDL.LU R14, [R1+0x2690] ;  /* 0x00269000010e7983 */ /* 0x000ee40000300800 */
[----:B------:R-:W3:Y:S01]  /*1cf10*/  LDL.LU R15, [R1+0x268c] ;  /* 0x00268c00010f7983 */ /* 0x000ee20000300800 */
[----:B------:R4:W-:Y:S02]  /*1cf20*/  STL.64 [R1+0x2678], R22 ;  /* 0x0026781601007387 */ /* 0x0009e40000100a00 */
[----:B----4-:R-:W-:-:S02]  /*1cf30*/  MOV R22, R3 ;  /* 0x0000000300167202 */ /* 0x010fc40000000f00 */
[----:B-----5:R-:W-:Y:S01]  /*1cf40*/  MOV R23, R2 ;  /* 0x0000000200177202 */ /* 0x020fe20000000f00 */
[C---:B---3--:R-:W-:Y:S01]  /*1cf50*/  HMMA.16816.F32.BF16 R4, R8.reuse, R14, R4 ;  /* 0x0000000e0804723c */ /* 0x048fe20000041804 */
[----:B--2---:R0:W-:Y:S04]  /*1cf60*/  STL.64 [R1+0x2670], R20 ;  /* 0x0026701401007387 */ /* 0x0041e80000100a00 */
[----:B0-----:R-:W2:Y:S01]  /*1cf70*/  LDL.LU R20, [R1+0xb0] ;  /* 0x0000b00001147983 */ /* 0x001ea20000300800 */
[----:B------:R-:W-:Y:S02]  /*1cf80*/  MOV R21, R0 ;  /* 0x0000000000157202 */ /* 0x000fe40000000f00 */
[----:B------:R-:W3:Y:S02]  /*1cf90*/  LDL.LU R0, [R1+0x2688] ;  /* 0x0026880001007983 */ /* 0x000ee40000300800 */
[----:B------:R-:W4:Y:S01]  /*1cfa0*/  LDL.64 R2, [R1+0xc08] ;  /* 0x000c080001027983 */ /* 0x000f220000100a00 */
[----:B------:R-:W5:Y:S04]  /*1cfb0*/  LDL.64 R12, [R1+0xc00] ;  /* 0x000c0000010c7983 */ /* 0x000f680000100a00 */
[----:B------:R-:W2:Y:S01]  /*1cfc0*/  LDL.64 R16, [R1+0xbf8] ;  /* 0x000bf80001107983 */ /* 0x000ea20000100a00 */
[----:B------:R-:W-:Y:S07]  /*1cfd0*/  STL.64 [R1+0x2580], R26 ;  /* 0x0025801a01007387 */ /* 0x000fee0000100a00 */
[----:B------:R-:W-:Y:S01]  /*1cfe0*/  STL.64 [R1+0x500], R4 ;  /* 0x0005000401007387 */ /* 0x000fe20000100a00 */
        /* <DEDUP_REMOVED lines=37> */
[----:B--2---:R-:W-:Y:S02]  /*1d240*/  HMMA.16816.F32.BF16 R8, R8, R6, R20 ;  /* 0x000000060808723c */ /* 0x004fe40000041814 */
[----:B------:R-:W2:Y:S01]  /*1d250*/  LDL.LU.64 R22, [R1+0x2600] ;  /* 0x0026000001167983 */ /* 0x000ea20000300a00 */
[----:B------:R-:W2:Y:S02]  /*1d260*/  LDL.LU.64 R20, [R1+0x25f8] ;  /* 0x0025f80001147983 */ /* 0x000ea40000300a00 */
[----:B------:R-:W2:Y:S02]  /*1d270*/  LDL.LU.64 R6, [R1+0x25f0] ;  /* 0x0025f00001067983 */ /* 0x000ea40000300a00 */
[----:B------:R-:W2:Y:S11]  /*1d280*/  LDL.LU.64 R4, [R1+0x25e8] ;  /* 0x0025e80001047983 */ /* 0x000eb60000300a00 */
[----:B------:R-:W-:Y:S05]  /*1d290*/  @!UPT UIADD3 URZ, URZ, URZ, URZ ;  /* 0x0000003f3f3ff290 */ /* 0x000fea000fffe03f */
[----:B------:R-:W-:Y:S01]  /*1d2a0*/  STL.64 [R1+0x5c0], R8 ;  /* 0x0005c00801007387 */ /* 0x000fe20000100a00 */
[----:B------:R0:W-:Y:S03]  /*1d2b0*/  STL.64 [R1+0x5c8], R10 ;  /* 0x0005c80a01007387 */ /* 0x0001e60000100a00 */
[----:B0-----:R-:W2:Y:S01]  /*1d2c0*/  LDL.LU R10, [R1+0x8] ;  /* 0x00000800010a7983 */ /* 0x001ea20000300800 */
[----:B------:R-:W2:Y:S02]  /*1d2d0*/  LDL.LU R11, [R1+0xc] ;  /* 0x00000c00010b7983 */ /* 0x000ea40000300800 */
[----:B--2---:R-:W-:Y:S01]  /*1d2e0*/  HMMA.16816.F32.BF16 R8, R4, R10, R20 ;  /* 0x0000000a0408723c */ /* 0x004fe20000041814 */
[----:B------:R-:W2:Y:S01]  /*1d2f0*/  LDL.LU.64 R22, [R1+0x25e0] ;  /* 0x0025e00001167983 */ /* 0x000ea20000300a00 */
[----:B------:R-:W3:Y:S11]  /*1d300*/  LDL.LU.64 R20, [R1+0x25d8] ;  /* 0x0025d80001147983 */ /* 0x000ef60000300a00 */
[----:B------:R-:W-:Y:S10]  /*1d310*/  @!UPT UIADD3 URZ, URZ, URZ, URZ ;  /* 0x0000003f3f3ff290 */ /* 0x000ff4000fffe03f */
[----:B------:R-:W-:Y:S01]  /*1d320*/  STL [R1+0x2488], R8 ;  /* 0x0024880801007387 */ /* 0x000fe20000100800 */
[----:B------:R0:W-:Y:S02]  /*1d330*/  STL [R1+0x2484], R9 ;  /* 0x0024840901007387 */ /* 0x0001e40000100800 */
[----:B------:R-:W-:Y:S02]  /*1d340*/  STL [R1+0x2480], R10 ;  /* 0x0024800a01007387 */ /* 0x000fe40000100800 */
[----:B------:R-:W-:Y:S02]  /*1d350*/  STL [R1+0x247c], R11 ;  /* 0x00247c0b01007387 */ /* 0x000fe40000100800 */
[----:B---3--:R-:W-:-:S05]  /*1d360*/  IMAD.WIDE R20, R0, 0x2, R20 ;  /* 0x0000000200147825 */ /* 0x008fca00078e0214 */
[----:B0-----:R0:W3:Y:S04]  /*1d370*/  LDG.E.U16 R9, [R20.64] ;  /* 0x0000000414097981 */ /* 0x0010e8000c1e1500 */
[----:B0-----:R-:W3:Y:S01]  /*1d380*/  LDL.64 R20, [R1+0xbd8] ;  /* 0x000bd80001147983 */ /* 0x001ee20000100a00 */
[----:B------:R-:W-:-:S05]  /*1d390*/  IMAD.WIDE R28, R0, 0x2, R28 ;  /* 0x00000002001c7825 */ /* 0x000fca00078e021c */
[----:B------:R0:W5:Y:S04]  /*1d3a0*/  LDG.E.U16 R8, [R28.64] ;  /* 0x000000041c087981 */ /* 0x000168000c1e1500 */
[----:B0-----:R-:W5:Y:S01]  /*1d3b0*/  LDL.64 R28, [R1+0xbf0] ;  /* 0x000bf000011c7983 */ /* 0x001f620000100a00 */
[----:B--2---:R0:W-:Y:S02]  /*1d3c0*/  STL.64 [R1+0x25c0], R22 ;  /* 0x0025c01601007387 */ /* 0x0041e40000100a00 */
[----:B0-----:R-:W-:Y:S01]  /*1d3d0*/  IMAD.MOV.U32 R22, RZ, RZ, R25 ;  /* 0x000000ffff167224 */ /* 0x001fe200078e0019 */
[----:B------:R-:W-:Y:S01]  /*1d3e0*/  MOV R23, R24 ;  /* 0x0000001800177202 */ /* 0x000fe20000000f00 */
[----:B---3--:R0:W-:Y:S01]  /*1d3f0*/  STL.64 [R1+0x25b8], R20 ;  /* 0x0025b81401007387 */ /* 0x0081e20000100a00 */
[----:B------:R-:W2:Y:S02]  /*1d400*/  LDL.64 R24, [R1+0xbd0] ;  /* 0x000bd00001187983 */ /* 0x000ea40000100a00 */
[----:B------:R-:W3:Y:S02]  /*1d410*/  LDL.LU R26, [R1+0x168] ;  /* 0x00016800011a7983 */ /* 0x000ee40000300800 */
[----:B------:R-:W3:Y:S02]  /*1d420*/  LDL.LU R27, [R1+0x16c] ;  /* 0x00016c00011b7983 */ /* 0x000ee40000300800 */
[----:B----4-:R-:W-:-:S04]  /*1d430*/  IMAD.WIDE R2, R0, 0x2, R2 ;  /* 0x0000000200027825 */ /* 0x010fc800078e0202 */
[C---:B-----5:R-:W-:Y:S01]  /*1d440*/  IMAD.WIDE R12, R0.reuse, 0x2, R12 ;  /* 0x00000002000c7825 */ /* 0x060fe200078e020c */
[----:B0-----:R0:W4:Y:S04]  /*1d450*/  LDG.E.U16 R20, [R2.64] ;  /* 0x0000000402147981 */ /* 0x001128000c1e1500 */
[----:B------:R1:W5:Y:S04]  /*1d460*/  LDG.E.U16 R21, [R12.64] ;  /* 0x000000040c157981 */ /* 0x000368000c1e1500 */
[----:B---3--:R-:W-:Y:S01]  /*1d470*/  STL.64 [R1+0x25d0], R26 ;  /* 0x0025d01a01007387 */ /* 0x008fe20000100a00 */
[----:B--2---:R2:W-:Y:S03]  /*1d480*/  STL.64 [R1+0x25c8], R24 ;  /* 0x0025c81801007387 */ /* 0x0045e60000100a00 */
[----:B--2---:R-:W2:Y:S01]  /*1d490*/  LDL.LU R24, [R1+0x1b0] ;  /* 0x0001b00001187983 */ /* 0x004ea20000300800 */
[----:B------:R-:W2:Y:S02]  /*1d4a0*/  LDL.LU R25, [R1+0x1b4] ;  /* 0x0001b40001197983 */ /* 0x000ea40000300800 */
[----:B------:R-:W2:Y:S02]  /*1d4b0*/  LDL.LU R26, [R1+0x1b8] ;  /* 0x0001b800011a7983 */ /* 0x000ea40000300800 */
[----:B------:R-:W2:Y:S01]  /*1d4c0*/  LDL.LU R27, [R1+0x1bc] ;  /* 0x0001bc00011b7983 */ /* 0x000ea20000300800 */
[----:B0-----:R-:W3:Y:S04]  /*1d4d0*/  LDL.64 R2, [R1+0xbe8] ;  /* 0x000be80001027983 */ /* 0x001ee80000100a00 */
[----:B-1----:R-:W2:Y:S04]  /*1d4e0*/  LDL.64 R12, [R1+0xbe0] ;  /* 0x000be000010c7983 */ /* 0x002ea80000100a00 */
[----:B------:R-:W2:Y:S01]  /*1d4f0*/  LDL.64 R10, [R1+0xbb8] ;  /* 0x000bb800010a7983 */ /* 0x000ea20000100a00 */
[----:B------:R-:W-:Y:S02]  /*1d500*/  STL [R1+0x12c], R9 ;  /* 0x00012c0901007387 */ /* 0x000fe40000100800 */
[----:B------:R0:W-:Y:S02]  /*1d510*/  STL [R1+0x134], R8 ;  /* 0x0001340801007387 */ /* 0x0001e40000100800 */
[----:B0-----:R-:W3:Y:S01]  /*1d520*/  LDL.64 R8, [R1+0xbb0] ;  /* 0x000bb00001087983 */ /* 0x001ee20000100a00 */
[----:B------:R-:W-:-:S06]  /*1d530*/  IMAD.WIDE R16, R0, 0x2, R16 ;  /* 0x0000000200107825 */ /* 0x000fcc00078e0210 */
[----:B------:R-:W4:Y:S04]  /*1d540*/  LDG.E.U16 R17, [R16.64] ;  /* 0x0000000410117981 */ /* 0x000f28000c1e1500 */
[----:B--2---:R0:W-:Y:S04]  /*1d550*/  STL.64 [R1+0x25a0], R10 ;  /* 0x0025a00a01007387 */ /* 0x0041e80000100a00 */
[----:B---3--:R-:W-:Y:S01]  /*1d560*/  STL.64 [R1+0x2598], R8 ;  /* 0x0025980801007387 */ /* 0x008fe20000100a00 */
[----:B0-----:R-:W2:Y:S02]  /*1d570*/  LDL.LU R10, [R1+0x18] ;  /* 0x00001800010a7983 */ /* 0x001ea40000300800 */
[----:B------:R-:W2:Y:S02]  /*1d580*/  LDL.LU R11, [R1+0x1c] ;  /* 0x00001c00010b7983 */ /* 0x000ea40000300800 */
[----:B-----5:R-:W-:Y:S01]  /*1d590*/  STL [R1+0x264], R21 ;  /* 0x0002641501007387 */ /* 0x020fe20000100800 */
[----:B----4-:R0:W-:Y:S02]  /*1d5a0*/  STL [R1+0x120], R20 ;  /* 0x0001201401007387 */ /* 0x0101e40000100800 */
[----:B0-----:R-:W-:Y:S02]  /*1d5b0*/  HMMA.16816.F32.BF16 R20, R4, R22, R24 ;  /* 0x000000160414723c */ /* 0x001fe40000041818 */
[----:B------:R-:W3:Y:S01]  /*1d5c0*/  LDL.LU.64 R26, [R1+0x25d0] ;  /* 0x0025d000011a7983 */ /* 0x000ee20000300a00 */
[----:B------:R-:W4:Y:S11]  /*1d5d0*/  LDL.LU.64 R24, [R1+0x25c8] ;  /* 0x0025c80001187983 */ /* 0x000f360000300a00 */
[----:B------:R-:W-:Y:S09]  /*1d5e0*/  @!UPT UIADD3 URZ, URZ, URZ, URZ ;  /* 0x0000003f3f3ff290 */ /* 0x000ff2000fffe03f */
[----:B------:R-:W-:Y:S01]  /*1d5f0*/  STL.64 [R1], R20 ;  /* 0x0000001401007387 */ /* 0x000fe20000100a00 */
[----:B------:R0:W-:Y:S03]  /*1d600*/  STL.64 [R1+0x8], R22 ;  /* 0x0000081601007387 */ /* 0x0001e60000100a00 */
[----:B0-----:R-:W5:Y:S01]  /*1d610*/  LDL.LU.64 R22, [R1+0x25c0] ;  /* 0x0025c00001167983 */ /* 0x001f620000300a00 */
[----:B------:R-:W2:Y:S02]  /*1d620*/  LDL.LU.64 R20, [R1+0x25b8] ;  /* 0x0025b80001147983 */ /* 0x000ea40000300a00 */
[----:B------:R2:W-:Y:S02]  /*1d630*/  STL [R1+0x284], R17 ;  /* 0x0002841101007387 */ /* 0x0005e40000100800 */
[----:B------:R-:W-:-:S04]  /*1d640*/  IMAD.WIDE R28, R0, 0x2, R28 ;  /* 0x00000002001c7825 */ /* 0x000fc800078e021c */
[C---:B------:R-:W-:Y:S01]  /*1d650*/  IMAD.WIDE R2, R0.reuse, 0x2, R2 ;  /* 0x0000000200027825 */ /* 0x040fe200078e0202 */
[----:B------:R0:W5:Y:S04]  /*1d660*/  LDG.E.U16 R8, [R28.64] ;  /* 0x000000041c087981 */ /* 0x000168000c1e1500 */
[----:B------:R1:W5:Y:S04]  /*1d670*/  LDG.E.U16 R9, [R2.64] ;  /* 0x0000000402097981 */ /* 0x000368000c1e1500 */
[----:B0-----:R-:W5:Y:S04]  /*1d680*/  LDL.64 R28, [R1+0xbc0] ;  /* 0x000bc000011c7983 */ /* 0x001f680000100a00 */
[----:B-1----:R-:W5:Y:S01]  /*1d690*/  LDL.64 R2, [R1+0xbc8] ;  /* 0x000bc80001027983 */ /* 0x002f620000100a00 */
[----:B--2---:R-:W-:-:S04]  /*1d6a0*/  IMAD.WIDE R16, R0, 0x2, R20 ;  /* 0x0000000200107825 */ /* 0x004fc800078e0214 */
[C---:B----4-:R-:W-:Y:S02]  /*1d6b0*/  IMAD.WIDE R20, R0.reuse, 0x2, R24 ;  /* 0x0000000200147825 */ /* 0x050fe400078e0218 */
[----:B------:R-:W2:Y:S02]  /*1d6c0*/  LDL.64 R24, [R1+0xba8] ;  /* 0x000ba80001187983 */ /* 0x000ea40000100a00 */
[----:B---3--:R-:W-:Y:S02]  /*1d6d0*/  STL.64 [R1+0x25b0], R26 ;  /* 0x0025b01a01007387 */ /* 0x008fe40000100a00 */
[C---:B------:R-:W-:Y:S01]  /*1d6e0*/  IMAD.WIDE R12, R0.reuse, 0x2, R12 ;  /* 0x00000002000c7825 */ /* 0x040fe200078e020c */
[----:B------:R-:W3:Y:S04]  /*1d6f0*/  LDG.E.U16 R17, [R16.64] ;  /* 0x0000000410117981 */ /* 0x000ee8000c1e1500 */
[----:B------:R-:W4:Y:S04]  /*1d700*/  LDG.E.U16 R21, [R20.64] ;  /* 0x0000000414157981 */ /* 0x000f28000c1e1500 */
[----:B------:R-:W3:Y:S04]  /*1d710*/  LDG.E.U16 R13, [R12.64] ;  /* 0x000000040c0d7981 */ /* 0x000ee8000c1e1500 */
[----:B--2---:R0:W-:Y:S04]  /*1d720*/  STL.64 [R1+0x25a8], R24 ;  /* 0x0025a81801007387 */ /* 0x0041e80000100a00 */
[----:B0-----:R-:W2:Y:S01]  /*1d730*/  LDL.LU R24, [R1+0x1f0] ;  /* 0x0001f00001187983 */ /* 0x001ea20000300800 */
[----:B------:R-:W2:Y:S02]  /*1d740*/  LDL.LU R25, [R1+0x1f4] ;  /* 0x0001f40001197983 */ /* 0x000ea40000300800 */
[----:B------:R-:W2:Y:S02]  /*1d750*/  LDL.LU R26, [R1+0x1f8] ;  /* 0x0001f800011a7983 */ /* 0x000ea40000300800 */
[----:B------:R-:W2:Y:S01]  /*1d760*/  LDL.LU R27, [R1+0x1fc] ;  /* 0x0001fc00011b7983 */ /* 0x000ea20000300800 */
[----:B-----5:R-:W-:Y:S01]  /*1d770*/  STL [R1+0x224], R9 ;  /* 0x0002240901007387 */ /* 0x020fe20000100800 */
[----:B------:R2:W-:Y:S02]  /*1d780*/  STL [R1+0x260], R8 ;  /* 0x0002600801007387 */ /* 0x0005e40000100800 */
[----:B--2---:R-:W-:Y:S01]  /*1d790*/  HMMA.16816.F32.BF16 R8, R4, R10, R24 ;  /* 0x0000000a0408723c */ /* 0x004fe20000041818 */
[----:B------:R-:W2:Y:S01]  /*1d7a0*/  LDL.LU.64 R26, [R1+0x25b0] ;  /* 0x0025b000011a7983 */ /* 0x000ea20000300a00 */
[----:B------:R-:W5:Y:S11]  /*1d7b0*/  LDL.LU.64 R24, [R1+0x25a8] ;  /* 0x0025a80001187983 */ /* 0x000f760000300a00 */
[----:B------:R-:W-:Y:S10]  /*1d7c0*/  @!UPT UIADD3 URZ, URZ, URZ, URZ ;  /* 0x0000003f3f3ff290 */ /* 0x000ff4000fffe03f */
[----:B------:R-:W-:Y:S01]  /*1d7d0*/  STL.64 [R1+0x2f0], R8 ;  /* 0x0002f00801007387 */ /* 0x000fe20000100a00 */
[----:B------:R0:W-:Y:S03]  /*1d7e0*/  STL.64 [R1+0x2f8], R10 ;  /* 0x0002f80a01007387 */ /* 0x0001e60000100a00 */
[----:B0-----:R-:W2:Y:S01]  /*1d7f0*/  LDL.LU.64 R10, [R1+0x25a0] ;  /* 0x0025a000010a7983 */ /* 0x001ea20000300a00 */
[----:B------:R-:W2:Y:S02]  /*1d800*/  LDL.LU.64 R8, [R1+0x2598] ;  /* 0x0025980001087983 */ /* 0x000ea40000300a00 */
[----:B---3--:R0:W-:Y:S02]  /*1d810*/  STL [R1+0x280], R13 ;  /* 0x0002800d01007387 */ /* 0x0081e40000100800 */
[----:B------:R2:W-:Y:S01]  /*1d820*/  STL [R1+0x100], R17 ;  /* 0x0001001101007387 */ /* 0x0005e20000100800 */
[----:B----4-:R1:W-:Y:S01]  /*1d830*/  STL [R1+0xf8], R21 ;  /* 0x0000f81501007387 */ /* 0x0103e20000100800 */
[----:B------:R-:W-:-:S04]  /*1d840*/  IMAD.WIDE R2, R0, 0x2, R2 ;  /* 0x0000000200027825 */ /* 0x000fc800078e0202 */
[----:B0-----:R-:W-:-:S04]  /*1d850*/  IMAD.WIDE R12, R0, 0x2, R28 ;  /* 0x00000002000c7825 */ /* 0x001fc800078e021c */
[C---:B-----5:R-:W-:Y:S02]  /*1d860*/  IMAD.WIDE R28, R0.reuse, 0x2, R24 ;  /* 0x00000002001c7825 */ /* 0x060fe400078e0218 */
[----:B------:R0:W3:Y:S04]  /*1d870*/  LDG.E.U16 R25, [R2.64] ;  /* 0x0000000402197981 */ /* 0x0000e8000c1e1500 */
[----:B------:R4:W5:Y:S04]  /*1d880*/  LDG.E.U16 R24, [R12.64] ;  /* 0x000000040c187981 */ /* 0x000968000c1e1500 */
[----:B------:R-:W3:Y:S01]  /*1d890*/  LDG.E.U16 R29, [R28.64] ;  /* 0x000000041c1d7981 */ /* 0x000ee2000c1e1500 */
[----:B--2---:R-:W-:-:S04]  /*1d8a0*/  IMAD.WIDE R16, R0, 0x2, R10 ;  /* 0x0000000200107825 */ /* 0x004fc800078e020a */
[C---:B-1----:R-:W-:Y:S01]  /*1d8b0*/  IMAD.WIDE R20, R0.reuse, 0x2, R8 ;  /* 0x0000000200147825 */ /* 0x042fe200078e0208 */
[----:B------:R-:W2:Y:S04]  /*1d8c0*/  LDL.64 R10, [R1+0xb88] ;  /* 0x000b8800010a7983 */ /* 0x000ea80000100a00 */
[----:B------:R-:W3:Y:S04]  /*1d8d0*/  LDL.64 R8, [R1+0xb80] ;  /* 0x000b800001087983 */ /* 0x000ee80000100a00 */
[----:B------:R-:W4:Y:S04]  /*1d8e0*/  LDG.E.U16 R21, [R20.64] ;  /* 0x0000000414157981 */ /* 0x000f28000c1e1500 */
[----:B--2---:R-:W-:Y:S01]  /*1d8f0*/  STL.64 [R1+0x2590], R10 ;  /* 0x0025900a01007387 */ /* 0x004fe20000100a00 */
[----:B---3--:R1:W-:Y:S03]  /*1d900*/  STL.64 [R1+0x2588], R8 ;  /* 0x0025880801007387 */ /* 0x0083e60000100a00 */
[----:B-1----:R-:W2:Y:S01]  /*1d910*/  LDL.LU R8, [R1+0x230] ;  /* 0x0002300001087983 */ /* 0x002ea20000300800 */
[----:B------:R-:W2:Y:S02]  /*1d920*/  LDL.LU R9, [R1+0x234] ;  /* 0x0002340001097983 */ /* 0x000ea40000300800 */
[----:B------:R-:W2:Y:S02]  /*1d930*/  LDL.LU R10, [R1+0x238] ;  /* 0x00023800010a7983 */ /* 0x000ea40000300800 */
[----:B------:R-:W2:Y:S01]  /*1d940*/  LDL.LU R11, [R1+0x23c] ;  /* 0x00023c00010b7983 */ /* 0x000ea20000300800 */
[----:B0-----:R-:W3:Y:S04]  /*1d950*/  LDL.64 R2, [R1+0xba0] ;  /* 0x000ba00001027983 */ /* 0x001ee80000100a00 */
[----:B----4-:R-:W4:Y:S01]  /*1d960*/  LDL.64 R12, [R1+0xb98] ;  /* 0x000b9800010c7983 */ /* 0x010f220000100a00 */
[----:B------:R0:W-:Y:S03]  /*1d970*/  STL [R1+0xe4], R25 ;  /* 0x0000e41901007387 */ /* 0x0001e60000100800 */
[----:B0-----:R0:W2:Y:S04]  /*1d980*/  LDG.E.U16 R25, [R16.64] ;  /* 0x0000000410197981 */ /* 0x0010a8000c1e1500 */
[----:B0-----:R-:W3:Y:S04]  /*1d990*/  LDL.64 R16, [R1+0xb90] ;  /* 0x000b900001107983 */ /* 0x001ee80000100a00 */
[----:B--2---:R-:W-:Y:S01]  /*1d9a0*/  STL [R1+0x220], R25 ;  /* 0x0002201901007387 */ /* 0x004fe20000100800 */
[----:B-----5:R0:W-:Y:S02]  /*1d9b0*/  STL [R1+0x1f8], R24 ;  /* 0x0001f81801007387 */ /* 0x0201e40000100800 */
[----:B0-----:R-:W-:Y:S01]  /*1d9c0*/  HMMA.16816.F32.BF16 R24, R4, R26, R8 ;  /* 0x0000001a0418723c */ /* 0x001fe20000041808 */
[----:B------:R-:W2:Y:S01]  /*1d9d0*/  LDL.LU.64 R10, [R1+0x2590] ;  /* 0x00259000010a7983 */ /* 0x000ea20000300a00 */
[----:B------:R-:W5:Y:S11]  /*1d9e0*/  LDL.LU.64 R8, [R1+0x2588] ;  /* 0x0025880001087983 */ /* 0x000f760000300a00 */
[----:B------:R-:W-:Y:S10]  /*1d9f0*/  @!UPT UIADD3 URZ, URZ, URZ, URZ ;  /* 0x0000003f3f3ff290 */ /* 0x000ff4000fffe03f */
[----:B------:R-:W-:Y:S01]  /*1da00*/  STL.64 [R1+0x2e0], R24 ;  /* 0x0002e01801007387 */ /* 0x000fe20000100a00 */
[----:B------:R0:W-:Y:S03]  /*1da10*/  STL.64 [R1+0x2e8], R26 ;  /* 0x0002e81a01007387 */ /* 0x0001e60000100a00 */
[----:B0-----:R-:W2:Y:S01]  /*1da20*/  LDL.LU.64 R26, [R1+0x2580] ;  /* 0x00258000011a7983 */ /* 0x001ea20000300a00 */
[----:B------:R-:W5:Y:S02]  /*1da30*/  LDL.64 R24, [R1+0xb58] ;  /* 0x000b580001187983 */ /* 0x000f640000100a00 */
[----:B---3--:R-:W-:-:S04]  /*1da40*/  IMAD.WIDE R2, R0, 0x2, R2 ;  /* 0x0000000200027825 */ /* 0x008fc800078e0202 */
[C---:B----4-:R-:W-:Y:S01]  /*1da50*/  IMAD.WIDE R12, R0.reuse, 0x2, R12 ;  /* 0x00000002000c7825 */ /* 0x050fe200078e020c */
[----:B--2---:R0:W-:Y:S03]  /*1da60*/  STL.64 [R1+0x2570], R26 ;  /* 0x0025701a01007387 */ /* 0x0041e60000100a00 */
[----:B-----5:R1:W-:Y:S01]  /*1da70*/  STL.64 [R1+0x2568], R24 ;  /* 0x0025681801007387 */ /* 0x0203e20000100a00 */
[----:B0-----:R-:W2:Y:S01]  /*1da80*/  LDL.LU R26, [R1+0x1a8] ;  /* 0x0001a800011a7983 */ /* 0x001ea20000300800 */
[----:B------:R-:W2:Y:S02]  /*1da90*/  LDL.LU R27, [R1+0x1ac] ;  /* 0x0001ac00011b7983 */ /* 0x000ea40000300800 */
[----:B------:R0:W-:Y:S02]  /*1daa0*/  STL [R1+0x204], R21 ;  /* 0x0002041501007387 */ /* 0x0001e40000100800 */
[----:B------:R3:W-:Y:S01]  /*1dab0*/  STL [R1+0x200], R29 ;  /* 0x0002001d01007387 */ /* 0x0007e20000100800 */
[----:B-1----:R1:W4:Y:S04]  /*1dac0*/  LDG.E.U16 R24, [R2.64] ;  /* 0x0000000402187981 */ /* 0x002328000c1e1500 */
[----:B------:R5:W2:Y:S01]  /*1dad0*/  LDG.E.U16 R25, [R12.64] ;  /* 0x000000040c197981 */ /* 0x000aa2000c1e1500 */
[----:B0-----:R-:W-:-:S04]  /*1dae0*/  IMAD.WIDE R20, R0, 0x2, R10 ;  /* 0x0000000200147825 */ /* 0x001fc800078e020a */
[C---:B---3--:R-:W-:Y:S01]  /*1daf0*/  IMAD.WIDE R28, R0.reuse, 0x2, R8 ;  /* 0x00000002001c7825 */ /* 0x048fe200078e0208 */
[----:B-1----:R-:W3:Y:S03]  /*1db00*/  LDL.64 R2, [R1+0xb78] ;  /* 0x000b780001027983 */ /* 0x002ee60000100a00 */
[----:B------:R0:W-:Y:S02]  /*1db10*/  STL.64 [R1+0x2578], R14 ;  /* 0x0025780e01007387 */ /* 0x0001e40000100a00 */
[----:B-----5:R-:W5:Y:S01]  /*1db20*/  LDL.LU R12, [R1+0x270] ;  /* 0x00027000010c7983 */ /* 0x020f620000300800 */
[----:B------:R1:W2:Y:S01]  /*1db30*/  LDG.E.U16 R8, [R20.64] ;  /* 0x0000000414087981 */ /* 0x0002a2000c1e1500 */
[----:B------:R-:W5:Y:S03]  /*1db40*/  LDL.LU R13, [R1+0x274] ;  /* 0x00027400010d7983 */ /* 0x000f660000300800 */
[----:B0-----:R-:W5:Y:S01]  /*1db50*/  LDL.LU R14, [R1+0x278] ;  /* 0x00027800010e7983 */ /* 0x001f620000300800 */
[----:B------:R-:W5:Y:S02]  /*1db60*/  LDL.LU R15, [R1+0x27c] ;  /* 0x00027c00010f7983 */ /* 0x000f640000300800 */
[----:B------:R-:W-:-:S04]  /*1db70*/  IMAD.WIDE R16, R0, 0x2, R16 ;  /* 0x0000000200107825 */ /* 0x000fc800078e0210 */
[----:B------:R-:W5:Y:S01]  /*1db80*/  LDL.64 R10, [R1+0xb18] ;  /* 0x000b1800010a7983 */ /* 0x000f620000100a00 */
[----:B-1----:R-:W5:Y:S04]  /*1db90*/  LDL.64 R20, [R1+0xb48] ;  /* 0x000b480001147983 */ /* 0x002f680000100a00 */
[----:B------:R0:W5:Y:S04]  /*1dba0*/  LDG.E.U16 R9, [R16.64] ;  /* 0x0000000410097981 */ /* 0x000168000c1e1500 */
[----:B0-----:R-:W5:Y:S04]  /*1dbb0*/  LDL.64 R16, [R1+0xb50] ;  /* 0x000b500001107983 */ /* 0x001f680000100a00 */
[----:B--2---:R0:W-:Y:S01]  /*1dbc0*/  STL [R1+0x248c], R8 ;  /* 0x00248c0801007387 */ /* 0x0041e20000100800 */
[----:B------:R-:W-:Y:S02]  /*1dbd0*/  STL [R1+0xb8], R25 ;  /* 0x0000b81901007387 */ /* 0x000fe40000100800 */
[----:B----4-:R5:W-:Y:S02]  /*1dbe0*/  STL [R1+0x1fc], R24 ;  /* 0x0001fc1801007387 */ /* 0x010be40000100800 */
[C---:B---3--:R-:W-:Y:S01]  /*1dbf0*/  IMAD.WIDE R2, R0.reuse, 0x2, R2 ;  /* 0x0000000200027825 */ /* 0x048fe200078e0202 */
[----:B0-----:R0:W2:Y:S01]  /*1dc00*/  LDG.E.U16 R8, [R28.64] ;  /* 0x000000041c087981 */ /* 0x0010a2000c1e1500 */
[----:B-----5:R-:W-:Y:S03]  /*1dc10*/  HMMA.16816.F32.BF16 R24, R4, R26, R12 ;  /* 0x0000001a0418723c */ /* 0x020fe6000004180c */
[----:B------:R-:W3:Y:S11]  /*1dc20*/  LDL.LU.64 R14, [R1+0x2578] ;  /* 0x00257800010e7983 */ /* 0x000ef60000300a00 */
[----:B------:R-:W-:Y:S09]  /*1dc30*/  @!UPT UIADD3 URZ, URZ, URZ, URZ ;  /* 0x0000003f3f3ff290 */ /* 0x000ff2000fffe03f */
[----:B------:R-:W-:Y:S01]  /*1dc40*/  STL.64 [R1+0x440], R24 ;  /* 0x0004401801007387 */ /* 0x000fe20000100a00 */
[----:B------:R1:W-:Y:S03]  /*1dc50*/  STL.64 [R1+0x448], R26 ;  /* 0x0004481a01007387 */ /* 0x0003e60000100a00 */
[----:B-1----:R-:W4:Y:S01]  /*1dc60*/  LDL.LU.64 R26, [R1+0x2570] ;  /* 0x00257000011a7983 */ /* 0x002f220000300a00 */
[----:B------:R-:W5:Y:S02]  /*1dc70*/  LDL.LU.64 R24, [R1+0x2568] ;  /* 0x0025680001187983 */ /* 0x000f640000300a00 */
[C---:B-----5:R-:W-:Y:S02]  /*1dc80*/  IMAD.WIDE R12, R0.reuse, 0x2, R24 ;  /* 0x00000002000c7825 */ /* 0x060fe400078e0218 */
[----:B------:R-:W5:Y:S02]  /*1dc90*/  LDL.64 R24, [R1+0xad0] ;  /* 0x000ad00001187983 */ /* 0x000f640000100a00 */
[----:B----4-:R-:W-:Y:S02]  /*1dca0*/  STL.64 [R1+0x2560], R26 ;  /* 0x0025601a01007387 */ /* 0x010fe40000100a00 */
[----:B0-----:R-:W-:-:S02]  /*1dcb0*/  IMAD.WIDE R28, R0, 0x2, R10 ;  /* 0x00000002001c7825 */ /* 0x001fc400078e020a */
[----:B------:R0:W4:Y:S04]  /*1dcc0*/  LDG.E.U16 R11, [R2.64] ;  /* 0x00000004020b7981 */ /* 0x000128000c1e1500 */
[----:B-----5:R1:W-:Y:S04]  /*1dcd0*/  STL.64 [R1+0x2558], R24 ;  /* 0x0025581801007387 */ /* 0x0203e80000100a00 */
[----:B-1----:R-:W5:Y:S01]  /*1dce0*/  LDL.LU R24, [R1+0x250] ;  /* 0x0002500001187983 */ /* 0x002f620000300800 */
[----:B------:R-:W5:Y:S02]  /*1dcf0*/  LDL.LU R25, [R1+0x254] ;  /* 0x0002540001197983 */ /* 0x000f640000300800 */
[----:B------:R-:W5:Y:S02]  /*1dd00*/  LDL.LU R26, [R1+0x258] ;  /* 0x00025800011a7983 */ /* 0x000f640000300800 */
[----:B------:R-:W5:Y:S01]  /*1dd10*/  LDL.LU R27, [R1+0x25c] ;  /* 0x00025c00011b7983 */ /* 0x000f620000300800 */
[----:B0-----:R-:W3:Y:S01]  /*1dd20*/  LDL.64 R2, [R1+0xb10] ;  /* 0x000b100001027983 */ /* 0x001ee20000100a00 */
[----:B------:R0:W-:Y:S03]  /*1dd30*/  STL [R1+0xb0], R9 ;  /* 0x0000b00901007387 */ /* 0x0001e60000100800 */
[----:B0-----:R0:W3:Y:S01]  /*1dd40*/  LDG.E.U16 R9, [R12.64] ;  /* 0x000000040c097981 */ /* 0x0010e2000c1e1500 */
[----:B------:R-:W-:-:S04]  /*1dd50*/  IMAD.WIDE R16, R0, 0x2, R16 ;  /* 0x0000000200107825 */ /* 0x000fc800078e0210 */
[C---:B------:R-:W-:Y:S01]  /*1dd60*/  IMAD.WIDE R20, R0.reuse, 0x2, R20 ;  /* 0x0000000200147825 */ /* 0x040fe200078e0214 */
[----:B0-----:R-:W5:Y:S03]  /*1dd70*/  LDL.64 R12, [R1+0xb08] ;  /* 0x000b0800010c7983 */ /* 0x001f660000100a00 */
[----:B--2---:R0:W-:Y:S02]  /*1dd80*/  STL [R1+0x1f0], R8 ;  /* 0x0001f00801007387 */ /* 0x0041e40000100800 */
[----:B0-----:R0:W2:Y:S04]  /*1dd90*/  LDG.E.U16 R8, [R16.64] ;  /* 0x0000000410087981 */ /* 0x0010a8000c1e1500 */
[----:B0-----:R-:W2:Y:S01]  /*1dda0*/  LDL.64 R16, [R1+0xad8] ;  /* 0x000ad80001107983 */ /* 0x001ea20000100a00 */
[----:B----4-:R0:W-:Y:S03]  /*1ddb0*/  STL [R1+0x1f4], R11 ;  /* 0x0001f40b01007387 */ /* 0x0101e60000100800 */
[----:B0-----:R-:W4:Y:S04]  /*1ddc0*/  LDL.64 R10, [R1+0xac8] ;  /* 0x000ac800010a7983 */ /* 0x001f280000100a00 */
[----:B---3--:R0:W-:Y:S04]  /*1ddd0*/  STL [R1+0x9c], R9 ;  /* 0x00009c0901007387 */ /* 0x0081e80000100800 */
[----:B0-----:R5:W3:Y:S02]  /*1dde0*/  LDG.E.U16 R9, [R20.64] ;  /* 0x0000000414097981 */ /* 0x001ae4000c1e1500 */
[----:B-----5:R-:W-:Y:S02]  /*1ddf0*/  HMMA.16816.F32.BF16 R20, R4, R22, R24 ;  /* 0x000000160414723c */ /* 0x020fe40000041818 */
[----:B---3--:R0:W-:Y:S01]  /*1de00*/  STL [R1+0x2490], R9 ;  /* 0x0024900901007387 */ /* 0x0081e20000100800 */
[----:B------:R-:W3:Y:S02]  /*1de10*/  LDL.LU.64 R26, [R1+0x2560] ;  /* 0x00256000011a7983 */ /* 0x000ee40000300a00 */
[----:B------:R-:W5:Y:S01]  /*1de20*/  LDL.LU.64 R24, [R1+0x2558] ;  /* 0x0025580001187983 */ /* 0x000f620000300a00 */
[----:B0-----:R0:W2:Y:S04]  /*1de30*/  LDG.E.U16 R9, [R28.64] ;  /* 0x000000041c097981 */ /* 0x0010a8000c1e1500 */
[----:B0-----:R-:W3:Y:S11]  /*1de40*/  LDL.64 R28, [R1+0xa98] ;  /* 0x000a9800011c7983 */ /* 0x001ef60000100a00 */
[----:B------:R-:W-:Y:S02]  /*1de50*/  @!UPT UIADD3 URZ, URZ, URZ, URZ ;  /* 0x0000003f3f3ff290 */ /* 0x000fe4000fffe03f */
[----:B------:R5:W-:Y:S02]  /*1de60*/  STL.64 [R1+0x430], R20 ;  /* 0x0004301401007387 */ /* 0x000be40000100a00 */
[----:B------:R4:W-:Y:S02]  /*1de70*/  STL.64 [R1+0x438], R22 ;  /* 0x0004381601007387 */ /* 0x0009e40000100a00 */
[C---:B-----5:R-:W-:Y:S01]  /*1de80*/  IMAD.WIDE R20, R0.reuse, 0x2, R24 ;  /* 0x0000000200147825 */ /* 0x060fe200078e0218 */
[----:B--2---:R-:W-:Y:S03]  /*1de90*/  STL [R1+0x90], R9 ;  /* 0x0000900901007387 */ /* 0x004fe60000100800 */
[----:B------:R0:W-:Y:S02]  /*1dea0*/  STL [R1+0x98], R8 ;  /* 0x0000980801007387 */ /* 0x0001e40000100800 */
[----:B------:R-:W2:Y:S02]  /*1deb0*/  LDL.64 R24, [R1+0xa50] ;  /* 0x000a500001187983 */ /* 0x000ea40000100a00 */
[----:B------:R-:W-:-:S04]  /*1dec0*/  IMAD.WIDE R12, R0, 0x2, R12 ;  /* 0x00000002000c7825 */ /* 0x000fc800078e020c */
[C---:B----4-:R-:W-:Y:S02]  /*1ded0*/  IMAD.WIDE R22, R0.reuse, 0x2, R10 ;  /* 0x0000000200167825 */ /* 0x050fe400078e020a */
[----:B------:R1:W4:Y:S04]  /*1dee0*/  LDG.E.U16 R10, [R12.64] ;  /* 0x000000040c0a7981 */ /* 0x000328000c1e1500 */
[----:B0-----:R-:W5:Y:S01]  /*1def0*/  LDL.64 R8, [R1+0xa88] ;  /* 0x000a880001087983 */ /* 0x001f620000100a00 */
[----:B---3--:R-:W-:Y:S03]  /*1df00*/  STL.64 [R1+0x2550], R26 ;  /* 0x0025501a01007387 */ /* 0x008fe60000100a00 */
[----:B------:R-:W3:Y:S01]  /*1df10*/  LDG.E.U16 R11, [R22.64] ;  /* 0x00000004160b7981 */ /* 0x000ee2000c1e1500 */
[----:B------:R-:W-:-:S04]  /*1df20*/  IMAD.WIDE R2, R0, 0x2, R2 ;  /* 0x0000000200027825 */ /* 0x000fc800078e0202 */
[C---:B------:R-:W-:Y:S02]  /*1df30*/  IMAD.WIDE R16, R0.reuse, 0x2, R16 ;  /* 0x0000000200107825 */ /* 0x040fe400078e0210 */
[----:B------:R0:W3:Y:S04]  /*1df40*/  LDG.E.U16 R2, [R2.64] ;  /* 0x0000000402027981 */ /* 0x0000e8000c1e1500 */
[----:B0-----:R0:W3:Y:S04]  /*1df50*/  LDG.E.U16 R3, [R16.64] ;  /* 0x0000000410037981 */ /* 0x0010e8000c1e1500 */
[----:B--2---:R2:W-:Y:S04]  /*1df60*/  STL.64 [R1+0x2548], R24 ;  /* 0x0025481801007387 */ /* 0x0045e80000100a00 */
[----:B--2---:R-:W0:Y:S01]  /*1df70*/  LDL.LU R24, [R1+0x240] ;  /* 0x0002400001187983 */ /* 0x004e220000300800 */
[----:B------:R-:W0:Y:S02]  /*1df80*/  LDL.LU R25, [R1+0x244] ;  /* 0x0002440001197983 */ /* 0x000e240000300800 */
[----:B------:R-:W0:Y:S02]  /*1df90*/  LDL.LU R26, [R1+0x248] ;  /* 0x00024800011a7983 */ /* 0x000e240000300800 */
[----:B------:R-:W0:Y:S01]  /*1dfa0*/  LDL.LU R27, [R1+0x24c] ;  /* 0x00024c00011b7983 */ /* 0x000e220000300800 */
[----:B-1----:R-:W2:Y:S01]  /*1dfb0*/  LDL.64 R12, [R1+0xa90] ;  /* 0x000a9000010c7983 */ /* 0x002ea20000100a00 */
[----:B----4-:R1:W-:Y:S03]  /*1dfc0*/  STL [R1+0x2494], R10 ;  /* 0x0024940a01007387 */ /* 0x0103e60000100800 */
[----:B-1----:R1:W4:Y:S04]  /*1dfd0*/  LDG.E.U16 R10, [R20.64] ;  /* 0x00000004140a7981 */ /* 0x002328000c1e1500 */
[----:B-1----:R-:W2:Y:S01]  /*1dfe0*/  LDL.64 R20, [R1+0xa58] ;  /* 0x000a580001147983 */ /* 0x002ea20000100a00 */
[----:B---3--:R-:W-:Y:S01]  /*1dff0*/  STL [R1+0x2498], R11 ;  /* 0x0024980b01007387 */ /* 0x008fe20000100800 */
[----:B0-----:R-:W-:Y:S02]  /*1e000*/  HMMA.16816.F32.BF16 R16, R4, R18, R24 ;  /* 0x000000120410723c */ /* 0x001fe40000041818 */
[----:B------:R-:W3:Y:S01]  /*1e010*/  LDL.LU.64 R26, [R1+0x2550] ;  /* 0x00255000011a7983 */ /* 0x000ee20000300a00 */
[----:B------:R-:W3:Y:S02]  /*1e020*/  LDL.LU.64 R24, [R1+0x2548] ;  /* 0x0025480001187983 */ /* 0x000ee40000300a00 */
[----:B------:R-:W-:Y:S02]  /*1e030*/  STL [R1+0x84], R3 ;  /* 0x0000840301007387 */ /* 0x000fe40000100800 */
[----:B------:R0:W-:Y:S02]  /*1e040*/  STL [R1+0x8c], R2 ;  /* 0x00008c0201007387 */ /* 0x0001e40000100800 */
[----:B0-----:R-:W-:-:S02]  /*1e050*/  IMAD.WIDE R2, R0, 0x2, R28 ;  /* 0x0000000200027825 */ /* 0x001fc400078e021c */
[----:B------:R-:W3:Y:S11]  /*1e060*/  LDL.64 R28, [R1+0xa18] ;  /* 0x000a1800011c7983 */ /* 0x000ef60000100a00 */
[----:B------:R-:W-:Y:S01]  /*1e070*/  @!UPT UIADD3 URZ, URZ, URZ, URZ ;  /* 0x0000003f3f3ff290 */ /* 0x000fe2000fffe03f */
[----:B------:R5:W-:Y:S01]  /*1e080*/  STL.64 [R1+0x480], R16 ;  /* 0x0004801001007387 */ /* 0x000be20000100a00 */
[----:B------:R2:W-:Y:S02]  /*1e090*/  STL.64 [R1+0x488], R18 ;  /* 0x0004881201007387 */ /* 0x0005e40000100a00 */
[----:B------:R-:W3:Y:S02]  /*1e0a0*/  LDL.64 R22, [R1+0xa10] ;  /* 0x000a100001167983 */ /* 0x000ee40000100a00 */
[----:B-----5:R-:W-:-:S04]  /*1e0b0*/  IMAD.WIDE R16, R0, 0x2, R8 ;  /* 0x0000000200107825 */ /* 0x020fc800078e0208 */
[C---:B--2---:R-:W-:Y:S01]  /*1e0c0*/  IMAD.WIDE R18, R0.reuse, 0x2, R20 ;  /* 0x0000000200127825 */ /* 0x044fe200078e0214 */
[----:B------:R-:W2:Y:S03]  /*1e0d0*/  LDL.64 R8, [R1+0x9d8] ;  /* 0x0009d80001087983 */ /* 0x000ea60000100a00 */
[----:B----4-:R0:W-:Y:S02]  /*1e0e0*/  STL [R1+0x80], R10 ;  /* 0x0000800a01007387 */ /* 0x0101e40000100800 */
[----:B0-----:R0:W4:Y:S01]  /*1e0f0*/  LDG.E.U16 R10, [R2.64] ;  /* 0x00000004020a7981 */ /* 0x001122000c1e1500 */
[----:B------:R-:W-:-:S05]  /*1e100*/  IMAD.WIDE R12, R0, 0x2, R12 ;  /* 0x00000002000c7825 */ /* 0x000fca00078e020c */
[----:B------:R1:W5:Y:S04]  /*1e110*/  LDG.E.U16 R11, [R12.64] ;  /* 0x000000040c0b7981 */ /* 0x000368000c1e1500 */
[----:B0-----:R-:W2:Y:S01]  /*1e120*/  LDL.64 R2, [R1+0xa48] ;  /* 0x000a480001027983 */ /* 0x001ea20000100a00 */
[----:B---3--:R-:W-:-:S03]  /*1e130*/  IMAD.WIDE R20, R0, 0x2, R24 ;  /* 0x0000000200147825 */ /* 0x008fc600078e0218 */
[----:B------:R-:W3:Y:S04]  /*1e140*/  LDG.E.U16 R24, [R16.64] ;  /* 0x0000000410187981 */ /* 0x000ee8000c1e1500 */
[----:B------:R0:W-:Y:S01]  /*1e150*/  STL.64 [R1+0x2540], R14 ;  /* 0x0025400e01007387 */ /* 0x0001e20000100a00 */
[----:B-1----:R-:W2:Y:S02]  /*1e160*/  LDL.LU R12, [R1+0x210] ;  /* 0x00021000010c7983 */ /* 0x002ea40000300800 */
[----:B------:R-:W2:Y:S01]  /*1e170*/  LDL.LU R13, [R1+0x214] ;  /* 0x00021400010d7983 */ /* 0x000ea20000300800 */
[----:B0-----:R-:W2:Y:S01]  /*1e180*/  LDL.LU R14, [R1+0x218] ;  /* 0x00021800010e7983 */ /* 0x001ea20000300800 */
[----:B------:R-:W2:Y:S03]  /*1e190*/  LDL.LU R15, [R1+0x21c] ;  /* 0x00021c00010f7983 */ /* 0x000ea60000300800 */
[----:B---3--:R0:W-:Y:S04]  /*1e1a0*/  STL [R1+0x249c], R24 ;  /* 0x00249c1801007387 */ /* 0x0081e80000100800 */
[----:B0-----:R-:W3:Y:S01]  /*1e1b0*/  LDL.64 R24, [R1+0xa08] ;  /* 0x000a080001187983 */ /* 0x001ee20000100a00 */
[----:B----4-:R0:W-:Y:S03]  /*1e1c0*/  STL [R1+0x78], R10 ;  /* 0x0000780a01007387 */ /* 0x0101e60000100800 */
[----:B0-----:R0:W4:Y:S04]  /*1e1d0*/  LDG.E.U16 R10, [R18.64] ;  /* 0x00000004120a7981 */ /* 0x001128000c1e1500 */
[----:B0-----:R-:W3:Y:S01]  /*1e1e0*/  LDL.LU R18, [R1+0x208] ;  /* 0x0002080001127983 */ /* 0x001ee20000300800 */
[----:B-----5:R0:W-:Y:S03]  /*1e1f0*/  STL [R1+0x74], R11 ;  /* 0x0000740b01007387 */ /* 0x0201e60000100800 */
[----:B0-----:R-:W5:Y:S01]  /*1e200*/  LDG.E.U16 R11, [R20.64] ;  /* 0x00000004140b7981 */ /* 0x001f62000c1e1500 */
[----:B------:R-:W-:Y:S01]  /*1e210*/  MOV R19, R26 ;  /* 0x0000001a00137202 */ /* 0x000fe20000000f00 */
[----:B--2---:R-:W-:-:S06]  /*1e220*/  IMAD.WIDE R2, R0, 0x2, R2 ;  /* 0x0000000200027825 */ /* 0x004fcc00078e0202 */
[----:B---3--:R-:W-:Y:S01]  /*1e230*/  HMMA.16816.F32.BF16 R16, R4, R18, R12 ;  /* 0x000000120410723c */ /* 0x008fe2000004180c */
[----:B-----5:R-:W-:Y:S01]  /*1e240*/  STL [R1+0x24a4], R11 ;  /* 0x0024a40b01007387 */ /* 0x020fe20000100800 */
[----:B------:R-:W2:Y:S11]  /*1e250*/  LDL.LU.64 R14, [R1+0x2540] ;  /* 0x00254000010e7983 */ /* 0x000eb60000300a00 */
[----:B------:R-:W-:Y:S10]  /*1e260*/  @!UPT UIADD3 URZ, URZ, URZ, URZ ;  /* 0x0000003f3f3ff290 */ /* 0x000ff4000fffe03f */
[----:B------:R-:W-:Y:S01]  /*1e270*/  STL.64 [R1+0x470], R16 ;  /* 0x0004701001007387 */ /* 0x000fe20000100a00 */
[----:B------:R0:W-:Y:S02]  /*1e280*/  STL.64 [R1+0x478], R18 ;  /* 0x0004781201007387 */ /* 0x0001e40000100a00 */
[C---:B0-----:R-:W-:Y:S02]  /*1e290*/  IMAD.WIDE R18, R0.reuse, 0x2, R24 ;  /* 0x0000000200127825 */ /* 0x041fe400078e0218 */
[----:B------:R0:W3:Y:S02]  /*1e2a0*/  LDG.E.U16 R25, [R2.64] ;  /* 0x0000000402197981 */ /* 0x0000e4000c1e1500 */
[----:B------:R-:W-:-:S04]  /*1e2b0*/  IMAD.WIDE R12, R0, 0x2, R28 ;  /* 0x00000002000c7825 */ /* 0x000fc800078e021c */
[----:B------:R-:W-:-:S04]  /*1e2c0*/  IMAD.WIDE R16, R0, 0x2, R22 ;  /* 0x0000000200107825 */ /* 0x000fc800078e0216 */
[----:B------:R-:W-:Y:S01]  /*1e2d0*/  IMAD.WIDE R20, R0, 0x2, R8 ;  /* 0x0000000200147825 */ /* 0x000fe200078e0208 */
[----:B------:R-:W5:Y:S04]  /*1e2e0*/  LDL.64 R28, [R1+0x998] ;  /* 0x00099800011c7983 */ /* 0x000f680000100a00 */
[----:B------:R-:W2:Y:S04]  /*1e2f0*/  LDL.64 R22, [R1+0x990] ;  /* 0x0009900001167983 */ /* 0x000ea80000100a00 */
[----:B------:R-:W2:Y:S04]  /*1e300*/  LDL.64 R8, [R1+0x958] ;  /* 0x0009580001087983 */ /* 0x000ea80000100a00 */
[----:B------:R1:W2:Y:S04]  /*1e310*/  LDG.E.U16 R11, [R12.64] ;  /* 0x000000040c0b7981 */ /* 0x0002a8000c1e1500 */
[----:B0-----:R-:W2:Y:S04]  /*1e320*/  LDL.64 R2, [R1+0x9d0] ;  /* 0x0009d00001027983 */ /* 0x001ea80000100a00 */
[----:B------:R0:W2:Y:S04]  /*1e330*/  LDG.E.U16 R26, [R18.64] ;  /* 0x00000004121a7981 */ /* 0x0000a8000c1e1500 */
[----:B---3--:R3:W-:Y:S04]  /*1e340*/  STL [R1+0x24a0], R25 ;  /* 0x0024a01901007387 */ /* 0x0087e80000100800 */
[----:B---3--:R-:W3:Y:S01]  /*1e350*/  LDL.64 R24, [R1+0x9c8] ;  /* 0x0009c80001187983 */ /* 0x008ee20000100a00 */
[----:B--2---:R2:W-:Y:S02]  /*1e360*/  STL.64 [R1+0x2538], R14 ;  /* 0x0025380e01007387 */ /* 0x0045e40000100a00 */
[----:B-1----:R-:W3:Y:S02]  /*1e370*/  LDL.LU R12, [R1+0x1e0] ;  /* 0x0001e000010c7983 */ /* 0x002ee40000300800 */
[----:B------:R-:W3:Y:S01]  /*1e380*/  LDL.LU R13, [R1+0x1e4] ;  /* 0x0001e400010d7983 */ /* 0x000ee20000300800 */
[----:B--2---:R-:W3:Y:S01]  /*1e390*/  LDL.LU R14, [R1+0x1e8] ;  /* 0x0001e800010e7983 */ /* 0x004ee20000300800 */
[----:B------:R-:W3:Y:S02]  /*1e3a0*/  LDL.LU R15, [R1+0x1ec] ;  /* 0x0001ec00010f7983 */ /* 0x000ee40000300800 */
[----:B----4-:R1:W-:Y:S02]  /*1e3b0*/  STL [R1+0x4c], R10 ;  /* 0x00004c0a01007387 */ /* 0x0103e40000100800 */
[----:B-1----:R-:W2:Y:S01]  /*1e3c0*/  LDG.E.U16 R10, [R16.64] ;  /* 0x00000004100a7981 */ /* 0x002ea2000c1e1500 */
[----:B0-----:R-:W-:-:S03]  /*1e3d0*/  MOV R19, R27 ;  /* 0x0000001b00137202 */ /* 0x001fc60000000f00 */
[----:B--2---:R-:W-:Y:S01]  /*1e3e0*/  STL [R1+0x24a8], R10 ;  /* 0x0024a80a01007387 */ /* 0x004fe20000100800 */
[----:B------:R-:W3:Y:S02]  /*1e3f0*/  LDL.LU R18, [R1+0x228] ;  /* 0x0002280001127983 */ /* 0x000ee40000300800 */
[----:B------:R-:W-:-:S04]  /*1e400*/  IMAD.WIDE R2, R0, 0x2, R2 ;  /* 0x0000000200027825 */ /* 0x000fc800078e0202 */
[----:B------:R0:W-:Y:S02]  /*1e410*/  STL [R1+0x24ac], R26 ;  /* 0x0024ac1a01007387 */ /* 0x0001e40000100800 */
[----:B0-----:R0:W2:Y:S02]  /*1e420*/  LDG.E.U16 R26, [R20.64] ;  /* 0x00000004141a7981 */ /* 0x0010a4000c1e1500 */
[C---:B0-----:R-:W-:Y:S02]  /*1e430*/  IMAD.WIDE R20, R0.reuse, 0x2, R8 ;  /* 0x0000000200147825 */ /* 0x041fe400078e0208 */
[----:B------:R0:W4:Y:S01]  /*1e440*/  LDG.E.U16 R9, [R2.64] ;  /* 0x0000000402097981 */ /* 0x000122000c1e1500 */
[----:B---3--:R-:W-:Y:S03]  /*1e450*/  HMMA.16816.F32.BF16 R16, R4, R18, R12 ;  /* 0x000000120410723c */ /* 0x008fe6000004180c */
[----:B------:R-:W3:Y:S04]  /*1e460*/  LDL.LU.64 R14, [R1+0x2538] ;  /* 0x00253800010e7983 */ /* 0x000ee80000300a00 */
[----:B------:R-:W-:-:S05]  /*1e470*/  IMAD.WIDE R12, R0, 0x2, R24 ;  /* 0x00000002000c7825 */ /* 0x000fca00078e0218 */
[----:B------:R-:W2:Y:S11]  /*1e480*/  LDG.E.U16 R27, [R12.64] ;  /* 0x000000040c1b7981 */ /* 0x000eb6000c1e1500 */
[----:B------:R-:W-:Y:S01]  /*1e490*/  STL.64 [R1+0x4d0], R16 ;  /* 0x0004d01001007387 */ /* 0x000fe20000100a00 */
[----:B------:R1:W-:Y:S02]  /*1e4a0*/  STL.64 [R1+0x4d8], R18 ;  /* 0x0004d81201007387 */ /* 0x0003e40000100a00 */
[----:B------:R-:W3:Y:S02]  /*1e4b0*/  LDL.64 R24, [R1+0x898] ;  /* 0x0008980001187983 */ /* 0x000ee40000100a00 */
[----:B-1----:R-:W-:-:S04]  /*1e4c0*/  IMAD.WIDE R18, R0, 0x2, R22 ;  /* 0x0000000200127825 */ /* 0x002fc800078e0216 */
[C---:B-----5:R-:W-:Y:S01]  /*1e4d0*/  IMAD.WIDE R16, R0.reuse, 0x2, R28 ;  /* 0x0000000200107825 */ /* 0x060fe200078e021c */
[----:B------:R-:W5:Y:S04]  /*1e4e0*/  LDL.64 R22, [R1+0x858] ;  /* 0x0008580001167983 */ /* 0x000f680000100a00 */
[----:B------:R1:W3:Y:S04]  /*1e4f0*/  LDG.E.U16 R8, [R18.64] ;  /* 0x0000000412087981 */ /* 0x0002e8000c1e1500 */
[----:B------:R-:W5:Y:S01]  /*1e500*/  LDL.64 R28, [R1+0x8d8] ;  /* 0x0008d800011c7983 */ /* 0x000f620000100a00 */
[----:B------:R1:W-:Y:S02]  /*1e510*/  STL [R1+0x40], R11 ;  /* 0x0000400b01007387 */ /* 0x0003e40000100800 */
[----:B0-----:R-:W5:Y:S01]  /*1e520*/  LDL.64 R2, [R1+0x918] ;  /* 0x0009180001027983 */ /* 0x001f620000100a00 */
[----:B-1----:R-:W5:Y:S01]  /*1e530*/  LDL.64 R10, [R1+0x950] ;  /* 0x00095000010a7983 */ /* 0x002f620000100a00 */
[----:B----4-:R-:W-:Y:S03]  /*1e540*/  STL [R1+0x24b0], R9 ;  /* 0x0024b00901007387 */ /* 0x010fe60000100800 */
[----:B--2---:R0:W-:Y:S04]  /*1e550*/  STL [R1+0x24b4], R27 ;  /* 0x0024b41b01007387 */ /* 0x0041e80000100800 */
[----:B0-----:R0:W2:Y:S04]  /*1e560*/  LDG.E.U16 R27, [R16.64] ;  /* 0x00000004101b7981 */ /* 0x0010a8000c1e1500 */
[----:B0-----:R-:W4:Y:S01]  /*1e570*/  LDL.LU R16, [R1+0x1d0] ;  /* 0x0001d00001107983 */ /* 0x001f220000300800 */
[----:B------:R-:W4:Y:S02]  /*1e580*/  LDL.LU R17, [R1+0x1d4] ;  /* 0x0001d40001117983 */ /* 0x000f240000300800 */
[----:B------:R-:W4:Y:S02]  /*1e590*/  LDL.LU R18, [R1+0x1d8] ;  /* 0x0001d80001127983 */ /* 0x000f240000300800 */
[----:B------:R-:W4:Y:S01]  /*1e5a0*/  LDL.LU R19, [R1+0x1dc] ;  /* 0x0001dc0001137983 */ /* 0x000f220000300800 */
[----:B---3--:R-:W-:Y:S01]  /*1e5b0*/  STL [R1+0x24b8], R8 ;  /* 0x0024b80801007387 */ /* 0x008fe20000100800 */
[----:B------:R0:W-:Y:S03]  /*1e5c0*/  STL [R1+0x34], R26 ;  /* 0x0000341a01007387 */ /* 0x0001e60000100800 */
[----:B0-----:R-:W3:Y:S01]  /*1e5d0*/  LDG.E.U16 R26, [R20.64] ;  /* 0x00000004141a7981 */ /* 0x001ee2000c1e1500 */
[----:B-----5:R-:W-:-:S04]  /*1e5e0*/  IMAD.WIDE R2, R0, 0x2, R2 ;  /* 0x0000000200027825 */ /* 0x020fc800078e0202 */
[C---:B------:R-:W-:Y:S01]  /*1e5f0*/  IMAD.WIDE R12, R0.reuse, 0x2, R28 ;  /* 0x00000002000c7825 */ /* 0x040fe200078e021c */
[----:B----4-:R-:W-:Y:S01]  /*1e600*/  HMMA.16816.F32.BF16 R16, R4, R14, R16 ;  /* 0x0000000e0410723c */ /* 0x010fe20000041810 */
[----:B---3--:R-:W-:Y:S11]  /*1e610*/  STL [R1+0x24bc], R26 ;  /* 0x0024bc1a01007387 */ /* 0x008ff60000100800 */
[----:B------:R-:W-:Y:S11]  /*1e620*/  @!UPT UIADD3 URZ, URZ, URZ, URZ ;  /* 0x0000003f3f3ff290 */ /* 0x000ff6000fffe03f */
[----:B------:R0:W-:Y:S01]  /*1e630*/  STL.64 [R1+0x4c0], R16 ;  /* 0x0004c01001007387 */ /* 0x0001e20000100a00 */
[----:B------:R1:W-:Y:S02]  /*1e640*/  STL.64 [R1+0x4c8], R18 ;  /* 0x0004c81201007387 */ /* 0x0003e40000100a00 */
[----:B------:R-:W3:Y:S02]  /*1e650*/  LDL.64 R20, [R1+0x988] ;  /* 0x0009880001147983 */ /* 0x000ee40000100a00 */
[C---:B------:R-:W-:Y:S01]  /*1e660*/  IMAD.WIDE R14, R0.reuse, 0x2, R24 ;  /* 0x00000002000e7825 */ /* 0x040fe200078e0218 */
[----:B------:R-:W4:Y:S04]  /*1e670*/  LDL.64 R8, [R1+0x910] ;  /* 0x0009100001087983 */ /* 0x000f280000100a00 */
[----:B------:R5:W2:Y:S01]  /*1e680*/  LDG.E.U16 R25, [R14.64] ;  /* 0x000000040e197981 */ /* 0x000aa2000c1e1500 */
[----:B0-----:R-:W-:-:S03]  /*1e690*/  IMAD.WIDE R16, R0, 0x2, R22 ;  /* 0x0000000200107825 */ /* 0x001fc600078e0216 */
[----:B------:R-:W2:Y:S01]  /*1e6a0*/  LDL.64 R22, [R1+0x850] ;  /* 0x0008500001167983 */ /* 0x000ea20000100a00 */
[----:B-1----:R-:W-:-:S04]  /*1e6b0*/  IMAD.WIDE R18, R0, 0x2, R10 ;  /* 0x0000000200127825 */ /* 0x002fc800078e020a */
[----:B------:R-:W4:Y:S02]  /*1e6c0*/  LDG.E.U16 R10, [R2.64] ;  /* 0x00000004020a7981 */ /* 0x000f24000c1e1500 */
[----:B------:R0:W4:Y:S01]  /*1e6d0*/  LDG.E.U16 R11, [R12.64] ;  /* 0x000000040c0b7981 */ /* 0x000122000c1e1500 */
[----:B------:R1:W4:Y:S04]  /*1e6e0*/  LDG.E.U16 R24, [R16.64] ;  /* 0x0000000410187981 */ /* 0x000328000c1e1500 */
[----:B------:R0:W4:Y:S04]  /*1e6f0*/  LDG.E.U16 R29, [R18.64] ;  /* 0x00000004121d7981 */ /* 0x000128000c1e1500 */
[----:B--2---:R-:W-:Y:S01]  /*1e700*/  STL.64 [R1+0x2530], R22 ;  /* 0x0025301601007387 */ /* 0x004fe20000100a00 */
[----:B---3--:R2:W-:Y:S03]  /*1e710*/  STL.64 [R1+0x2528], R20 ;  /* 0x0025281401007387 */ /* 0x0085e60000100a00 */
[----:B--2---:R-:W1:Y:S01]  /*1e720*/  LDL.LU R20, [R1+0x1c0] ;  /* 0x0001c00001147983 */ /* 0x004e620000300800 */
[----:B------:R-:W1:Y:S02]  /*1e730*/  LDL.LU R21, [R1+0x1c4] ;  /* 0x0001c40001157983 */ /* 0x000e640000300800 */
[----:B------:R-:W1:Y:S02]  /*1e740*/  LDL.LU R22, [R1+0x1c8] ;  /* 0x0001c80001167983 */ /* 0x000e640000300800 */
[----:B------:R2:W-:Y:S01]  /*1e750*/  STL [R1+0x28], R27 ;  /* 0x0000281b01007387 */ /* 0x0005e20000100800 */
[----:B------:R-:W1:Y:S01]  /*1e760*/  LDL.LU R23, [R1+0x1cc] ;  /* 0x0001cc0001177983 */ /* 0x000e620000300800 */
[----:B----4-:R-:W-:Y:S02]  /*1e770*/  STL [R1+0x24c0], R10 ;  /* 0x0024c00a01007387 */ /* 0x010fe40000100800 */
[----:B0-----:R-:W3:Y:S02]  /*1e780*/  LDL.64 R12, [R1+0x8d0] ;  /* 0x0008d000010c7983 */ /* 0x001ee40000100a00 */
[----:B------:R0:W-:Y:S01]  /*1e790*/  STL [R1+0x24c4], R11 ;  /* 0x0024c40b01007387 */ /* 0x0001e20000100800 */
[----:B-----5:R-:W4:Y:S01]  /*1e7a0*/  LDL.64 R14, [R1+0x890] ;  /* 0x00089000010e7983 */ /* 0x020f220000100a00 */
[----:B------:R-:W-:Y:S02]  /*1e7b0*/  STL [R1+0x24c8], R25 ;  /* 0x0024c81901007387 */ /* 0x000fe40000100800 */
[----:B------:R-:W1:Y:S02]  /*1e7c0*/  LDL.LU R18, [R1+0x268] ;  /* 0x0002680001127983 */ /* 0x000e640000300800 */
[----:B------:R-:W1:Y:S02]  /*1e7d0*/  LDL.LU R19, [R1+0x26c] ;  /* 0x00026c0001137983 */ /* 0x000e640000300800 */
[----:B-1----:R-:W-:Y:S01]  /*1e7e0*/  HMMA.16816.F32.BF16 R16, R4, R18, R20 ;  /* 0x000000120410723c */ /* 0x002fe20000041814 */
[----:B------:R-:W5:Y:S01]  /*1e7f0*/  LDL.LU.64 R22, [R1+0x2530] ;  /* 0x0025300001167983 */ /* 0x000f620000300a00 */
[----:B------:R-:W5:Y:S02]  /*1e800*/  LDL.LU.64 R20, [R1+0x2528] ;  /* 0x0025280001147983 */ /* 0x000f640000300a00 */
[----:B--2---:R-:W2:Y:S02]  /*1e810*/  LDL.64 R26, [R1+0xb60] ;  /* 0x000b6000011a7983 */ /* 0x004ea40000100a00 */
[----:B---3--:R-:W-:-:S04]  /*1e820*/  IMAD.WIDE R12, R0, 0x2, R12 ;  /* 0x00000002000c7825 */ /* 0x008fc800078e020c */
[C---:B----4-:R-:W-:Y:S11]  /*1e830*/  IMAD.WIDE R14, R0.reuse, 0x2, R14 ;  /* 0x00000002000e7825 */ /* 0x050ff600078e020e */
[----:B------:R-:W-:Y:S02]  /*1e840*/  @!UPT UIADD3 URZ, URZ, URZ, URZ ;  /* 0x0000003f3f3ff290 */ /* 0x000fe4000fffe03f */
[----:B------:R5:W-:Y:S01]  /*1e850*/  STL.64 [R1+0x510], R16 ;  /* 0x0005101001007387 */ /* 0x000be20000100a00 */
[----:B------:R1:W-:Y:S02]  /*1e860*/  STL.64 [R1+0x518], R18 ;  /* 0x0005181201007387 */ /* 0x0003e40000100a00 */
[----:B------:R-:W-:-:S04]  /*1e870*/  IMAD.WIDE R2, R0, 0x2, R8 ;  /* 0x0000000200027825 */ /* 0x000fc800078e0208 */
[----:B0-----:R-:W3:Y:S01]  /*1e880*/  LDL.64 R10, [R1+0xb40] ;  /* 0x000b4000010a7983 */ /* 0x001ee20000100a00 */
[----:B------:R-:W4:Y:S04]  /*1e890*/  LDL.64 R8, [R1+0xb38] ;  /* 0x000b380001087983 */ /* 0x000f280000100a00 */
[----:B------:R0:W2:Y:S04]  /*1e8a0*/  LDG.E.U16 R28, [R2.64] ;  /* 0x00000004021c7981 */ /* 0x0000a8000c1e1500 */
[----:B0-----:R-:W2:Y:S01]  /*1e8b0*/  LDL.64 R2, [R1+0xb70] ;  /* 0x000b700001027983 */ /* 0x001ea20000100a00 */
[----:B-----5:R-:W-:-:S04]  /*1e8c0*/  IMAD.WIDE R16, R0, 0x2, R22 ;  /* 0x0000000200107825 */ /* 0x020fc800078e0216 */
[C---:B-1----:R-:W-:Y:S01]  /*1e8d0*/  IMAD.WIDE R18, R0.reuse, 0x2, R20 ;  /* 0x0000000200127825 */ /* 0x042fe200078e0214 */
[----:B------:R0:W5:Y:S04]  /*1e8e0*/  LDG.E.U16 R23, [R12.64] ;  /* 0x000000040c177981 */ /* 0x000168000c1e1500 */
[----:B------:R-:W5:Y:S04]  /*1e8f0*/  LDG.E.U16 R22, [R14.64] ;  /* 0x000000040e167981 */ /* 0x000f68000c1e1500 */
[----:B------:R-:W2:Y:S04]  /*1e900*/  LDG.E.U16 R21, [R16.64] ;  /* 0x0000000410157981 */ /* 0x000ea8000c1e1500 */
[----:B------:R1:W2:Y:S04]  /*1e910*/  LDG.E.U16 R20, [R18.64] ;  /* 0x0000000412147981 */ /* 0x0002a8000c1e1500 */
[----:B0-----:R-:W3:Y:S01]  /*1e920*/  LDL.64 R12, [R1+0xb68] ;  /* 0x000b6800010c7983 */ /* 0x001ee20000100a00 */
[----:B-1----:R-:W3:Y:S02]  /*1e930*/  LDL.LU R18, [R1+0x288] ;  /* 0x0002880001127983 */ /* 0x002ee40000300800 */
[----:B------:R-:W3:Y:S01]  /*1e940*/  LDL.LU R19, [R1+0x28c] ;  /* 0x00028c0001137983 */ /* 0x000ee20000300800 */
[----:B-----5:R-:W-:Y:S01]  /*1e950*/  STL.64 [R1+0x24d8], R22 ;  /* 0x0024d81601007387 */ /* 0x020fe20000100a00 */
[----:B--2---:R0:W-:Y:S03]  /*1e960*/  STL.64 [R1+0x24d0], R20 ;  /* 0x0024d01401007387 */ /* 0x0041e60000100a00 */
[----:B0-----:R-:W2:Y:S01]  /*1e970*/  LDL.LU R20, [R1+0x190] ;  /* 0x0001900001147983 */ /* 0x001ea20000300800 */
[----:B------:R-:W2:Y:S02]  /*1e980*/  LDL.LU R21, [R1+0x194] ;  /* 0x0001940001157983 */ /* 0x000ea40000300800 */
[----:B------:R-:W2:Y:S02]  /*1e990*/  LDL.LU R22, [R1+0x198] ;  /* 0x0001980001167983 */ /* 0x000ea40000300800 */
[----:B------:R-:W2:Y:S02]  /*1e9a0*/  LDL.LU R23, [R1+0x19c] ;  /* 0x00019c0001177983 */ /* 0x000ea40000300800 */
[----:B---3--:R-:W-:-:S04]  /*1e9b0*/  IMAD.WIDE R12, R0, 0x2, R12 ;  /* 0x00000002000c7825 */ /* 0x008fc800078e020c */
[C---:B------:R-:W-:Y:S02]  /*1e9c0*/  IMAD.WIDE R14, R0.reuse, 0x2, R26 ;  /* 0x00000002000e7825 */ /* 0x040fe400078e021a */
[----:B------:R0:W3:Y:S02]  /*1e9d0*/  LDG.E.U16 R26, [R12.64] ;  /* 0x000000040c1a7981 */ /* 0x0000e4000c1e1500 */
[C---:B------:R-:W-:Y:S02]  /*1e9e0*/  IMAD.WIDE R2, R0.reuse, 0x2, R2 ;  /* 0x0000000200027825 */ /* 0x040fe400078e0202 */
[----:B------:R1:W5:Y:S04]  /*1e9f0*/  LDG.E.U16 R25, [R14.64] ;  /* 0x000000040e197981 */ /* 0x000368000c1e1500 */
[----:B------:R0:W3:Y:S01]  /*1ea00*/  LDG.E.U16 R27, [R2.64] ;  /* 0x00000004021b7981 */ /* 0x0000e2000c1e1500 */
[----:B--2---:R-:W-:Y:S11]  /*1ea10*/  HMMA.16816.F32.BF16 R16, R4, R18, R20 ;  /* 0x000000120410723c */ /* 0x004ff60000041814 */
[----:B------:R-:W-:Y:S11]  /*1ea20*/  @!UPT UIADD3 URZ, URZ, URZ, URZ ;  /* 0x0000003f3f3ff290 */ /* 0x000ff6000fffe03f */
[----:B------:R-:W-:Y:S01]  /*1ea30*/  @!UPT UIADD3 URZ, URZ, URZ, URZ ;  /* 0x0000003f3f3ff290 */ /* 0x000fe2000fffe03f */
[----:B------:R2:W-:Y:S01]  /*1ea40*/  STL.64 [R1+0x4f0], R16 ;  /* 0x0004f01001007387 */ /* 0x0005e20000100a00 */
[----:B------:R4:W-:Y:S02]  /*1ea50*/  STL.64 [R1+0x4f8], R18 ;  /* 0x0004f81201007387 */ /* 0x0009e40000100a00 */
[----:B------:R-:W3:Y:S02]  /*1ea60*/  LDL.LU R20, [R1+0x60] ;  /* 0x0000600001147983 */ /* 0x000ee40000300800 */
[----:B------:R-:W3:Y:S01]  /*1ea70*/  LDL.LU R21, [R1+0x64] ;  /* 0x0000640001157983 */ /* 0x000ee20000300800 */
[----:B------:R-:W3:Y:S01]  /*1ea80*/  LDL.LU R22, [R1+0x68] ;  /* 0x0000680001167983 */ /* 0x000ee20000300800 */
[----:B------:R-:W3:Y:S02]  /*1ea90*/  LDL.LU R23, [R1+0x6c] ;  /* 0x00006c0001177983 */ /* 0x000ee40000300800 */
[----:B0-----:R-:W3:Y:S02]  /*1eaa0*/  LDL.64 R12, [R1+0xb28] ;  /* 0x000b2800010c7983 */ /* 0x001ee40000100a00 */
[----:B------:R-:W5:Y:S02]  /*1eab0*/  LDL.64 R2, [R1+0xb30] ;  /* 0x000b300001027983 */ /* 0x000f640000100a00 */
[----:B--2---:R-:W-:-:S04]  /*1eac0*/  IMAD.WIDE R16, R0, 0x2, R10 ;  /* 0x0000000200107825 */ /* 0x004fc800078e020a */
[C---:B----4-:R-:W-:Y:S02]  /*1ead0*/  IMAD.WIDE R18, R0.reuse, 0x2, R8 ;  /* 0x0000000200127825 */ /* 0x050fe400078e0208 */
[----:B------:R0:W2:Y:S04]  /*1eae0*/  LDG.E.U16 R17, [R16.64] ;  /* 0x0000000410117981 */ /* 0x0000a8000c1e1500 */
[----:B0-----:R-:W4:Y:S04]  /*1eaf0*/  LDG.E.U16 R16, [R18.64] ;  /* 0x0000000412107981 */ /* 0x001f28000c1e1500 */
[----:B---3--:R-:W-:Y:S01]  /*1eb00*/  STL.64 [R1+0x2510], R12 ;  /* 0x0025100c01007387 */ /* 0x008fe20000100a00 */
[----:B-1----:R-:W3:Y:S02]  /*1eb10*/  LDL.LU R14, [R1+0x298] ;  /* 0x00029800010e7983 */ /* 0x002ee40000300800 */
[----:B------:R-:W3:Y:S02]  /*1eb20*/  LDL.LU R15, [R1+0x29c] ;  /* 0x00029c00010f7983 */ /* 0x000ee40000300800 */
[----:B------:R-:W2:Y:S01]  /*1eb30*/  LDL.64 R10, [R1+0xb20] ;  /* 0x000b2000010a7983 */ /* 0x000ea20000100a00 */
[----:B------:R-:W3:Y:S04]  /*1eb40*/  LDL.64 R8, [R1+0xb00] ;  /* 0x000b000001087983 */ /* 0x000ee80000100a00 */
[----:B--2---:R-:W-:Y:S01]  /*1eb50*/  STL.64 [R1+0x2520], R10 ;  /* 0x0025200a01007387 */ /* 0x004fe20000100a00 */
[----:B---3--:R0:W-:Y:S03]  /*1eb60*/  STL.64 [R1+0x2518], R8 ;  /* 0x0025180801007387 */ /* 0x0081e60000100a00 */
[----:B0-----:R-:W2:Y:S01]  /*1eb70*/  LDL.LU R8, [R1+0x180] ;  /* 0x0001800001087983 */ /* 0x001ea20000300800 */
[----:B------:R-:W2:Y:S02]  /*1eb80*/  LDL.LU R9, [R1+0x184] ;  /* 0x0001840001097983 */ /* 0x000ea40000300800 */
[----:B------:R-:W2:Y:S02]  /*1eb90*/  LDL.LU R10, [R1+0x188] ;  /* 0x00018800010a7983 */ /* 0x000ea40000300800 */
[----:B------:R-:W2:Y:S01]  /*1eba0*/  LDL.LU R11, [R1+0x18c] ;  /* 0x00018c00010b7983 */ /* 0x000ea20000300800 */
[----:B------:R-:W-:Y:S01]  /*1ebb0*/  STL [R1+0x1b8], R27 ;  /* 0x0001b81b01007387 */ /* 0x000fe20000100800 */
[----:B------:R0:W-:Y:S03]  /*1ebc0*/  STL [R1+0x1b4], R26 ;  /* 0x0001b41a01007387 */ /* 0x0001e60000100800 */
[----:B0-----:R-:W3:Y:S01]  /*1ebd0*/  LDL.64 R26, [R1+0xaf8] ;  /* 0x000af800011a7983 */ /* 0x001ee20000100a00 */
[----:B-----5:R-:W-:Y:S01]  /*1ebe0*/  STL [R1+0x1bc], R25 ;  /* 0x0001bc1901007387 */ /* 0x020fe20000100800 */
[----:B--2---:R-:W-:Y:S02]  /*1ebf0*/  HMMA.16816.F32.BF16 R12, R4, R14, R8 ;  /* 0x0000000e040c723c */ /* 0x004fe40000041808 */
[----:B---3--:R-:W-:Y:S01]  /*1ec00*/  STL.64 [R1+0x2508], R26 ;  /* 0x0025081a01007387 */ /* 0x008fe20000100a00 */
[----:B------:R-:W-:Y:S02]  /*1ec10*/  STL [R1+0x1a8], R17 ;  /* 0x0001a81101007387 */ /* 0x000fe40000100800 */
[----:B------:R0:W-:Y:S02]  /*1ec20*/  STL [R1+0x2500], R24 ;  /* 0x0025001801007387 */ /* 0x0001e40000100800 */
[----:B----4-:R-:W-:Y:S01]  /*1ec30*/  STL [R1+0x1b0], R16 ;  /* 0x0001b01001007387 */ /* 0x010fe20000100800 */
[----:B0-----:R-:W2:Y:S01]  /*1ec40*/  LDL.LU R24, [R1+0x170] ;  /* 0x0001700001187983 */ /* 0x001ea20000300800 */
[----:B------:R-:W2:Y:S02]  /*1ec50*/  LDL.LU R25, [R1+0x174] ;  /* 0x0001740001197983 */ /* 0x000ea40000300800 */
[----:B------:R-:W2:Y:S02]  /*1ec60*/  LDL.LU R26, [R1+0x178] ;  /* 0x00017800011a7983 */ /* 0x000ea40000300800 */
[----:B------:R-:W2:Y:S01]  /*1ec70*/  LDL.LU R27, [R1+0x17c] ;  /* 0x00017c00011b7983 */ /* 0x000ea20000300800 */
[----:B------:R-:W3:Y:S01]  /*1ec80*/  LDL.64 R18, [R1+0xaf0] ;  /* 0x000af00001127983 */ /* 0x000ee20000100a00 */
[----:B------:R0:W-:Y:S02]  /*1ec90*/  STL.64 [R1+0x24e8], R22 ;  /* 0x0024e81601007387 */ /* 0x0001e40000100a00 */
[----:B------:R-:W-:Y:S01]  /*1eca0*/  STL.64 [R1+0x24e0], R20 ;  /* 0x0024e01401007387 */ /* 0x000fe20000100a00 */
[----:B0-----:R-:W4:Y:S01]  /*1ecb0*/  LDL.LU R22, [R1+0x2b8] ;  /* 0x0002b80001167983 */ /* 0x001f220000300800 */
[----:B------:R-:W4:Y:S02]  /*1ecc0*/  LDL.LU R23, [R1+0x2bc] ;  /* 0x0002bc0001177983 */ /* 0x000f240000300800 */
[----:B------:R-:W5:Y:S02]  /*1ecd0*/  LDL.LU.64 R10, [R1+0x2520] ;  /* 0x00252000010a7983 */ /* 0x000f640000300a00 */
[----:B------:R-:W2:Y:S01]  /*1ece0*/  LDL.LU.64 R8, [R1+0x2518] ;  /* 0x0025180001087983 */ /* 0x000ea20000300a00 */
[----:B------:R0:W-:Y:S01]  /*1ecf0*/  STL.64 [R1+0x540], R12 ;  /* 0x0005400c01007387 */ /* 0x0001e20000100a00 */
[----:B------:R5:W-:Y:S03]  /*1ed00*/  STL.64 [R1+0x548], R14 ;  /* 0x0005480e01007387 */ /* 0x000be60000100a00 */
[----:B0-----:R-:W3:Y:S01]  /*1ed10*/  LDL.LU.64 R12, [R1+0x2510] ;  /* 0x00251000010c7983 */ /* 0x001ee20000300a00 */
[----:B-----5:R-:W-:-:S04]  /*1ed20*/  IMAD.WIDE R14, R0, 0x2, R10 ;  /* 0x00000002000e7825 */ /* 0x020fc800078e020a */
[C---:B--2---:R-:W-:Y:S01]  /*1ed30*/  IMAD.WIDE R16, R0.reuse, 0x2, R8 ;  /* 0x0000000200107825 */ /* 0x044fe200078e0208 */
[----:B------:R-:W2:Y:S04]  /*1ed40*/  LDL.64 R10, [R1+0xab8] ;  /* 0x000ab800010a7983 */ /* 0x000ea80000100a00 */
[----:B------:R-:W5:Y:S04]  /*1ed50*/  LDL.64 R8, [R1+0xae8] ;  /* 0x000ae80001087983 */ /* 0x000f680000100a00 */
[----:B------:R0:W2:Y:S01]  /*1ed60*/  LDG.E.U16 R20, [R14.64] ;  /* 0x000000040e147981 */ /* 0x0000a2000c1e1500 */
[----:B------:R-:W-:-:S03]  /*1ed70*/  IMAD.WIDE R2, R0, 0x2, R2 ;  /* 0x0000000200027825 */ /* 0x000fc600078e0202 */
[----:B------:R1:W2:Y:S04]  /*1ed80*/  LDG.E.U16 R21, [R16.64] ;  /* 0x0000000410157981 */ /* 0x0002a8000c1e1500 */
[----:B------:R1:W2:Y:S04]  /*1ed90*/  LDG.E.U16 R2, [R2.64] ;  /* 0x0000000402027981 */ /* 0x0002a8000c1e1500 */
[----:B0-----:R-:W2:Y:S01]  /*1eda0*/  LDL.LU R14, [R1+0x2a8] ;  /* 0x0002a800010e7983 */ /* 0x001ea20000300800 */
[----:B------:R-:W2:Y:S02]  /*1edb0*/  LDL.LU R15, [R1+0x2ac] ;  /* 0x0002ac00010f7983 */ /* 0x000ea40000300800 */
[----:B---3--:R-:W-:-:S05]  /*1edc0*/  IMAD.WIDE R12, R0, 0x2, R12 ;  /* 0x00000002000c7825 */ /* 0x008fca00078e020c */
[----:B-1----:R2:W3:Y:S02]  /*1edd0*/  LDG.E.U16 R3, [R12.64] ;  /* 0x000000040c037981 */ /* 0x0024e4000c1e1500 */
[----:B--2---:R-:W-:Y:S02]  /*1ede0*/  HMMA.16816.F32.BF16 R12, R4, R14, R24 ;  /* 0x0000000e040c723c */ /* 0x004fe40000041818 */
[----:B------:R-:W2:Y:S01]  /*1edf0*/  LDL.LU.64 R26, [R1+0x2508] ;  /* 0x00250800011a7983 */ /* 0x000ea20000300a00 */
[----:B------:R-:W4:Y:S03]  /*1ee00*/  LDL.LU R24, [R1+0x2500] ;  /* 0x0025000001187983 */ /* 0x000f260000300800 */
[----:B---3--:R-:W-:Y:S01]  /*1ee10*/  STL [R1+0x1a0], R3 ;  /* 0x0001a00301007387 */ /* 0x008fe20000100800 */
[----:B------:R2:W-:Y:S11]  /*1ee20*/  STL [R1+0x1a4], R2 ;  /* 0x0001a40201007387 */ /* 0x0005f60000100800 */
[----:B------:R-:W-:Y:S05]  /*1ee30*/  @!UPT UIADD3 URZ, URZ, URZ, URZ ;  /* 0x0000003f3f3ff290 */ /* 0x000fea000fffe03f */
[----:B------:R0:W-:Y:S01]  /*1ee40*/  STL.64 [R1+0x530], R12 ;  /* 0x0005300c01007387 */ /* 0x0001e20000100a00 */
[----:B------:R5:W-:Y:S02]  /*1ee50*/  STL.64 [R1+0x538], R14 ;  /* 0x0005380e01007387 */ /* 0x000be40000100a00 */
[C---:B--2---:R-:W-:Y:S02]  /*1ee60*/  IMAD.WIDE R2, R0.reuse, 0x2, R26 ;  /* 0x0000000200027825 */ /* 0x044fe400078e021a */
[----:B------:R-:W2:Y:S02]  /*1ee70*/  LDL.64 R26, [R1+0xab0] ;  /* 0x000ab000011a7983 */ /* 0x000ea40000100a00 */
[----:B0-----:R-:W-:-:S04]  /*1ee80*/  IMAD.WIDE R12, R0, 0x2, R18 ;  /* 0x00000002000c7825 */ /* 0x001fc800078e0212 */
[----:B-----5:R-:W-:-:S06]  /*1ee90*/  IMAD.WIDE R14, R0, 0x2, R8 ;  /* 0x00000002000e7825 */ /* 0x020fcc00078e0208 */
[----:B------:R-:W3:Y:S04]  /*1eea0*/  LDG.E.U16 R15, [R14.64] ;  /* 0x000000040e0f7981 */ /* 0x000ee8000c1e1500 */
[----:B--2---:R-:W-:Y:S01]  /*1eeb0*/  STL.64 [R1+0x24f8], R26 ;  /* 0x0024f81a01007387 */ /* 0x004fe20000100a00 */
[----:B----4-:R0:W-:Y:S03]  /*1eec0*/  STL [R1+0x24f0], R24 ;  /* 0x0024f01801007387 */ /* 0x0101e60000100800 */
[----:B0-----:R-:W2:Y:S01]  /*1eed0*/  LDL.LU R24, [R1+0x150] ;  /* 0x0001500001187983 */ /* 0x001ea20000300800 */
[----:B------:R-:W2:Y:S02]  /*1eee0*/  LDL.LU R25, [R1+0x154] ;  /* 0x0001540001197983 */ /* 0x000ea40000300800 */
[----:B------:R-:W2:Y:S02]  /*1eef0*/  LDL.LU R26, [R1+0x158] ;  /* 0x00015800011a7983 */ /* 0x000ea40000300800 */
[----:B------:R-:W2:Y:S01]  /*1ef00*/  LDL.LU R27, [R1+0x15c] ;  /* 0x00015c00011b7983 */ /* 0x000ea20000300800 */
[----:B------:R-:W4:Y:S04]  /*1ef10*/  LDL.64 R18, [R1+0xaa8] ;  /* 0x000aa80001127983 */ /* 0x000f280000100a00 */
[----:B------:R-:W2:Y:S04]  /*1ef20*/  LDL.64 R16, [R1+0xaa0] ;  /* 0x000aa00001107983 */ /* 0x000ea80000100a00 */
[----:B------:R-:W2:Y:S01]  /*1ef30*/  LDL.64 R8, [R1+0xa80] ;  /* 0x000a800001087983 */ /* 0x000ea20000100a00 */
[----:B------:R0:W-:Y:S03]  /*1ef40*/  STL [R1+0x1ac], R20 ;  /* 0x0001ac1401007387 */ /* 0x0001e60000100800 */
[----:B0-----:R0:W2:Y:S04]  /*1ef50*/  LDG.E.U16 R20, [R2.64] ;  /* 0x0000000402147981 */ /* 0x0010a8000c1e1500 */
[----:B0-----:R-:W2:Y:S01]  /*1ef60*/  LDL.64 R2, [R1+0xae0] ;  /* 0x000ae00001027983 */ /* 0x001ea20000100a00 */
[----:B------:R0:W-:Y:S03]  /*1ef70*/  STL [R1+0x198], R21 ;  /* 0x0001981501007387 */ /* 0x0001e60000100800 */
[----:B0-----:R0:W2:Y:S04]  /*1ef80*/  LDG.E.U16 R21, [R12.64] ;  /* 0x000000040c157981 */ /* 0x0010a8000c1e1500 */
[----:B0-----:R-:W3:Y:S04]  /*1ef90*/  LDL.64 R12, [R1+0xac0] ;  /* 0x000ac000010c7983 */ /* 0x001ee80000100a00 */
[----:B--2---:R-:W-:Y:S01]  /*1efa0*/  STL [R1+0x194], R21 ;  /* 0x0001941501007387 */ /* 0x004fe20000100800 */
[----:B------:R0:W-:Y:S02]  /*1efb0*/  STL [R1+0x19c], R20 ;  /* 0x00019c1401007387 */ /* 0x0001e40000100800 */
[----:B0-----:R-:W-:Y:S01]  /*1efc0*/  HMMA.16816.F32.BF16 R20, R4, R22, R24 ;  /* 0x000000160414723c */ /* 0x001fe20000041818 */
[----:B------:R-:W2:Y:S01]  /*1efd0*/  LDL.LU.64 R26, [R1+0x24f8] ;  /* 0x0024f800011a7983 */ /* 0x000ea20000300a00 */
[----:B------:R-:W2:Y:S02]  /*1efe0*/  LDL.LU R24, [R1+0x24f0] ;  /* 0x0024f00001187983 */ /* 0x000ea40000300800 */
[----:B------:R-:W-:-:S04]  /*1eff0*/  IMAD.WIDE R2, R0, 0x2, R2 ;  /* 0x0000000200027825 */ /* 0x000fc800078e0202 */
[C---:B---3--:R-:W-:Y:S02]  /*1f000*/  IMAD.WIDE R12, R0.reuse, 0x2, R12 ;  /* 0x00000002000c7825 */ /* 0x048fe400078e020c */
[----:B------:R0:W3:Y:S04]  /*1f010*/  LDG.E.U16 R2, [R2.64] ;  /* 0x0000000402027981 */ /* 0x0000e8000c1e1500 */
[----:B0-----:R0:W2:Y:S09]  /*1f020*/  LDG.E.U16 R3, [R12.64] ;  /* 0x000000040c037981 */ /* 0x0010b2000c1e1500 */
[----:B------:R-:W-:Y:S01]  /*1f030*/  STL.64 [R1+0x580], R20 ;  /* 0x0005801401007387 */ /* 0x000fe20000100a00 */
[----:B------:R1:W-:Y:S03]  /*1f040*/  STL.64 [R1+0x588], R22 ;  /* 0x0005881601007387 */ /* 0x0003e60000100a00 */
[----:B-1----:R-:W0:Y:S01]  /*1f050*/  LDL.LU.64 R22, [R1+0x24e8] ;  /* 0x0024e80001167983 */ /* 0x002e220000300a00 */
[----:B------:R-:W0:Y:S02]  /*1f060*/  LDL.LU.64 R20, [R1+0x24e0] ;  /* 0x0024e00001147983 */ /* 0x000e240000300a00 */
[----:B------:R1:W-:Y:S02]  /*1f070*/  STL [R1+0x190], R15 ;  /* 0x0001900f01007387 */ /* 0x0003e40000100800 */
[----:B-1----:R-:W-:-:S05]  /*1f080*/  IMAD.WIDE R14, R0, 0x2, R10 ;  /* 0x00000002000e7825 */ /* 0x002fca00078e020a */
[----:B------:R1:W2:Y:S04]  /*1f090*/  LDG.E.U16 R25, [R14.64] ;  /* 0x000000040e197981 */ /* 0x0002a8000c1e1500 */
[----:B-1----:R-:W0:Y:S01]  /*1f0a0*/  LDL.LU R14, [R1+0x2d8] ;  /* 0x0002d800010e7983 */ /* 0x002e220000300800 */
[----:B------:R-:W0:Y:S02]  /*1f0b0*/  LDL.LU R15, [R1+0x2dc] ;  /* 0x0002dc00010f7983 */ /* 0x000e240000300800 */
[----:B------:R-:W2:Y:S01]  /*1f0c0*/  LDL.64 R10, [R1+0xa78] ;  /* 0x000a7800010a7983 */ /* 0x000ea20000100a00 */
[----:B0-----:R-:W-:Y:S01]  /*1f0d0*/  HMMA.16816.F32.BF16 R12, R4, R14, R20 ;  /* 0x0000000e040c723c */ /* 0x001fe20000041814 */
[----:B------:R-:W5:Y:S01]  /*1f0e0*/  LDL.LU.64 R22, [R1+0x24d8] ;  /* 0x0024d80001167983 */ /* 0x000f620000300a00 */
[----:B------:R-:W5:Y:S02]  /*1f0f0*/  LDL.LU.64 R20, [R1+0x24d0] ;  /* 0x0024d00001147983 */ /* 0x000f640000300a00 */
[----:B--2---:R-:W-:Y:S02]  /*1f100*/  STL [R1+0x184], R3 ;  /* 0x0001840301007387 */ /* 0x004fe40000100800 */
[----:B---3--:R0:W-:Y:S02]  /*1f110*/  STL [R1+0x18c], R2 ;  /* 0x00018c0201007387 */ /* 0x0081e40000100800 */
[----:B----4-:R-:W-:-:S04]  /*1f120*/  IMAD.WIDE R4, R0, 0x2, R18 ;  /* 0x0000000200047825 */ /* 0x010fc800078e0212 */
[----:B0-----:R-:W-:-:S04]  /*1f130*/  IMAD.WIDE R2, R0, 0x2, R26 ;  /* 0x0000000200027825 */ /* 0x001fc800078e021a */
[C---:B------:R-:W-:Y:S02]  /*1f140*/  IMAD.WIDE R6, R0.reuse, 0x2, R16 ;  /* 0x0000000200067825 */ /* 0x040fe400078e0210 */
[----:B------:R0:W2:Y:S05]  /*1f150*/  LDG.E.U16 R2, [R2.64] ;  /* 0x0000000402027981 */ /* 0x0000aa000c1e1500 */
[----:B------:R-:W-:Y:S01]  /*1f160*/  STL.64 [R1+0x570], R12 ;  /* 0x0005700c01007387 */ /* 0x000fe20000100a00 */
[----:B------:R1:W-:Y:S02]  /*1f170*/  STL.64 [R1+0x578], R14 ;  /* 0x0005780e01007387 */ /* 0x0003e40000100a00 */
[----:B------:R-:W3:Y:S02]  /*1f180*/  LDL.64 R26, [R1+0xa40] ;  /* 0x000a4000011a7983 */ /* 0x000ee40000100a00 */
[----:B------:R-:W4:Y:S01]  /*1f190*/  LDL.64 R18, [R1+0xa38] ;  /* 0x000a380001127983 */ /* 0x000f220000100a00 */
[----:B0-----:R0:W2:Y:S04]  /*1f1a0*/  LDG.E.U16 R3, [R4.64] ;  /* 0x0000000404037981 */ /* 0x0010a8000c1e1500 */
[----:B-1----:R-:W3:Y:S04]  /*1f1b0*/  LDL.64 R14, [R1+0xa60] ;  /* 0x000a6000010e7983 */ /* 0x002ee80000100a00 */
[----:B0-----:R-:W3:Y:S01]  /*1f1c0*/  LDL.64 R4, [R1+0xa70] ;  /* 0x000a700001047983 */ /* 0x001ee20000100a00 */
[----:B------:R0:W-:Y:S02]  /*1f1d0*/  STL [R1+0x188], R25 ;  /* 0x0001881901007387 */ /* 0x0001e40000100800 */
[----:B------:R-:W-:-:S04]  /*1f1e0*/  IMAD.WIDE R12, R0, 0x2, R8 ;  /* 0x00000002000c7825 */ /* 0x000fc800078e0208 */
[----:B------:R-:W3:Y:S01]  /*1f1f0*/  LDL.64 R16, [R1+0xa30] ;  /* 0x000a300001107983 */ /* 0x000ee20000100a00 */
[----:B------:R-:W3:Y:S04]  /*1f200*/  LDL.64 R8, [R1+0xa28] ;  /* 0x000a280001087983 */ /* 0x000ee80000100a00 */
[----:B------:R-:W3:Y:S04]  /*1f210*/  LDG.E.U16 R13, [R12.64] ;  /* 0x000000040c0d7981 */ /* 0x000ee8000c1e1500 */
[----:B0-----:R0:W3:Y:S04]  /*1f220*/  LDG.E.U16 R25, [R6.64] ;  /* 0x0000000406197981 */ /* 0x0010e8000c1e1500 */
[----:B0-----:R-:W4:Y:S04]  /*1f230*/  LDL.64 R6, [R1+0xa68] ;  /* 0x000a680001067983 */ /* 0x001f280000100a00 */
[----:B--2---:R-:W-:Y:S01]  /*1f240*/  STL [R1+0x178], R3 ;  /* 0x0001780301007387 */ /* 0x004fe20000100800 */
[----:B------:R0:W-:Y:S02]  /*1f250*/  STL [R1+0x17c], R2 ;  /* 0x00017c0201007387 */ /* 0x0001e40000100800 */
[----:B0-----:R-:W-:-:S02]  /*1f260*/  IMAD.WIDE R2, R0, 0x2, R10 ;  /* 0x0000000200027825 */ /* 0x001fc400078e020a */
[----:B------:R-:W2:Y:S04]  /*1f270*/  LDL.64 R10, [R1+0xa20] ;  /* 0x000a2000010a7983 */ /* 0x000ea80000100a00 */
[----:B---3--:R0:W-:Y:S04]  /*1f280*/  STL [R1+0x180], R25 ;  /* 0x0001801901007387 */ /* 0x0081e80000100800 */
[----:B0-----:R0:W3:Y:S01]  /*1f290*/  LDG.E.U16 R25, [R2.64] ;  /* 0x0000000402197981 */ /* 0x0010e2000c1e1500 */
[----:B----4-:R-:W-:-:S04]  /*1f2a0*/  IMAD.WIDE R6, R0, 0x2, R6 ;  /* 0x0000000200067825 */ /* 0x010fc800078e0206 */
[----:B------:R-:W-:-:S04]  /*1f2b0*/  IMAD.WIDE R4, R0, 0x2, R4 ;  /* 0x0000000200047825 */ /* 0x000fc800078e0204 */
[----:B------:R1:W-:Y:S01]  /*1f2c0*/  STL [R1+0x164], R13 ;  /* 0x0001640d01007387 */ /* 0x0003e20000100800 */
[----:B------:R4:W2:Y:S04]  /*1f2d0*/  LDG.E.U16 R12, [R4.64] ;  /* 0x00000004040c7981 */ /* 0x0008a8000c1e1500 */
[----:B-1----:R1:W2:Y:S01]  /*1f2e0*/  LDG.E.U16 R13, [R6.64] ;  /* 0x00000004060d7981 */ /* 0x0022a2000c1e1500 */
[----:B0-----:R-:W-:-:S04]  /*1f2f0*/  IMAD.WIDE R2, R0, 0x2, R14 ;  /* 0x0000000200027825 */ /* 0x001fc800078e020e */
[----:B------:R-:W5:Y:S02]  /*1f300*/  LDL.64 R14, [R1+0xa00] ;  /* 0x000a0000010e7983 */ /* 0x000f640000100a00 */
[C---:B----4-:R-:W-:Y:S01]  /*1f310*/  IMAD.WIDE R4, R0.reuse, 0x2, R26 ;  /* 0x0000000200047825 */ /* 0x050fe200078e021a */
[----:B---3--:R0:W-:Y:S04]  /*1f320*/  STL [R1+0x170], R25 ;  /* 0x0001701901007387 */ /* 0x0081e80000100800 */
[----:B0-----:R0:W3:Y:S01]  /*1f330*/  LDG.E.U16 R25, [R2.64] ;  /* 0x0000000402197981 */ /* 0x0010e2000c1e1500 */
[----:B-1----:R-:W-:-:S04]  /*1f340*/  IMAD.WIDE R6, R0, 0x2, R18 ;  /* 0x0000000200067825 */ /* 0x002fc800078e0212 */
[----:B------:R1:W4:Y:S01]  /*1f350*/  LDG.E.U16 R18, [R4.64] ;  /* 0x0000000404127981 */ /* 0x000322000c1e1500 */
[----:B--2---:R-:W-:Y:S01]  /*1f360*/  STL [R1+0x168], R13 ;  /* 0x0001680d01007387 */ /* 0x004fe20000100800 */
[----:B------:R2:W-:Y:S03]  /*1f370*/  STL [R1+0x16c], R12 ;  /* 0x00016c0c01007387 */ /* 0x0005e60000100800 */
[----:B------:R2:W4:Y:S01]  /*1f380*/  LDG.E.U16 R19, [R6.64] ;  /* 0x0000000406137981 */ /* 0x000522000c1e1500 */
[----:B------:R-:W4:Y:S02]  /*1f390*/  LDL.64 R26, [R1+0x9e0] ;  /* 0x0009e000011a7983 */ /* 0x000f240000100a00 */
[----:B-1----:R-:W-:-:S04]  /*1f3a0*/  IMAD.WIDE R4, R0, 0x2, R8 ;  /* 0x0000000200047825 */ /* 0x002fc800078e0208 */
[----:B0-----:R-:W-:-:S04]  /*1f3b0*/  IMAD.WIDE R2, R0, 0x2, R16 ;  /* 0x0000000200027825 */ /* 0x001fc800078e0210 */
[C---:B--2---:R-:W-:Y:S01]  /*1f3c0*/  IMAD.WIDE R6, R0.reuse, 0x2, R10 ;  /* 0x0000000200067825 */ /* 0x044fe200078e020a */
[----:B------:R-:W2:Y:S04]  /*1f3d0*/  LDL.64 R12, [R1+0x9f0] ;  /* 0x0009f000010c7983 */ /* 0x000ea80000100a00 */
[----:B------:R0:W2:Y:S04]  /*1f3e0*/  LDG.E.U16 R17, [R4.64] ;  /* 0x0000000404117981 */ /* 0x0000a8000c1e1500 */
[----:B------:R-:W2:Y:S04]  /*1f3f0*/  LDL.64 R8, [R1+0x9e8] ;  /* 0x0009e80001087983 */ /* 0x000ea80000100a00 */
[----:B------:R-:W2:Y:S04]  /*1f400*/  LDL.64 R10, [R1+0x9c0] ;  /* 0x0009c000010a7983 */ /* 0x000ea80000100a00 */
[----:B------:R5:W2:Y:S04]  /*1f410*/  LDG.E.U16 R16, [R2.64] ;  /* 0x0000000402107981 */ /* 0x000aa8000c1e1500 */
[----:B0-----:R-:W2:Y:S04]  /*1f420*/  LDL.64 R4, [R1+0x9f8] ;  /* 0x0009f80001047983 */ /* 0x001ea80000100a00 */
[----:B---3--:R0:W-:Y:S04]  /*1f430*/  STL [R1+0x174], R25 ;  /* 0x0001741901007387 */ /* 0x0081e80000100800 */
[----:B0-----:R0:W3:Y:S01]  /*1f440*/  LDG.E.U16 R25, [R6.64] ;  /* 0x0000000406197981 */ /* 0x0010e2000c1e1500 */
[----:B-----5:R-:W-:-:S03]  /*1f450*/  IMAD.WIDE R2, R0, 0x2, R14 ;  /* 0x0000000200027825 */ /* 0x020fc600078e020e */
[----:B----4-:R-:W-:Y:S04]  /*1f460*/  STL [R1+0x158], R19 ;  /* 0x0001581301007387 */ /* 0x010fe80000100800 */
[----:B------:R-:W4:Y:S01]  /*1f470*/  LDG.E.U16 R3, [R2.64] ;  /* 0x0000000402037981 */ /* 0x000f22000c1e1500 */
[----:B------:R1:W-:Y:S02]  /*1f480*/  STL [R1+0x15c], R18 ;  /* 0x00015c1201007387 */ /* 0x0003e40000100800 */
[----:B--2---:R-:W-:-:S04]  /*1f490*/  IMAD.WIDE R4, R0, 0x2, R4 ;  /* 0x0000000200047825 */ /* 0x004fc800078e0204 */
[C---:B0-----:R-:W-:Y:S01]  /*1f4a0*/  IMAD.WIDE R6, R0.reuse, 0x2, R12 ;  /* 0x0000000200067825 */ /* 0x041fe200078e020c */
[----:B-1----:R-:W2:Y:S04]  /*1f4b0*/  LDL.64 R18, [R1+0x9b8] ;  /* 0x0009b80001127983 */ /* 0x002ea80000100a00 */
[----:B------:R-:W5:Y:S01]  /*1f4c0*/  LDG.E.U16 R5, [R4.64] ;  /* 0x0000000404057981 */ /* 0x000f62000c1e1500 */
[----:B------:R-:W-:Y:S02]  /*1f4d0*/  STL [R1+0x154], R17 ;  /* 0x0001541101007387 */ /* 0x000fe40000100800 */
[----:B------:R0:W-:Y:S02]  /*1f4e0*/  STL [R1+0x150], R16 ;  /* 0x0001501001007387 */ /* 0x0001e40000100800 */
[----:B------:R-:W2:Y:S01]  /*1f4f0*/  LDL.64 R14, [R1+0x9a8] ;  /* 0x0009a800010e7983 */ /* 0x000ea20000100a00 */
[----:B0-----:R-:W2:Y:S04]  /*1f500*/  LDL.64 R16, [R1+0x9b0] ;  /* 0x0009b00001107983 */ /* 0x001ea80000100a00 */
[----:B---3--:R0:W-:Y:S01]  /*1f510*/  STL [R1+0x160], R25 ;  /* 0x0001601901007387 */ /* 0x0081e20000100800 */
[----:B------:R-:W3:Y:S03]  /*1f520*/  LDL.64 R12, [R1+0x9a0] ;  /* 0x0009a000010c7983 */ /* 0x000ee60000100a00 */
[----:B0-----:R0:W2:Y:S04]  /*1f530*/  LDG.E.U16 R25, [R6.64] ;  /* 0x0000000406197981 */ /* 0x0010a8000c1e1500 */
[----:B----4-:R1:W-:Y:S02]  /*1f540*/  STL [R1+0x148], R3 ;  /* 0x0001480301007387 */ /* 0x0103e40000100800 */
[----:B-1----:R-:W-:-:S02]  /*1f550*/  IMAD.WIDE R2, R0, 0x2, R8 ;  /* 0x0000000200027825 */ /* 0x002fc400078e0208 */
[----:B------:R-:W4:Y:S02]  /*1f560*/  LDL.64 R8, [R1+0x980] ;  /* 0x0009800001087983 */ /* 0x000f240000100a00 */
[----:B-----5:R1:W-:Y:S02]  /*1f570*/  STL [R1+0x144], R5 ;  /* 0x0001440501007387 */ /* 0x0203e40000100800 */
[C---:B0-----:R-:W-:Y:S02]  /*1f580*/  IMAD.WIDE R6, R0.reuse, 0x2, R10 ;  /* 0x0000000200067825 */ /* 0x041fe400078e020a */
[----:B------:R-:W5:Y:S02]  /*1f590*/  LDL.64 R10, [R1+0x978] ;  /* 0x00097800010a7983 */ /* 0x000f640000100a00 */
[C---:B-1----:R-:W-:Y:S02]  /*1f5a0*/  IMAD.WIDE R4, R0.reuse, 0x2, R26 ;  /* 0x0000000200047825 */ /* 0x042fe400078e021a */
[----:B------:R0:W3:Y:S04]  /*1f5b0*/  LDG.E.U16 R26, [R2.64] ;  /* 0x00000004021a7981 */ /* 0x0000e8000c1e1500 */
[----:B------:R1:W3:Y:S04]  /*1f5c0*/  LDG.E.U16 R27, [R4.64] ;  /* 0x00000004041b7981 */ /* 0x0002e8000c1e1500 */
[----:B--2---:R2:W-:Y:S04]  /*1f5d0*/  STL [R1+0x13c], R25 ;  /* 0x00013c1901007387 */ /* 0x0045e80000100800 */
[----:B--2---:R2:W4:Y:S01]  /*1f5e0*/  LDG.E.U16 R25, [R6.64] ;  /* 0x0000000406197981 */ /* 0x004522000c1e1500 */
[----:B-1----:R-:W-:-:S04]  /*1f5f0*/  IMAD.WIDE R4, R0, 0x2, R16 ;  /* 0x0000000200047825 */ /* 0x002fc800078e0210 */
[----:B0-----:R-:W-:-:S04]  /*1f600*/  IMAD.WIDE R2, R0, 0x2, R18 ;  /* 0x0000000200027825 */ /* 0x001fc800078e0212 */
[----:B------:R-:W5:Y:S01]  /*1f610*/  LDL.64 R16, [R1+0x968] ;  /* 0x0009680001107983 */ /* 0x000f620000100a00 */
[----:B------:R0:W5:Y:S04]  /*1f620*/  LDG.E.U16 R19, [R4.64] ;  /* 0x0000000404137981 */ /* 0x000168000c1e1500 */
[----:B------:R1:W5:Y:S01]  /*1f630*/  LDG.E.U16 R18, [R2.64] ;  /* 0x0000000402127981 */ /* 0x000362000c1e1500 */
[----:B--2---:R-:W-:-:S03]  /*1f640*/  IMAD.WIDE R6, R0, 0x2, R14 ;  /* 0x0000000200067825 */ /* 0x004fc600078e020e */
[----:B---3--:R-:W-:Y:S01]  /*1f650*/  STL [R1+0x14c], R27 ;  /* 0x00014c1b01007387 */ /* 0x008fe20000100800 */
[----:B------:R2:W-:Y:S03]  /*1f660*/  STL [R1+0x140], R26 ;  /* 0x0001401a01007387 */ /* 0x0005e60000100800 */
[----:B--2---:R-:W2:Y:S04]  /*1f670*/  LDL.64 R26, [R1+0x960] ;  /* 0x00096000011a7983 */ /* 0x004ea80000100a00 */
[----:B----4-:R3:W-:Y:S01]  /*1f680*/  STL [R1+0x130], R25 ;  /* 0x0001301901007387 */ /* 0x0107e20000100800 */
[----:B-1----:R-:W-:-:S04]  /*1f690*/  IMAD.WIDE R2, R0, 0x2, R12 ;  /* 0x0000000200027825 */ /* 0x002fc800078e020c */
[----:B0-----:R-:W-:-:S04]  /*1f6a0*/  IMAD.WIDE R4, R0, 0x2, R8 ;  /* 0x0000000200047825 */ /* 0x001fc800078e0208 */
[----:B------:R-:W4:Y:S01]  /*1f6b0*/  LDL.64 R14, [R1+0x948] ;  /* 0x00094800010e7983 */ /* 0x000f220000100a00 */
[----:B---3--:R0:W3:Y:S04]  /*1f6c0*/  LDG.E.U16 R25, [R6.64] ;  /* 0x0000000406197981 */ /* 0x0080e8000c1e1500 */
[----:B-----5:R-:W-:Y:S01]  /*1f6d0*/  STL [R1+0x11c], R19 ;  /* 0x00011c1301007387 */ /* 0x020fe20000100800 */
[----:B------:R1:W-:Y:S03]  /*1f6e0*/  STL [R1+0x128], R18 ;  /* 0x0001281201007387 */ /* 0x0003e60000100800 */
[----:B------:R-:W5:Y:S01]  /*1f6f0*/  LDG.E.U16 R5, [R4.64] ;  /* 0x0000000404057981 */ /* 0x000f62000c1e1500 */
[----:B------:R-:W2:Y:S02]  /*1f700*/  LDL.64 R8, [R1+0x938] ;  /* 0x0009380001087983 */ /* 0x000ea40000100a00 */
[----:B0-----:R-:W-:-:S02]  /*1f710*/  IMAD.WIDE R6, R0, 0x2, R10 ;  /* 0x0000000200067825 */ /* 0x001fc400078e020a */
[----:B------:R0:W2:Y:S04]  /*1f720*/  LDG.E.U16 R11, [R2.64] ;  /* 0x00000004020b7981 */ /* 0x0000a8000c1e1500 */
[----:B-1----:R-:W4:Y:S04]  /*1f730*/  LDL.64 R18, [R1+0x940] ;  /* 0x0009400001127983 */ /* 0x002f280000100a00 */
[----:B0-----:R-:W4:Y:S04]  /*1f740*/  LDL.64 R2, [R1+0x970] ;  /* 0x0009700001027983 */ /* 0x001f280000100a00 */
[----:B---3--:R0:W-:Y:S01]  /*1f750*/  STL [R1+0x124], R25 ;  /* 0x0001241901007387 */ /* 0x0081e20000100800 */
[----:B------:R-:W3:Y:S03]  /*1f760*/  LDL.64 R12, [R1+0x930] ;  /* 0x00093000010c7983 */ /* 0x000ee60000100a00 */
[----:B0-----:R-:W3:Y:S04]  /*1f770*/  LDG.E.U16 R25, [R6.64] ;  /* 0x0000000406197981 */ /* 0x001ee8000c1e1500 */
[----:B--2---:R0:W-:Y:S04]  /*1f780*/  STL [R1+0x138], R11 ;  /* 0x0001380b01007387 */ /* 0x0041e80000100800 */
[----:B0-----:R-:W2:Y:S01]  /*1f790*/  LDL.64 R10, [R1+0x928] ;  /* 0x00092800010a7983 */ /* 0x001ea20000100a00 */
[----:B----4-:R-:W-:-:S04]  /*1f7a0*/  IMAD.WIDE R2, R0, 0x2, R2 ;  /* 0x0000000200027825 */ /* 0x010fc800078e0202 */
[----:B-----5:R0:W-:Y:S02]  /*1f7b0*/  STL [R1+0x114], R5 ;  /* 0x0001140501007387 */ /* 0x0201e40000100800 */
[C---:B0-----:R-:W-:Y:S02]  /*1f7c0*/  IMAD.WIDE R4, R0.reuse, 0x2, R16 ;  /* 0x0000000200047825 */ /* 0x041fe400078e0210 */
[----:B------:R-:W4:Y:S04]  /*1f7d0*/  LDL.64 R16, [R1+0x920] ;  /* 0x0009200001107983 */ /* 0x000f280000100a00 */
[----:B---3--:R0:W-:Y:S04]  /*1f7e0*/  STL [R1+0x110], R25 ;  /* 0x0001101901007387 */ /* 0x0081e80000100800 */
[----:B0-----:R0:W3:Y:S01]  /*1f7f0*/  LDG.E.U16 R25, [R2.64] ;  /* 0x0000000402197981 */ /* 0x0010e2000c1e1500 */
[----:B------:R-:W-:-:S04]  /*1f800*/  IMAD.WIDE R6, R0, 0x2, R26 ;  /* 0x0000000200067825 */ /* 0x000fc800078e021a */
[----:B------:R1:W5:Y:S01]  /*1f810*/  LDG.E.U16 R26, [R4.64] ;  /* 0x00000004041a7981 */ /* 0x000362000c1e1500 */
[----:B------:R2:W4:Y:S01]  /*1f820*/  LDG.E.U16 R27, [R6.64] ;  /* 0x00000004061b7981 */ /* 0x000522000c1e1500 */
[----:B0-----:R-:W-:-:S03]  /*1f830*/  IMAD.WIDE R2, R0, 0x2, R14 ;  /* 0x0000000200027825 */ /* 0x001fc600078e020e */
[----:B------:R-:W5:Y:S01]  /*1f840*/  LDL.64 R14, [R1+0x908] ;  /* 0x00090800010e7983 */ /* 0x000f620000100a00 */
[----:B-1----:R-:W-:-:S04]  /*1f850*/  IMAD.WIDE R4, R0, 0x2, R18 ;  /* 0x0000000200047825 */ /* 0x002fc800078e0212 */
[C---:B--2---:R-:W-:Y:S01]  /*1f860*/  IMAD.WIDE R6, R0.reuse, 0x2, R8 ;  /* 0x0000000200067825 */ /* 0x044fe200078e0208 */
[----:B------:R0:W2:Y:S04]  /*1f870*/  LDG.E.U16 R18, [R4.64] ;  /* 0x0000000404127981 */ /* 0x0000a8000c1e1500 */
[----:B------:R4:W2:Y:S04]  /*1f880*/  LDG.E.U16 R19, [R6.64] ;  /* 0x0000000406137981 */ /* 0x0008a8000c1e1500 */
[----:B---3--:R1:W-:Y:S01]  /*1f890*/  STL [R1+0x108], R25 ;  /* 0x0001081901007387 */ /* 0x0083e20000100800 */
[----:B0-----:R-:W-:-:S04]  /*1f8a0*/  IMAD.WIDE R4, R0, 0x2, R10 ;  /* 0x0000000200047825 */ /* 0x001fc800078e020a */
[----:B------:R-:W3:Y:S02]  /*1f8b0*/  LDL.64 R8, [R1+0x8f8] ;  /* 0x0008f80001087983 */ /* 0x000ee40000100a00 */
[----:B------:R-:W2:Y:S01]  /*1f8c0*/  LDL.64 R10, [R1+0x8e8] ;  /* 0x0008e800010a7983 */ /* 0x000ea20000100a00 */
[----:B-1----:R0:W2:Y:S01]  /*1f8d0*/  LDG.E.U16 R25, [R2.64] ;  /* 0x0000000402197981 */ /* 0x0020a2000c1e1500 */
[----:B----4-:R-:W-:-:S04]  /*1f8e0*/  IMAD.WIDE R6, R0, 0x2, R16 ;  /* 0x0000000200067825 */ /* 0x010fc800078e0210 */
[----:B------:R1:W4:Y:S02]  /*1f8f0*/  LDG.E.U16 R17, [R4.64] ;  /* 0x0000000404117981 */ /* 0x000324000c1e1500 */
[C---:B0-----:R-:W-:Y:S02]  /*1f900*/  IMAD.WIDE R2, R0.reuse, 0x2, R12 ;  /* 0x0000000200027825 */ /* 0x041fe400078e020c */
[----:B------:R-:W3:Y:S02]  /*1f910*/  LDL.64 R12, [R1+0x8f0] ;  /* 0x0008f000010c7983 */ /* 0x000ee40000100a00 */
[----:B------:R-:W-:Y:S02]  /*1f920*/  STL [R1+0x118], R27 ;  /* 0x0001181b01007387 */ /* 0x000fe40000100800 */
[----:B-----5:R0:W-:Y:S02]  /*1f930*/  STL [R1+0x10c], R26 ;  /* 0x00010c1a01007387 */ /* 0x0201e40000100800 */
[----:B-1----:R-:W5:Y:S01]  /*1f940*/  LDL.64 R4, [R1+0x900] ;  /* 0x0009000001047983 */ /* 0x002f620000100a00 */
[----:B------:R1:W3:Y:S04]  /*1f950*/  LDG.E.U16 R16, [R2.64] ;  /* 0x0000000402107981 */ /* 0x0002e8000c1e1500 */
[----:B0-----:R-:W4:Y:S04]  /*1f960*/  LDL.64 R26, [R1+0x8e0] ;  /* 0x0008e000011a7983 */ /* 0x001f280000100a00 */
[----:B--2---:R0:W-:Y:S04]  /*1f970*/  STL [R1+0xe8], R25 ;  /* 0x0000e81901007387 */ /* 0x0041e80000100800 */
[----:B0-----:R3:W2:Y:S01]  /*1f980*/  LDG.E.U16 R25, [R6.64] ;  /* 0x0000000406197981 */ /* 0x0016a2000c1e1500 */
[----:B-1----:R-:W-:-:S04]  /*1f990*/  IMAD.WIDE R2, R0, 0x2, R14 ;  /* 0x0000000200027825 */ /* 0x002fc800078e020e */
[----:B------:R-:W-:Y:S02]  /*1f9a0*/  STL [R1+0xf4], R19 ;  /* 0x0000f41301007387 */ /* 0x000fe40000100800 */
[C---:B-----5:R-:W-:Y:S01]  /*1f9b0*/  IMAD.WIDE R4, R0.reuse, 0x2, R4 ;  /* 0x0000000200047825 */ /* 0x060fe200078e0204 */
[----:B------:R0:W-:Y:S04]  /*1f9c0*/  STL [R1+0xfc], R18 ;  /* 0x0000fc1201007387 */ /* 0x0001e80000100800 */
[----:B------:R-:W5:Y:S01]  /*1f9d0*/  LDG.E.U16 R3, [R2.64] ;  /* 0x0000000402037981 */ /* 0x000f62000c1e1500 */
[----:B---3--:R-:W-:-:S03]  /*1f9e0*/  IMAD.WIDE R6, R0, 0x2, R8 ;  /* 0x0000000200067825 */ /* 0x008fc600078e0208 */
[----:B------:R-:W3:Y:S04]  /*1f9f0*/  LDG.E.U16 R5, [R4.64] ;  /* 0x0000000404057981 */ /* 0x000ee8000c1e1500 */
[----:B0-----:R-:W3:Y:S01]  /*1fa00*/  LDL.64 R18, [R1+0x8c8] ;  /* 0x0008c80001127983 */ /* 0x001ee20000100a00 */
[----:B----4-:R-:W-:Y:S02]  /*1fa10*/  STL [R1+0xf0], R17 ;  /* 0x0000f01101007387 */ /* 0x010fe40000100800 */
[----:B------:R0:W-:Y:S02]  /*1fa20*/  STL [R1+0xec], R16 ;  /* 0x0000ec1001007387 */ /* 0x0001e40000100800 */
[----:B------:R-:W4:Y:S01]  /*1fa30*/  LDL.64 R14, [R1+0x8b8] ;  /* 0x0008b800010e7983 */ /* 0x000f220000100a00 */
[----:B------:R-:W4:Y:S04]  /*1fa40*/  LDL.64 R8, [R1+0x8b0] ;  /* 0x0008b00001087983 */ /* 0x000f280000100a00 */
[----:B0-----:R-:W4:Y:S04]  /*1fa50*/  LDL.64 R16, [R1+0x8c0] ;  /* 0x0008c00001107983 */ /* 0x001f280000100a00 */
[----:B--2---:R0:W-:Y:S04]  /*1fa60*/  STL [R1+0x104], R25 ;  /* 0x0001041901007387 */ /* 0x0041e80000100800 */
[----:B0-----:R-:W2:Y:S04]  /*1fa70*/  LDG.E.U16 R25, [R6.64] ;  /* 0x0000000406197981 */ /* 0x001ea8000c1e1500 */
[----:B-----5:R0:W-:Y:S01]  /*1fa80*/  STL [R1+0xcc], R3 ;  /* 0x0000cc0301007387 */ /* 0x0201e20000100800 */
[----:B---3--:R1:W-:Y:S02]  /*1fa90*/  STL [R1+0xdc], R5 ;  /* 0x0000dc0501007387 */ /* 0x0083e40000100800 */
[----:B0-----:R-:W-:-:S04]  /*1faa0*/  IMAD.WIDE R2, R0, 0x2, R12 ;  /* 0x0000000200027825 */ /* 0x001fc800078e020c */
[C---:B-1----:R-:W-:Y:S01]  /*1fab0*/  IMAD.WIDE R4, R0.reuse, 0x2, R10 ;  /* 0x0000000200047825 */ /* 0x042fe200078e020a */
[----:B------:R-:W3:Y:S04]  /*1fac0*/  LDL.64 R12, [R1+0x8a8] ;  /* 0x0008a800010c7983 */ /* 0x000ee80000100a00 */
[----:B------:R-:W5:Y:S04]  /*1fad0*/  LDL.64 R10, [R1+0x8a0] ;  /* 0x0008a000010a7983 */ /* 0x000f680000100a00 */
[----:B--2---:R0:W-:Y:S04]  /*1fae0*/  STL [R1+0xd4], R25 ;  /* 0x0000d41901007387 */ /* 0x0041e80000100800 */
[----:B0-----:R0:W2:Y:S01]  /*1faf0*/  LDG.E.U16 R25, [R2.64] ;  /* 0x0000000402197981 */ /* 0x0010a2000c1e1500 */
[----:B------:R-:W-:-:S04]  /*1fb00*/  IMAD.WIDE R6, R0, 0x2, R26 ;  /* 0x0000000200067825 */ /* 0x000fc800078e021a */
[----:B------:R4:W3:Y:S01]  /*1fb10*/  LDG.E.U16 R26, [R4.64] ;  /* 0x00000004041a7981 */ /* 0x0008e2000c1e1500 */
[----:B------:R1:W3:Y:S01]  /*1fb20*/  LDG.E.U16 R27, [R6.64] ;  /* 0x00000004061b7981 */ /* 0x0002e2000c1e1500 */
[----:B0-----:R-:W-:-:S03]  /*1fb30*/  IMAD.WIDE R2, R0, 0x2, R18 ;  /* 0x0000000200027825 */ /* 0x001fc600078e0212 */
[----:B--2---:R0:W-:Y:S04]  /*1fb40*/  STL [R1+0xd0], R25 ;  /* 0x0000d01901007387 */ /* 0x0041e80000100800 */
[----:B0-----:R0:W2:Y:S01]  /*1fb50*/  LDG.E.U16 R25, [R2.64] ;  /* 0x0000000402197981 */ /* 0x0010a2000c1e1500 */
[----:B----4-:R-:W-:-:S04]  /*1fb60*/  IMAD.WIDE R4, R0, 0x2, R16 ;  /* 0x0000000200047825 */ /* 0x010fc800078e0210 */
[C---:B-1----:R-:W-:Y:S01]  /*1fb70*/  IMAD.WIDE R6, R0.reuse, 0x2, R14 ;  /* 0x0000000200067825 */ /* 0x042fe200078e020e */
[----:B---3--:R-:W-:Y:S04]  /*1fb80*/  STL [R1+0xe0], R27 ;  /* 0x0000e01b01007387 */ /* 0x008fe80000100800 */
[----:B------:R1:W3:Y:S04]  /*1fb90*/  LDG.E.U16 R14, [R4.64] ;  /* 0x00000004040e7981 */ /* 0x0002e8000c1e1500 */
[----:B------:R5:W4:Y:S01]  /*1fba0*/  LDG.E.U16 R15, [R6.64] ;  /* 0x00000004060f7981 */ /* 0x000b22000c1e1500 */
[----:B0-----:R-:W-:-:S03]  /*1fbb0*/  IMAD.WIDE R2, R0, 0x2, R8 ;  /* 0x0000000200027825 */ /* 0x001fc600078e0208 */
[----:B------:R0:W-:Y:S01]  /*1fbc0*/  STL [R1+0xd8], R26 ;  /* 0x0000d81a01007387 */ /* 0x0001e20000100800 */
[----:B------:R-:W3:Y:S02]  /*1fbd0*/  LDL.64 R18, [R1+0x870] ;  /* 0x0008700001127983 */ /* 0x000ee40000100a00 */
[----:B------:R-:W3:Y:S02]  /*1fbe0*/  LDL.64 R16, [R1+0x868] ;  /* 0x0008680001107983 */ /* 0x000ee40000100a00 */
[----:B-1----:R-:W-:-:S04]  /*1fbf0*/  IMAD.WIDE R4, R0, 0x2, R12 ;  /* 0x0000000200047825 */ /* 0x002fc800078e020c */
[C---:B-----5:R-:W-:Y:S01]  /*1fc00*/  IMAD.WIDE R6, R0.reuse, 0x2, R10 ;  /* 0x0000000200067825 */ /* 0x060fe200078e020a */
[----:B------:R-:W5:Y:S04]  /*1fc10*/  LDL.64 R8, [R1+0x860] ;  /* 0x0008600001087983 */ /* 0x000f680000100a00 */
[----:B------:R1:W3:Y:S04]  /*1fc20*/  LDG.E.U16 R11, [R2.64] ;  /* 0x00000004020b7981 */ /* 0x0002e8000c1e1500 */
[----:B0-----:R-:W3:Y:S04]  /*1fc30*/  LDL.64 R26, [R1+0x878] ;  /* 0x00087800011a7983 */ /* 0x001ee80000100a00 */
[----:B-1----:R-:W5:Y:S04]  /*1fc40*/  LDL.64 R2, [R1+0x888] ;  /* 0x0008880001027983 */ /* 0x002f680000100a00 */
[----:B--2---:R0:W-:Y:S04]  /*1fc50*/  STL [R1+0xa8], R25 ;  /* 0x0000a81901007387 */ /* 0x0041e80000100800 */
[----:B0-----:R0:W2:Y:S04]  /*1fc60*/  LDG.E.U16 R25, [R4.64] ;  /* 0x0000000404197981 */ /* 0x0010a8000c1e1500 */
[----:B0-----:R-:W5:Y:S01]  /*1fc70*/  LDL.64 R4, [R1+0x880] ;  /* 0x0008800001047983 */ /* 0x001f620000100a00 */
[----:B----4-:R-:W-:Y:S02]  /*1fc80*/  STL [R1+0xbc], R15 ;  /* 0x0000bc0f01007387 */ /* 0x010fe40000100800 */
[----:B---3--:R0:W-:Y:S02]  /*1fc90*/  STL [R1+0xc4], R14 ;  /* 0x0000c40e01007387 */ /* 0x0081e40000100800 */
[----:B------:R-:W3:Y:S01]  /*1fca0*/  LDL.64 R12, [R1+0x840] ;  /* 0x00084000010c7983 */ /* 0x000ee20000100a00 */
[----:B0-----:R-:W2:Y:S01]  /*1fcb0*/  LDL.64 R14, [R1+0x848] ;  /* 0x00084800010e7983 */ /* 0x001ea20000100a00 */
[----:B------:R0:W-:Y:S03]  /*1fcc0*/  STL [R1+0xb4], R11 ;  /* 0x0000b40b01007387 */ /* 0x0001e60000100800 */
[----:B0-----:R-:W3:Y:S04]  /*1fcd0*/  LDL.64 R10, [R1+0x838] ;  /* 0x00083800010a7983 */ /* 0x001ee80000100a00 */
[----:B--2---:R0:W-:Y:S04]  /*1fce0*/  STL [R1+0xc0], R25 ;  /* 0x0000c01901007387 */ /* 0x0041e80000100800 */
[----:B0-----:R0:W2:Y:S01]  /*1fcf0*/  LDG.E.U16 R25, [R6.64] ;  /* 0x0000000406197981 */ /* 0x0010a2000c1e1500 */
[----:B-----5:R-:W-:-:S04]  /*1fd00*/  IMAD.WIDE R2, R0, 0x2, R2 ;  /* 0x0000000200027825 */ /* 0x020fc800078e0202 */
[----:B------:R-:W-:-:S04]  /*1fd10*/  IMAD.WIDE R4, R0, 0x2, R4 ;  /* 0x0000000200047825 */ /* 0x000fc800078e0204 */
[C---:B0-----:R-:W-:Y:S02]  /*1fd20*/  IMAD.WIDE R6, R0.reuse, 0x2, R26 ;  /* 0x0000000200067825 */ /* 0x041fe400078e021a */
[----:B------:R0:W5:Y:S04]  /*1fd30*/  LDG.E.U16 R27, [R2.64] ;  /* 0x00000004021b7981 */ /* 0x000168000c1e1500 */
[----:B------:R1:W3:Y:S04]  /*1fd40*/  LDG.E.U16 R26, [R6.64] ;  /* 0x00000004061a7981 */ /* 0x0002e8000c1e1500 */
[----:B--2---:R2:W-:Y:S04]  /*1fd50*/  STL [R1+0xc8], R25 ;  /* 0x0000c81901007387 */ /* 0x0045e80000100800 */
[----:B--2---:R2:W4:Y:S01]  /*1fd60*/  LDG.E.U16 R25, [R4.64] ;  /* 0x0000000404197981 */ /* 0x004522000c1e1500 */
[----:B0-----:R-:W-:-:S04]  /*1fd70*/  IMAD.WIDE R2, R0, 0x2, R18 ;  /* 0x0000000200027825 */ /* 0x001fc800078e0212 */
[----:B--2---:R-:W-:-:S05]  /*1fd80*/  IMAD.WIDE R4, R0, 0x2, R16 ;  /* 0x0000000200047825 */ /* 0x004fca00078e0210 */
[----:B------:R3:W2:Y:S02]  /*1fd90*/  LDG.E.U16 R19, [R4.64] ;  /* 0x0000000404137981 */ /* 0x0006a4000c1e1500 */
[----:B---3--:R-:W-:-:S05]  /*1fda0*/  IMAD.WIDE R4, R0, 0x2, R12 ;  /* 0x0000000200047825 */ /* 0x008fca00078e020c */
[----:B------:R-:W3:Y:S01]  /*1fdb0*/  LDG.E.U16 R18, [R4.64] ;  /* 0x0000000404127981 */ /* 0x000ee2000c1e1500 */
[----:B-1----:R-:W-:-:S03]  /*1fdc0*/  IMAD.WIDE R6, R0, 0x2, R8 ;  /* 0x0000000200067825 */ /* 0x002fc600078e0208 */
[----:B-----5:R0:W-:Y:S01]  /*1fdd0*/  STL [R1+0x60], R27 ;  /* 0x0000601b01007387 */ /* 0x0201e20000100800 */
[----:B------:R-:W5:Y:S03]  /*1fde0*/  LDL.64 R8, [R1+0x828] ;  /* 0x0008280001087983 */ /* 0x000f660000100a00 */
[----:B------:R1:W2:Y:S04]  /*1fdf0*/  LDG.E.U16 R17, [R6.64] ;  /* 0x0000000406117981 */ /* 0x0002a8000c1e1500 */
[----:B0-----:R0:W2:Y:S01]  /*1fe00*/  LDG.E.U16 R27, [R2.64] ;  /* 0x00000004021b7981 */ /* 0x0010a2000c1e1500 */
[----:B-1----:R-:W-:-:S05]  /*1fe10*/  IMAD.WIDE R6, R0, 0x2, R10 ;  /* 0x0000000200067825 */ /* 0x002fca00078e020a */
[----:B------:R1:W2:Y:S01]  /*1fe20*/  LDG.E.U16 R16, [R6.64] ;  /* 0x0000000406107981 */ /* 0x0002a2000c1e1500 */
[----:B0-----:R-:W-:-:S05]  /*1fe30*/  IMAD.WIDE R2, R0, 0x2, R14 ;  /* 0x0000000200027825 */ /* 0x001fca00078e020e */
[----:B------:R0:W2:Y:S04]  /*1fe40*/  LDG.E.U16 R14, [R2.64] ;  /* 0x00000004020e7981 */ /* 0x0000a8000c1e1500 */
[----:B----4-:R4:W-:Y:S04]  /*1fe50*/  STL [R1+0xa0], R25 ;  /* 0x0000a01901007387 */ /* 0x0109e80000100800 */
[----:B----4-:R-:W4:Y:S01]  /*1fe60*/  LDL.LU R25, [R1+0x134] ;  /* 0x0001340001197983 */ /* 0x010f220000300800 */
[----:B------:R-:W4:Y:S02]  /*1fe70*/  LDL.LU R11, [R1+0x100] ;  /* 0x00010000010b7983 */ /* 0x000f240000300800 */
[----:B------:R-:W4:Y:S02]  /*1fe80*/  LDL.LU R10, [R1+0xb8] ;  /* 0x0000b800010a7983 */ /* 0x000f240000300800 */
[----:B------:R0:W-:Y:S02]  /*1fe90*/  STL [R1+0x68], R26 ;  /* 0x0000681a01007387 */ /* 0x0001e40000100800 */
[----:B0-----:R-:W4:Y:S01]  /*1fea0*/  LDL.LU R26, [R1+0x9c] ;  /* 0x00009c00011a7983 */ /* 0x001f220000300800 */
[----:B------:R-:W4:Y:S02]  /*1feb0*/  LDL.LU R12, [R1+0x84] ;  /* 0x00008400010c7983 */ /* 0x000f240000300800 */
[----:B------:R-:W4:Y:S01]  /*1fec0*/  LDL.64 R2, [R1+0x830] ;  /* 0x0008300001027983 */ /* 0x000f220000100a00 */
[----:B---3--:R0:W-:Y:S04]  /*1fed0*/  STL [R1+0x2468], R18 ;  /* 0x0024681201007387 */ /* 0x0081e80000100800 */
[----:B0-----:R-:W3:Y:S01]  /*1fee0*/  LDL.LU R18, [R1+0x90] ;  /* 0x0000900001127983 */ /* 0x001ee20000300800 */
[----:B-1----:R-:W3:Y:S02]  /*1fef0*/  LDL.64 R6, [R1+0x820] ;  /* 0x0008200001067983 */ /* 0x002ee40000100a00 */
[----:B-----5:R-:W-:-:S02]  /*1ff00*/  IMAD.WIDE R4, R0, 0x2, R8 ;  /* 0x0000000200047825 */ /* 0x020fc400078e0208 */
[----:B------:R-:W5:Y:S02]  /*1ff10*/  LDL.LU R8, [R1+0x78] ;  /* 0x0000780001087983 */ /* 0x000f640000300800 */
[----:B--2---:R0:W-:Y:S02]  /*1ff20*/  STL [R1+0x64], R27 ;  /* 0x0000641b01007387 */ /* 0x0041e40000100800 */
[----:B0-----:R-:W2:Y:S01]  /*1ff30*/  LDL.LU R27, [R1+0x4c] ;  /* 0x00004c00011b7983 */ /* 0x001ea20000300800 */
[----:B------:R-:W2:Y:S02]  /*1ff40*/  LDL.LU R9, [R1+0x40] ;  /* 0x0000400001097983 */ /* 0x000ea40000300800 */
[----:B----4-:R-:W-:-:S05]  /*1ff50*/  IMAD.WIDE R2, R0, 0x2, R2 ;  /* 0x0000000200027825 */ /* 0x010fca00078e0202 */
[----:B------:R0:W4:Y:S04]  /*1ff60*/  LDG.E.U16 R15, [R2.64] ;  /* 0x00000004020f7981 */ /* 0x000128000c1e1500 */
[----:B------:R1:W-:Y:S01]  /*1ff70*/  STL [R1+0x10a0], R0 ;  /* 0x0010a00001007387 */ /* 0x0003e20000100800 */
[----:B---3--:R-:W-:-:S03]  /*1ff80*/  IMAD.WIDE R6, R0, 0x2, R6 ;  /* 0x0000000200067825 */ /* 0x008fc600078e0206 */
[----:B-1----:R-:W3:Y:S01]  /*1ff90*/  LDL.LU R0, [R1+0x28] ;  /* 0x0000280001007983 */ /* 0x002ee20000300800 */
[----:B0-----:R-:W2:Y:S02]  /*1ffa0*/  LDL.LU R2, [R1+0x80] ;  /* 0x0000800001027983 */ /* 0x001ea40000300800 */
[----:B------:R-:W2:Y:S02]  /*1ffb0*/  LDL.LU R3, [R1+0x74] ;  /* 0x0000740001037983 */ /* 0x000ea40000300800 */
[----:B------:R0:W-:Y:S02]  /*1ffc0*/  STL [R1+0x6c], R19 ;  /* 0x00006c1301007387 */ /* 0x0001e40000100800 */
[----:B0-----:R-:W0:Y:S02]  /*1ffd0*/  S2R R19, SR_TID.X ;  /* 0x0000000000137919 */ /* 0x001e240000002100 */
[----:B0-----:R-:W-:Y:S02]  /*1ffe0*/  LOP3.LUT R13, R19, 0x7f, RZ, 0xc0, !PT ;  /* 0x0000007f130d7812 */ /* 0x001fe400078ec0ff */
[----:B------:R0:W2:Y:S04]  /*1fff0*/  LDG.E.U16 R19, [R6.64] ;  /* 0x0000000406137981 */ /* 0x0000a8000c1e1500 */
[----:B----4-:R-:W-:Y:S01]  /*20000*/  STL [R1+0x2460], R15 ;  /* 0x0024600f01007387 */ /* 0x010fe20000100800 */
[----:B------:R1:W-:Y:S03]  /*20010*/  STL [R1+0xa4], R17 ;  /* 0x0000a41101007387 */ /* 0x0003e60000100800 */
[----:B-1----:R1:W4:Y:S01]  /*20020*/  LDG.E.U16 R17, [R4.64] ;  /* 0x0000000404117981 */ /* 0x002322000c1e1500 */
[----:B------:R-:W-:Y:S01]  /*20030*/  BAR.SYNC.DEFER_BLOCKING 0x0 ;  /* 0x0000000000007b1d */ /* 0x000fe20000010000 */
[----:B------:R-:W-:-:S05]  /*20040*/  SHF.L.U32 R15, R13, 0x1, RZ ;  /* 0x000000010d0f7819 */ /* 0x000fca00000006ff */
[----:B-1----:R-:W2:Y:S01]  /*20050*/  LDL.LU R4, [R1+0x98] ;  /* 0x0000980001047983 */ /* 0x002ea20000300800 */
[----:B------:R-:W2:Y:S03]  /*20060*/  LDL.LU R5, [R1+0x8c] ;  /* 0x00008c0001057983 */ /* 0x000ea60000300800 */
[----:B------:R-:W-:Y:S01]  /*20070*/  STS.U16 [R15+0x8000], R25 ;  /* 0x008000190f007388 */ /* 0x000fe20000000400 */
[----:B------:R-:W-:Y:S02]  /*20080*/  STS.U16 [R15+0x8800], R11 ;  /* 0x0088000b0f007388 */ /* 0x000fe40000000400 */
[----:B------:R-:W-:Y:S02]  /*20090*/  STS.U16 [R15+0x9000], R10 ;  /* 0x0090000a0f007388 */ /* 0x000fe40000000400 */
[----:B------:R-:W-:Y:S01]  /*200a0*/  STS.U16 [R15+0x9800], R26 ;  /* 0x0098001a0f007388 */ /* 0x000fe20000000400 */
[----:B----4-:R1:W-:Y:S04]  /*200b0*/  STL [R1+0x2454], R17 ;  /* 0x0024541101007387 */ /* 0x0103e80000100800 */
[----:B-1----:R-:W4:Y:S01]  /*200c0*/  LDL.LU R17, [R1+0xb0] ;  /* 0x0000b00001117983 */ /* 0x002f220000300800 */
[----:B0-----:R-:W3:Y:S02]  /*200d0*/  LDL.LU R6, [R1+0x12c] ;  /* 0x00012c0001067983 */ /* 0x001ee40000300800 */
[----:B------:R-:W3:Y:S02]  /*200e0*/  LDL.LU R7, [R1+0xf8] ;  /* 0x0000f80001077983 */ /* 0x000ee40000300800 */
[----:B--2---:R0:W-:Y:S02]  /*200f0*/  STL [R1+0x244c], R19 ;  /* 0x00244c1301007387 */ /* 0x0041e40000100800 */
[----:B0-----:R-:W2:Y:S01]  /*20100*/  LDL.LU R19, [R1+0x34] ;  /* 0x0000340001137983 */ /* 0x001ea20000300800 */
[----:B------:R-:W3:Y:S02]  /*20110*/  LDL.LU R25, [R1+0x24c8] ;  /* 0x0024c80001197983 */ /* 0x000ee40000300800 */
[----:B------:R-:W4:Y:S02]  /*20120*/  LDL.LU R11, [R1+0x24c4] ;  /* 0x0024c400010b7983 */ /* 0x000f240000300800 */
[----:B------:R-:W4:Y:S01]  /*20130*/  LDL.LU R10, [R1+0x24c0] ;  /* 0x0024c000010a7983 */ /* 0x000f220000300800 */
[----:B------:R-:W4:Y:S04]  /*20140*/  LDL.LU R26, [R1+0x24bc] ;  /* 0x0024bc00011a7983 */ /* 0x000f280000300800 */
[----:B------:R0:W-:Y:S01]  /*20150*/  STS.U16 [R15+0xa000], R18 ;  /* 0x00a000120f007388 */ /* 0x0001e20000000400 */
[----:B------:R1:W-:Y:S02]  /*20160*/  STS.U16 [R15+0xa800], R12 ;  /* 0x00a8000c0f007388 */ /* 0x0003e40000000400 */
[----:B-----5:R5:W-:Y:S02]  /*20170*/  STS.U16 [R15+0xb000], R8 ;  /* 0x00b000080f007388 */ /* 0x020be40000000400 */
[----:B------:R5:W-:Y:S01]  /*20180*/  STS.U16 [R15+0xb800], R27 ;  /* 0x00b8001b0f007388 */ /* 0x000be20000000400 */
[----:B------:R5:W-:Y:S04]  /*20190*/  STS.U16 [R15+0xc000], R9 ;  /* 0x00c000090f007388 */ /* 0x000be80000000400 */
[----:B0-----:R-:W4:Y:S01]  /*201a0*/  LDL.LU R18, [R1+0x120] ;  /* 0x0001200001127983 */ /* 0x001f220000300800 */
[----:B-1----:R-:W4:Y:S02]  /*201b0*/  LDL.LU R12, [R1+0xe4] ;  /* 0x0000e400010c7983 */ /* 0x002f240000300800 */
[----:B-----5:R-:W5:Y:S01]  /*201c0*/  LDL.LU R8, [R1+0x24b8] ;  /* 0x0024b80001087983 */ /* 0x020f620000300800 */
[----:B------:R-:W5:Y:S04]  /*201d0*/  LDL.LU R27, [R1+0x24b4] ;  /* 0x0024b400011b7983 */ /* 0x000f680000300800 */
[----:B------:R-:W5:Y:S04]  /*201e0*/  LDL.LU R9, [R1+0x24b0] ;  /* 0x0024b00001097983 */ /* 0x000f680000300800 */
[----:B--2---:R-:W-:Y:S01]  /*201f0*/  STS.U16 [R15+0xc800], R19 ;  /* 0x00c800130f007388 */ /* 0x004fe20000000400 */
[----:B---3--:R-:W-:Y:S03]  /*20200*/  STS.U16 [R15+0xd000], R0 ;  /* 0x00d000000f007388 */ /* 0x008fe60000000400 */
[----:B----4-:R0:W-:Y:S01]  /*20210*/  STS.U16 [R15+0xd800], R26 ;  /* 0x00d8001a0f007388 */ /* 0x0101e20000000400 */
[----:B------:R1:W-:Y:S02]  /*20220*/  STS.U16 [R15+0xe000], R10 ;  /* 0x00e0000a0f007388 */ /* 0x0003e40000000400 */
[----:B------:R2:W-:Y:S01]  /*20230*/  STS.U16 [R15+0xe800], R11 ;  /* 0x00e8000b0f007388 */ /* 0x0005e20000000400 */
[----:B0-----:R-:W3:Y:S01]  /*20240*/  LDL.LU R26, [R1+0x24ac] ;  /* 0x0024ac00011a7983 */ /* 0x001ee20000300800 */
[----:B-1----:R-:W4:Y:S02]  /*20250*/  LDL.LU R10, [R1+0x24a8] ;  /* 0x0024a800010a7983 */ /* 0x002f240000300800 */
[----:B--2---:R-:W2:Y:S02]  /*20260*/  LDL.LU R11, [R1+0x24a4] ;  /* 0x0024a400010b7983 */ /* 0x004ea40000300800 */
[----:B------:R-:W-:Y:S01]  /*20270*/  IMAD.SHL.U32 R13, R13, 0x2, RZ ;  /* 0x000000020d0d7824 */ /* 0x000fe200078e00ff */
[----:B------:R0:W-:Y:S04]  /*20280*/  STS.U16 [R15+0xf000], R25 ;  /* 0x00f000190f007388 */ /* 0x0001e80000000400 */
[C---:B------:R-:W-:Y:S01]  /*20290*/  LOP3.LUT R0, R13.reuse, 0x10, RZ, 0x3c, !PT ;  /* 0x000000100d007812 */ /* 0x040fe200078e3cff */
[----:B------:R1:W-:Y:S04]  /*202a0*/  STS.U16 [R15+0xf800], R24 ;  /* 0x00f800180f007388 */ /* 0x0003e80000000400 */
[----:B------:R-:W-:Y:S01]  /*202b0*/  STS.U16 [R0+0x8100], R6 ;  /* 0x0081000600007388 */ /* 0x000fe20000000400 */
[----:B------:R-:W-:Y:S02]  /*202c0*/  STS.U16 [R0+0x8900], R7 ;  /* 0x0089000700007388 */ /* 0x000fe40000000400 */
[----:B------:R-:W-:Y:S02]  /*202d0*/  STS.U16 [R0+0x9100], R17 ;  /* 0x0091001100007388 */ /* 0x000fe40000000400 */
[----:B------:R-:W-:Y:S01]  /*202e0*/  STS.U16 [R0+0x9900], R4 ;  /* 0x0099000400007388 */ /* 0x000fe20000000400 */
[----:B------:R-:W-:Y:S01]  /*202f0*/  STS.U16 [R0+0xa100], R5 ;  /* 0x00a1000500007388 */ /* 0x000fe20000000400 */
[----:B------:R-:W-:Y:S03]  /*20300*/  STS.U16 [R0+0xa900], R2 ;  /* 0x00a9000200007388 */ /* 0x000fe60000000400 */
[----:B0-----:R-:W3:Y:S01]  /*20310*/  LDL.LU R25, [R1+0x24a0] ;  /* 0x0024a00001197983 */ /* 0x001ee20000300800 */
[----:B------:R-:W-:Y:S02]  /*20320*/  STS.U16 [R0+0xb100], R3 ;  /* 0x00b1000300007388 */ /* 0x000fe40000000400 */
[----:B-1----:R-:W3:Y:S01]  /*20330*/  LDL.LU R24, [R1+0x249c] ;  /* 0x00249c0001187983 */ /* 0x002ee20000300800 */
[----:B--2---:R0:W-:Y:S01]  /*20340*/  STS.U16 [R0+0xb900], R11 ;  /* 0x00b9000b00007388 */ /* 0x0041e20000000400 */
[----:B----4-:R1:W-:Y:S02]  /*20350*/  STS.U16 [R0+0xc100], R10 ;  /* 0x00c1000a00007388 */ /* 0x0103e40000000400 */
[----:B-----5:R2:W-:Y:S02]  /*20360*/  STS.U16 [R0+0xc900], R9 ;  /* 0x00c9000900007388 */ /* 0x0205e40000000400 */
[----:B------:R4:W-:Y:S01]  /*20370*/  STS.U16 [R0+0xd100], R8 ;  /* 0x00d1000800007388 */ /* 0x0009e20000000400 */
[----:B0-----:R-:W5:Y:S01]  /*20380*/  LDL.LU R11, [R1+0x2498] ;  /* 0x00249800010b7983 */ /* 0x001f620000300800 */
[----:B-1----:R-:W3:Y:S02]  /*20390*/  LDL.LU R10, [R1+0x2494] ;  /* 0x00249400010a7983 */ /* 0x002ee40000300800 */
[----:B--2---:R-:W2:Y:S02]  /*203a0*/  LDL.LU R9, [R1+0x2490] ;  /* 0x0024900001097983 */ /* 0x004ea40000300800 */
[----:B----4-:R-:W4:Y:S01]  /*203b0*/  LDL.LU R8, [R1+0x248c] ;  /* 0x00248c0001087983 */ /* 0x010f220000300800 */
[----:B------:R0:W-:Y:S01]  /*203c0*/  STS.U16 [R0+0xd900], R29 ;  /* 0x00d9001d00007388 */ /* 0x0001e20000000400 */
[----:B------:R-:W-:Y:S01]  /*203d0*/  LOP3.LUT R13, R13, 0x20, RZ, 0x3c, !PT ;  /* 0x000000200d0d7812 */ /* 0x000fe200078e3cff */
[----:B------:R1:W-:Y:S02]  /*203e0*/  STS.U16 [R0+0xe100], R28 ;  /* 0x00e1001c00007388 */ /* 0x0003e40000000400 */
[----:B------:R-:W-:Y:S01]  /*203f0*/  STS.U16 [R0+0xe900], R23 ;  /* 0x00e9001700007388 */ /* 0x000fe20000000400 */
[----:B------:R-:W-:Y:S01]  /*20400*/  STS.U16 [R0+0xf100], R22 ;  /* 0x00f1001600007388 */ /* 0x000fe20000000400 */
[----:B------:R-:W-:Y:S02]  /*20410*/  STS.U16 [R0+0xf900], R21 ;  /* 0x00f9001500007388 */ /* 0x000fe40000000400 */
[----:B------:R-:W-:Y:S02]  /*20420*/  STS.U16 [R13+0x8200], R18 ;  /* 0x008200120d007388 */ /* 0x000fe40000000400 */
[----:B------:R-:W-:Y:S01]  /*20430*/  STS.U16 [R13+0x8a00], R12 ;  /* 0x008a000c0d007388 */ /* 0x000fe20000000400 */
[----:B0-----:R-:W5:Y:S01]  /*20440*/  LDL.LU R29, [R1+0x50] ;  /* 0x00005000011d7983 */ /* 0x001f620000300800 */
[----:B-1----:R-:W5:Y:S03]  /*20450*/  LDL.LU R28, [R1+0x58] ;  /* 0x00005800011c7983 */ /* 0x002f660000300800 */
[----:B----4-:R0:W-:Y:S01]  /*20460*/  STS.U16 [R13+0x9200], R8 ;  /* 0x009200080d007388 */ /* 0x0101e20000000400 */
[----:B--2---:R1:W-:Y:S02]  /*20470*/  STS.U16 [R13+0x9a00], R9 ;  /* 0x009a00090d007388 */ /* 0x0043e40000000400 */
[----:B---3--:R2:W-:Y:S02]  /*20480*/  STS.U16 [R13+0xa200], R10 ;  /* 0x00a2000a0d007388 */ /* 0x0085e40000000400 */
[----:B-----5:R3:W-:Y:S01]  /*20490*/  STS.U16 [R13+0xaa00], R11 ;  /* 0x00aa000b0d007388 */ /* 0x0207e20000000400 */
[----:B------:R4:W-:Y:S01]  /*204a0*/  STS.U16 [R13+0xb200], R24 ;  /* 0x00b200180d007388 */ /* 0x0009e20000000400 */
[----:B------:R4:W-:Y:S03]  /*204b0*/  STS.U16 [R13+0xba00], R25 ;  /* 0x00ba00190d007388 */ /* 0x0009e60000000400 */
[----:B0-----:R-:W5:Y:S01]  /*204c0*/  LDL.LU R8, [R1+0x2488] ;  /* 0x0024880001087983 */ /* 0x001f620000300800 */
[----:B-1----:R-:W5:Y:S02]  /*204d0*/  LDL.LU R9, [R1+0x2484] ;  /* 0x0024840001097983 */ /* 0x002f640000300800 */
[----:B--2---:R-:W2:Y:S02]  /*204e0*/  LDL.LU R10, [R1+0x2480] ;  /* 0x00248000010a7983 */ /* 0x004ea40000300800 */
[----:B------:R-:W2:Y:S01]  /*204f0*/  LDL.LU R23, [R1+0x5c] ;  /* 0x00005c0001177983 */ /* 0x000ea20000300800 */
[----:B---3--:R-:W2:Y:S01]  /*20500*/  LDL.LU R11, [R1+0x247c] ;  /* 0x00247c00010b7983 */ /* 0x008ea20000300800 */
[----:B----4-:R-:W3:Y:S02]  /*20510*/  LDL.LU R24, [R1+0x2478] ;  /* 0x0024780001187983 */ /* 0x010ee40000300800 */
[----:B------:R-:W4:Y:S01]  /*20520*/  LDL.LU R25, [R1+0x2474] ;  /* 0x0024740001197983 */ /* 0x000f220000300800 */
[----:B------:R0:W-:Y:S01]  /*20530*/  STS.U16 [R13+0xc200], R26 ;  /* 0x00c2001a0d007388 */ /* 0x0001e20000000400 */
[----:B------:R1:W-:Y:S03]  /*20540*/  STS.U16 [R13+0xca00], R27 ;  /* 0x00ca001b0d007388 */ /* 0x0003e60000000400 */
[----:B0-----:R-:W2:Y:S01]  /*20550*/  LDL.LU R26, [R1+0x2470] ;  /* 0x00247000011a7983 */ /* 0x001ea20000300800 */
[----:B-1----:R-:W2:Y:S02]  /*20560*/  LDL.LU R27, [R1+0x246c] ;  /* 0x00246c00011b7983 */ /* 0x002ea40000300800 */
[----:B------:R-:W2:Y:S02]  /*20570*/  LDL.LU R0, [R1+0x468] ;  /* 0x0004680001007983 */ /* 0x000ea40000300800 */
[----:B------:R-:W2:Y:S01]  /*20580*/  LDL R17, [R1] ;  /* 0x0000000001117983 */ /* 0x000ea20000100800 */
[----:B------:R0:W-:Y:S04]  /*20590*/  STS.U16 [R13+0xd200], R20 ;  /* 0x00d200140d007388 */ /* 0x0001e80000000400 */
[----:B------:R-:W2:Y:S04]  /*205a0*/  LDL R18, [R1+0x8] ;  /* 0x0000080001127983 */ /* 0x000ea80000100800 */
[----:B------:R-:W2:Y:S04]  /*205b0*/  LDL R12, [R1+0x4] ;  /* 0x00000400010c7983 */ /* 0x000ea80000100800 */
[----:B------:R-:W2:Y:S04]  /*205c0*/  LDL R21, [R1+0x30c] ;  /* 0x00030c0001157983 */ /* 0x000ea80000100800 */
[----:B------:R-:W2:Y:S04]  /*205d0*/  LDL R22, [R1+0x2f4] ;  /* 0x0002f40001167983 */ /* 0x000ea80000100800 */
[----:B------:R-:W2:Y:S04]  /*205e0*/  LDL R19, [R1+0x2fc] ;  /* 0x0002fc0001137983 */ /* 0x000ea80000100800 */
[----:B0-----:R-:W2:Y:S01]  /*205f0*/  LDL R13, [R1+0xc] ;  /* 0x00000c00010d7983 */ /* 0x001ea20000100800 */
[----:B------:R-:W2:Y:S02]  /*20600*/  LDL.LU R20, [R1+0x54] ;  /* 0x0000540001147983 */ /* 0x000ea40000300800 */
[----:B-----5:R-:W-:-:S02]  /*20610*/  FMUL R6, R8, c[0x0][0x188] ;  /* 0x0000620008067a20 */ /* 0x020fc40000400000 */
[----:B------:R-:W-:Y:S02]  /*20620*/  FMUL R5, R9, c[0x0][0x188] ;  /* 0x0000620009057a20 */ /* 0x000fe40000400000 */
[----:B---3--:R-:W-:Y:S02]  /*20630*/  FMUL R7, R24, c[0x0][0x188] ;  /* 0x0000620018077a20 */ /* 0x008fe40000400000 */
[----:B----4-:R-:W-:Y:S01]  /*20640*/  FMUL R4, R25, c[0x0][0x188] ;  /* 0x0000620019047a20 */ /* 0x010fe20000400000 */
[----:B--2---:R0:W-:Y:S04]  /*20650*/  STL.64 [R1+0x2420], R10 ;  /* 0x0024200a01007387 */ /* 0x0041e80000100a00 */
[----:B------:R-:W-:Y:S01]  /*20660*/  FMNMX R7, R7, R4, !PT ;  /* 0x0000000407077209 */ /* 0x000fe20007800000 */
[----:B------:R-:W-:-:S02]  /*20670*/  FMUL R2, R26, c[0x0][0x188] ;  /* 0x000062001a027a20 */ /* 0x000fc40000400000 */
[----:B------:R-:W-:Y:S02]  /*20680*/  FMUL R3, R27, c[0x0][0x188] ;  /* 0x000062001b037a20 */ /* 0x000fe40000400000 */
[----:B------:R-:W-:Y:S02]  /*20690*/  FMUL R4, R11, c[0x0][0x188] ;  /* 0x000062000b047a20 */ /* 0x000fe40000400000 */
[----:B0-----:R-:W2:Y:S01]  /*206a0*/  LDL R11, [R1+0x304] ;  /* 0x00030400010b7983 */ /* 0x001ea20000100800 */
[----:B------:R-:W-:Y:S01]  /*206b0*/  FMNMX R2, R2, R3, !PT ;  /* 0x0000000302027209 */ /* 0x000fe20007800000 */
[----:B------:R-:W-:Y:S02]  /*206c0*/  FMUL R3, R10, c[0x0][0x188] ;  /* 0x000062000a037a20 */ /* 0x000fe40000400000 */
[----:B------:R-:W3:Y:S01]  /*206d0*/  LDL R10, [R1+0x2f8] ;  /* 0x0002f800010a7983 */ /* 0x000ee20000100800 */
[----:B------:R0:W-:Y:S01]  /*206e0*/  STL.64 [R1+0x2418], R8 ;  /* 0x0024180801007387 */ /* 0x0001e20000100a00 */
[----:B------:R-:W-:Y:S01]  /*206f0*/  FMNMX R6, R6, R5, !PT ;  /* 0x0000000506067209 */ /* 0x000fe20007800000 */
[----:B------:R-:W-:Y:S01]  /*20700*/  FMUL R5, R29, c[0x0][0x188] ;  /* 0x000062001d057a20 */ /* 0x000fe20000400000 */
[----:B0-----:R-:W4:Y:S04]  /*20710*/  LDL R8, [R1+0x308] ;  /* 0x0003080001087983 */ /* 0x001f280000100800 */
[----:B------:R-:W5:Y:S01]  /*20720*/  LDL R9, [R1+0x2f0] ;  /* 0x0002f00001097983 */ /* 0x000f620000100800 */
[----:B------:R0:W-:Y:S03]  /*20730*/  STL [R1+0x2464], R29 ;  /* 0x0024641d01007387 */ /* 0x0001e60000100800 */
[----:B0-----:R-:W2:Y:S01]  /*20740*/  LDL R29, [R1+0x300] ;  /* 0x00030000011d7983 */ /* 0x001ea20000100800 */
[----:B------:R-:W-:Y:S01]  /*20750*/  FMNMX R7, R5, R7, !PT ;  /* 0x0000000705077209 */ /* 0x000fe20007800000 */
[----:B------:R-:W-:-:S05]  /*20760*/  FMUL R5, R17, c[0x0][0x188] ;  /* 0x0000620011057a20 */ /* 0x000fca0000400000 */
[----:B------:R-:W-:Y:S01]  /*20770*/  FMNMX R6, R5, R6, !PT ;  /* 0x0000000605067209 */ /* 0x000fe20007800000 */
[----:B------:R-:W-:-:S05]  /*20780*/  FMUL R5, R20, c[0x0][0x188] ;  /* 0x0000620014057a20 */ /* 0x000fca0000400000 */
[----:B------:R-:W-:Y:S01]  /*20790*/  FMNMX R7, R5, R7, !PT ;  /* 0x0000000705077209 */ /* 0x000fe20007800000 */
[----:B------:R-:W-:-:S05]  /*207a0*/  FMUL R5, R12, c[0x0][0x188] ;  /* 0x000062000c057a20 */ /* 0x000fca0000400000 */
[----:B------:R-:W-:Y:S02]  /*207b0*/  FMNMX R6, R5, R6, !PT ;  /* 0x0000000605067209 */ /* 0x000fe40007800000 */
[----:B------:R-:W-:Y:S01]  /*207c0*/  FMNMX R3, R3, R4, !PT ;  /* 0x0000000403037209 */ /* 0x000fe20007800000 */
[----:B------:R-:W-:Y:S01]  /*207d0*/  FMUL R4, R28, c[0x0][0x188] ;  /* 0x000062001c047a20 */ /* 0x000fe20000400000 */
[----:B------:R0:W-:Y:S01]  /*207e0*/  STL [R1+0x2450], R28 ;  /* 0x0024501c01007387 */ /* 0x0001e20000100800 */
[----:B------:R1:W-:Y:S02]  /*207f0*/  STL [R1+0x2458], R23 ;  /* 0x0024581701007387 */ /* 0x0003e40000100800 */
[----:B------:R-:W3:Y:S02]  /*20800*/  LDL R17, [R1+0x314] ;  /* 0x0003140001117983 */ /* 0x000ee40000100800 */
[----:B------:R-:W3:Y:S01]  /*20810*/  LDL R12, [R1+0x2e4] ;  /* 0x0002e400010c7983 */ /* 0x000ee20000100800 */
[----:B------:R-:W-:Y:S01]  /*20820*/  FMNMX R2, R4, R2, !PT ;  /* 0x0000000204027209 */ /* 0x000fe20007800000 */
[----:B------:R-:W-:-:S02]  /*20830*/  FMUL R4, R18, c[0x0][0x188] ;  /* 0x0000620012047a20 */ /* 0x000fc40000400000 */
[----:B------:R-:W3:Y:S04]  /*20840*/  LDL R18, [R1+0x31c] ;  /* 0x00031c0001127983 */ /* 0x000ee80000100800 */
[----:B0-----:R-:W3:Y:S01]  /*20850*/  LDL R28, [R1+0x2e8] ;  /* 0x0002e800011c7983 */ /* 0x001ee20000100800 */
[----:B------:R-:W-:Y:S01]  /*20860*/  FMNMX R3, R4, R3, !PT ;  /* 0x0000000304037209 */ /* 0x000fe20007800000 */
[----:B------:R-:W-:Y:S02]  /*20870*/  FMUL R4, R23, c[0x0][0x188] ;  /* 0x0000620017047a20 */ /* 0x000fe40000400000 */
[----:B-1----:R-:W3:Y:S03]  /*20880*/  LDL R23, [R1+0x2e0] ;  /* 0x0002e00001177983 */ /* 0x002ee60000100800 */
[----:B------:R-:W-:Y:S01]  /*20890*/  FMNMX R2, R4, R2, !PT ;  /* 0x0000000204027209 */ /* 0x000fe20007800000 */
[----:B------:R-:W-:-:S02]  /*208a0*/  FMUL R4, R13, c[0x0][0x188] ;  /* 0x000062000d047a20 */ /* 0x000fc40000400000 */
[----:B------:R-:W3:Y:S03]  /*208b0*/  LDL R13, [R1+0x2ec] ;  /* 0x0002ec00010d7983 */ /* 0x000ee60000100800 */
[----:B------:R-:W-:Y:S01]  /*208c0*/  FMNMX R3, R4, R3, !PT ;  /* 0x0000000304037209 */ /* 0x000fe20007800000 */
[----:B--2---:R-:W-:Y:S02]  /*208d0*/  FMUL R5, R29, c[0x0][0x188] ;  /* 0x000062001d057a20 */ /* 0x004fe40000400000 */
[----:B------:R-:W2:Y:S03]  /*208e0*/  LDL R29, [R1+0x450] ;  /* 0x00045000011d7983 */ /* 0x000ea60000100800 */
[----:B------:R-:W-:Y:S01]  /*208f0*/  FMNMX R7, R5, R7, !PT ;  /* 0x0000000705077209 */ /* 0x000fe20007800000 */
[----:B-----5:R-:W-:-:S02]  /*20900*/  FMUL R5, R9, c[0x0][0x188] ;  /* 0x0000620009057a20 */ /* 0x020fc40000400000 */
[----:B------:R-:W5:Y:S03]  /*20910*/  LDL R9, [R1+0x440] ;  /* 0x0004400001097983 */ /* 0x000f660000100800 */
[----:B------:R-:W-:Y:S01]  /*20920*/  FMNMX R6, R5, R6, !PT ;  /* 0x0000000605067209 */ /* 0x000fe20007800000 */
[----:B------:R-:W-:Y:S02]  /*20930*/  FMUL R5, R11, c[0x0][0x188] ;  /* 0x000062000b057a20 */ /* 0x000fe40000400000 */
[----:B------:R-:W2:Y:S03]  /*20940*/  LDL R11, [R1+0x454] ;  /* 0x00045400010b7983 */ /* 0x000ea60000100800 */
[----:B------:R-:W-:Y:S01]  /*20950*/  FMNMX R7, R5, R7, !PT ;  /* 0x0000000705077209 */ /* 0x000fe20007800000 */
[----:B------:R-:W-:-:S02]  /*20960*/  FMUL R5, R22, c[0x0][0x188] ;  /* 0x0000620016057a20 */ /* 0x000fc40000400000 */
[----:B------:R-:W2:Y:S03]  /*20970*/  LDL R22, [R1+0x444] ;  /* 0x0004440001167983 */ /* 0x000ea60000100800 */
[----:B------:R-:W-:Y:S02]  /*20980*/  FMNMX R6, R5, R6, !PT ;  /* 0x0000000605067209 */ /* 0x000fe40007800000 */
[----:B------:R-:W2:Y:S01]  /*20990*/  LDL R5, [R1+0x310] ;  /* 0x0003100001057983 */ /* 0x000ea20000100800 */
[----:B----4-:R-:W-:Y:S02]  /*209a0*/  FMUL R4, R8, c[0x0][0x188] ;  /* 0x0000620008047a20 */ /* 0x010fe40000400000 */
[----:B------:R-:W4:Y:S03]  /*209b0*/  LDL R8, [R1+0x458] ;  /* 0x0004580001087983 */ /* 0x000f260000100800 */
[----:B------:R-:W-:Y:S01]  /*209c0*/  FMNMX R2, R4, R2, !PT ;  /* 0x0000000204027209 */ /* 0x000fe20007800000 */
[----:B---3--:R-:W-:-:S02]  /*209d0*/  FMUL R4, R10, c[0x0][0x188] ;  /* 0x000062000a047a20 */ /* 0x008fc40000400000 */
[----:B------:R-:W3:Y:S03]  /*209e0*/  LDL R10, [R1+0x448] ;  /* 0x00044800010a7983 */ /* 0x000ee60000100800 */
[----:B------:R-:W-:Y:S01]  /*209f0*/  FMNMX R3, R4, R3, !PT ;  /* 0x0000000304037209 */ /* 0x000fe20007800000 */
[----:B------:R-:W-:Y:S02]  /*20a00*/  FMUL R4, R21, c[0x0][0x188] ;  /* 0x0000620015047a20 */ /* 0x000fe40000400000 */
[----:B------:R-:W3:Y:S03]  /*20a10*/  LDL R21, [R1+0x45c] ;  /* 0x00045c0001157983 */ /* 0x000ee60000100800 */
[----:B------:R-:W-:Y:S01]  /*20a20*/  FMNMX R2, R4, R2, !PT ;  /* 0x0000000204027209 */ /* 0x000fe20007800000 */
[----:B------:R-:W-:-:S02]  /*20a30*/  FMUL R4, R19, c[0x0][0x188] ;  /* 0x0000620013047a20 */ /* 0x000fc40000400000 */
[----:B------:R-:W3:Y:S03]  /*20a40*/  LDL R19, [R1+0x44c] ;  /* 0x00044c0001137983 */ /* 0x000ee60000100800 */
[----:B------:R-:W-:Y:S02]  /*20a50*/  FMNMX R3, R4, R3, !PT ;  /* 0x0000000304037209 */ /* 0x000fe40007800000 */
[----:B------:R-:W3:Y:S01]  /*20a60*/  LDL R4, [R1+0x318] ;  /* 0x0003180001047983 */ /* 0x000ee20000100800 */
[----:B--2---:R-:W-:-:S05]  /*20a70*/  FMUL R5, R5, c[0x0][0x188] ;  /* 0x0000620005057a20 */ /* 0x004fca0000400000 */
[----:B------:R-:W-:Y:S01]  /*20a80*/  FMNMX R7, R5, R7, !PT ;  /* 0x0000000705077209 */ /* 0x000fe20007800000 */
[----:B------:R-:W-:Y:S02]  /*20a90*/  FMUL R5, R23, c[0x0][0x188] ;  /* 0x0000620017057a20 */ /* 0x000fe40000400000 */
[----:B------:R-:W2:Y:S03]  /*20aa0*/  LDL R23, [R1+0x430] ;  /* 0x0004300001177983 */ /* 0x000ea60000100800 */
[----:B------:R-:W-:Y:S01]  /*20ab0*/  FMNMX R6, R5, R6, !PT ;  /* 0x0000000605067209 */ /* 0x000fe20007800000 */
[----:B------:R-:W-:Y:S02]  /*20ac0*/  FMUL R5, R17, c[0x0][0x188] ;  /* 0x0000620011057a20 */ /* 0x000fe40000400000 */
[----:B------:R-:W2:Y:S03]  /*20ad0*/  LDL R17, [R1+0x464] ;  /* 0x0004640001117983 */ /* 0x000ea60000100800 */
[----:B------:R-:W-:Y:S01]  /*20ae0*/  FMNMX R7, R5, R7, !PT ;  /* 0x0000000705077209 */ /* 0x000fe20007800000 */
[----:B------:R-:W-:-:S02]  /*20af0*/  FMUL R5, R12, c[0x0][0x188] ;  /* 0x000062000c057a20 */ /* 0x000fc40000400000 */
[----:B------:R-:W2:Y:S03]  /*20b00*/  LDL R12, [R1+0x434] ;  /* 0x00043400010c7983 */ /* 0x000ea60000100800 */
[----:B------:R-:W-:Y:S01]  /*20b10*/  FMNMX R6, R5, R6, !PT ;  /* 0x0000000605067209 */ /* 0x000fe20007800000 */
[----:B------:R-:W-:Y:S02]  /*20b20*/  FMUL R5, R29, c[0x0][0x188] ;  /* 0x000062001d057a20 */ /* 0x000fe40000400000 */
        /* <DEDUP_REMOVED lines=12> */
[----:B---3--:R-:W-:-:S05]  /*20bf0*/  FMUL R4, R4, c[0x0][0x188] ;  /* 0x0000620004047a20 */ /* 0x008fca0000400000 */
[----:B------:R-:W-:Y:S01]  /*20c00*/  FMNMX R2, R4, R2, !PT ;  /* 0x0000000204027209 */ /* 0x000fe20007800000 */
[----:B------:R-:W-:Y:S02]  /*20c10*/  FMUL R4, R28, c[0x0][0x188] ;  /* 0x000062001c047a20 */ /* 0x000fe40000400000 */
[----:B------:R-:W3:Y:S03]  /*20c20*/  LDL R28, [R1+0x438] ;  /* 0x00043800011c7983 */ /* 0x000ee60000100800 */
[----:B------:R-:W-:Y:S01]  /*20c30*/  FMNMX R3, R4, R3, !PT ;  /* 0x0000000304037209 */ /* 0x000fe20007800000 */
[----:B------:R-:W-:Y:S02]  /*20c40*/  FMUL R4, R18, c[0x0][0x188] ;  /* 0x0000620012047a20 */ /* 0x000fe40000400000 */
[----:B------:R-:W3:Y:S03]  /*20c50*/  LDL R18, [R1+0x46c] ;  /* 0x00046c0001127983 */ /* 0x000ee60000100800 */
[----:B------:R-:W-:Y:S01]  /*20c60*/  FMNMX R2, R4, R2, !PT ;  /* 0x0000000204027209 */ /* 0x000fe20007800000 */
[----:B------:R-:W-:-:S02]  /*20c70*/  FMUL R4, R13, c[0x0][0x188] ;  /* 0x000062000d047a20 */ /* 0x000fc40000400000 */
[----:B------:R-:W3:Y:S03]  /*20c80*/  LDL R13, [R1+0x43c] ;  /* 0x00043c00010d7983 */ /* 0x000ee60000100800 */
[----:B------:R-:W-:Y:S01]  /*20c90*/  FMNMX R3, R4, R3, !PT ;  /* 0x0000000304037209 */ /* 0x000fe20007800000 */
[----:B----4-:R-:W-:Y:S02]  /*20ca0*/  FMUL R4, R8, c[0x0][0x188] ;  /* 0x0000620008047a20 */ /* 0x010fe40000400000 */
[----:B------:R-:W4:Y:S03]  /*20cb0*/  LDL R8, [R1+0x4a8] ;  /* 0x0004a80001087983 */ /* 0x000f260000100800 */
[----:B------:R-:W-:Y:S01]  /*20cc0*/  FMNMX R2, R4, R2, !PT ;  /* 0x0000000204027209 */ /* 0x000fe20007800000 */
[----:B------:R-:W-:-:S02]  /*20cd0*/  FMUL R4, R10, c[0x0][0x188] ;  /* 0x000062000a047a20 */ /* 0x000fc40000400000 */
[----:B------:R-:W3:Y:S03]  /*20ce0*/  LDL R10, [R1+0x488] ;  /* 0x00048800010a7983 */ /* 0x000ee60000100800 */
[----:B------:R-:W-:Y:S01]  /*20cf0*/  FMNMX R3, R4, R3, !PT ;  /* 0x0000000304037209 */ /* 0x000fe20007800000 */
[----:B------:R-:W-:Y:S02]  /*20d00*/  FMUL R4, R21, c[0x0][0x188] ;  /* 0x0000620015047a20 */ /* 0x000fe40000400000 */
[----:B------:R-:W3:Y:S03]  /*20d10*/  LDL R21, [R1+0x4ac] ;  /* 0x0004ac0001157983 */ /* 0x000ee60000100800 */
[----:B------:R-:W-:Y:S01]  /*20d20*/  FMNMX R2, R4, R2, !PT ;  /* 0x0000000204027209 */ /* 0x000fe20007800000 */
[----:B------:R-:W-:-:S02]  /*20d30*/  FMUL R4, R19, c[0x0][0x188] ;  /* 0x0000620013047a20 */ /* 0x000fc40000400000 */
[----:B------:R-:W3:Y:S01]  /*20d40*/  LDL R19, [R1+0x48c] ;  /* 0x00048c0001137983 */ /* 0x000ee20000100800 */
[----:B------:R0:W-:Y:S02]  /*20d50*/  STL [R1+0x2058], R0 ;  /* 0x0020580001007387 */ /* 0x0001e40000100800 */
[----:B------:R-:W-:Y:S01]  /*20d60*/  FMNMX R3, R4, R3, !PT ;  /* 0x0000000304037209 */ /* 0x000fe20007800000 */
[----:B------:R-:W-:Y:S02]  /*20d70*/  FMUL R4, R0, c[0x0][0x188] ;  /* 0x0000620000047a20 */ /* 0x000fe40000400000 */
[----:B0-----:R-:W4:Y:S03]  /*20d80*/  LDL R0, [R1+0x4b8] ;  /* 0x0004b80001007983 */ /* 0x001f260000100800 */
[----:B------:R-:W-:Y:S01]  /*20d90*/  FMNMX R2, R4, R2, !PT ;  /* 0x0000000204027209 */ /* 0x000fe20007800000 */
        /* <DEDUP_REMOVED lines=24> */
[----:B---3--:R-:W-:Y:S02]  /*20f20*/  FMUL R4, R28, c[0x0][0x188] ;  /* 0x000062001c047a20 */ /* 0x008fe40000400000 */
[----:B------:R-:W3:Y:S03]  /*20f30*/  LDL R28, [R1+0x478] ;  /* 0x00047800011c7983 */ /* 0x000ee60000100800 */
[----:B------:R-:W-:Y:S01]  /*20f40*/  FMNMX R3, R4, R3, !PT ;  /* 0x0000000304037209 */ /* 0x000fe20007800000 */
[----:B------:R-:W-:-:S02]  /*20f50*/  FMUL R4, R18, c[0x0][0x188] ;  /* 0x0000620012047a20 */ /* 0x000fc40000400000 */
[----:B------:R-:W3:Y:S03]  /*20f60*/  LDL R18, [R1+0x4bc] ;  /* 0x0004bc0001127983 */ /* 0x000ee60000100800 */
[----:B------:R-:W-:Y:S01]  /*20f70*/  FMNMX R2, R4, R2, !PT ;  /* 0x0000000204027209 */ /* 0x000fe20007800000 */
[----:B------:R-:W-:Y:S02]  /*20f80*/  FMUL R4, R13, c[0x0][0x188] ;  /* 0x000062000d047a20 */ /* 0x000fe40000400000 */
[----:B------:R-:W3:Y:S03]  /*20f90*/  LDL R13, [R1+0x47c] ;  /* 0x00047c00010d7983 */ /* 0x000ee60000100800 */
[----:B------:R-:W-:Y:S01]  /*20fa0*/  FMNMX R3, R4, R3, !PT ;  /* 0x0000000304037209 */ /* 0x000fe20007800000 */
[----:B----4-:R-:W-:-:S02]  /*20fb0*/  FMUL R4, R8, c[0x0][0x188] ;  /* 0x0000620008047a20 */ /* 0x010fc40000400000 */
[----:B------:R-:W4:Y:S03]  /*20fc0*/  LDL R8, [R1+0x4e8] ;  /* 0x0004e80001087983 */ /* 0x000f260000100800 */
[----:B------:R-:W-:Y:S01]  /*20fd0*/  FMNMX R2, R4, R2, !PT ;  /* 0x0000000204027209 */ /* 0x000fe20007800000 */
[----:B------:R-:W-:Y:S02]  /*20fe0*/  FMUL R4, R10, c[0x0][0x188] ;  /* 0x000062000a047a20 */ /* 0x000fe40000400000 */
        /* <DEDUP_REMOVED lines=57> */
[----:B------:R-:W4:Y:S03]  /*21380*/  LDL R0, [R1+0x568] ;  /* 0x0005680001007983 */ /* 0x000f260000100800 */
        /* <DEDUP_REMOVED lines=22> */
[----:B---3--:R-:W-:Y:S01]  /*214f0*/  FMUL R4, R28, c[0x0][0x188] ;  /* 0x000062001c047a20 */ /* 0x008fe20000400000 */
[----:B------:R-:W3:Y:S04]  /*21500*/  LDL R22, [R1+0x544] ;  /* 0x0005440001167983 */ /* 0x000ee80000100800 */
[----:B------:R-:W2:Y:S01]  /*21510*/  LDL R28, [R1+0x4f8] ;  /* 0x0004f800011c7983 */ /* 0x000ea20000100800 */
[----:B------:R-:W-:-:S03]  /*21520*/  FMNMX R6, R5, R6, !PT ;  /* 0x0000000605067209 */ /* 0x000fc60007800000 */
[----:B------:R-:W2:Y:S01]  /*21530*/  LDL R5, [R1+0x560] ;  /* 0x0005600001057983 */ /* 0x000ea20000100800 */
[----:B------:R-:W-:Y:S01]  /*21540*/  FMNMX R3, R4, R3, !PT ;  /* 0x0000000304037209 */ /* 0x000fe20007800000 */
[----:B------:R-:W-:Y:S02]  /*21550*/  FMUL R4, R18, c[0x0][0x188] ;  /* 0x0000620012047a20 */ /* 0x000fe40000400000 */
        /* <DEDUP_REMOVED lines=9> */
[----:B------:R-:W4:Y:S03]  /*215f0*/  LDL R10, [R1+0x548] ;  /* 0x00054800010a7983 */ /* 0x000f260000100800 */
[----:B------:R-:W-:Y:S01]  /*21600*/  FMNMX R3, R4, R3, !PT ;  /* 0x0000000304037209 */ /* 0x000fe20007800000 */
[----:B------:R-:W-:-:S02]  /*21610*/  FMUL R4, R21, c[0x0][0x188] ;  /* 0x0000620015047a20 */ /* 0x000fc40000400000 */
        /* <DEDUP_REMOVED lines=8> */
[----:B--2---:R-:W-:-:S05]  /*216a0*/  FMUL R5, R5, c[0x0][0x188] ;  /* 0x0000620005057a20 */ /* 0x004fca0000400000 */
[----:B------:R-:W-:Y:S01]  /*216b0*/  FMNMX R7, R5, R7, !PT ;  /* 0x0000000705077209 */ /* 0x000fe20007800000 */
[----:B------:R-:W-:Y:S02]  /*216c0*/  FMUL R5, R23, c[0x0][0x188] ;  /* 0x0000620017057a20 */ /* 0x000fe40000400000 */
[----:B------:R-:W-:Y:S01]  /*216d0*/  FMUL R4, R28, c[0x0][0x188] ;  /* 0x000062001c047a20 */ /* 0x000fe20000400000 */
[----:B------:R-:W2:Y:S04]  /*216e0*/  LDL R23, [R1+0x5b0] ;  /* 0x0005b00001177983 */ /* 0x000ea80000100800 */
[----:B------:R-:W2:Y:S01]  /*216f0*/  LDL R28, [R1+0x5b8] ;  /* 0x0005b800011c7983 */ /* 0x000ea20000100800 */
[----:B------:R-:W-:Y:S01]  /*21700*/  FMNMX R6, R5, R6, !PT ;  /* 0x0000000605067209 */ /* 0x000fe20007800000 */
[----:B------:R-:W-:Y:S01]  /*21710*/  FMUL R5, R17, c[0x0][0x188] ;  /* 0x0000620011057a20 */ /* 0x000fe20000400000 */
[----:B------:R-:W-:Y:S01]  /*21720*/  FMNMX R3, R4, R3, !PT ;  /* 0x0000000304037209 */ /* 0x000fe20007800000 */
[----:B------:R-:W2:Y:S03]  /*21730*/  LDL R17, [R1+0x530] ;  /* 0x0005300001117983 */ /* 0x000ea60000100800 */
[----:B------:R-:W-:Y:S01]  /*21740*/  FMNMX R7, R5, R7, !PT ;  /* 0x0000000705077209 */ /* 0x000fe20007800000 */
[----:B------:R-:W-:-:S02]  /*21750*/  FMUL R5, R12, c[0x0][0x188] ;  /* 0x000062000c057a20 */ /* 0x000fc40000400000 */
[----:B---3--:R-:W-:Y:S01]  /*21760*/  FMUL R4, R18, c[0x0][0x188] ;  /* 0x0000620012047a20 */ /* 0x008fe20000400000 */
[----:B------:R-:W3:Y:S04]  /*21770*/  LDL R12, [R1+0x5a4] ;  /* 0x0005a400010c7983 */ /* 0x000ee80000100800 */
[----:B------:R-:W2:Y:S01]  /*21780*/  LDL R18, [R1+0x538] ;  /* 0x0005380001127983 */ /* 0x000ea20000100800 */
[----:B------:R-:W-:Y:S01]  /*21790*/  FMNMX R6, R5, R6, !PT ;  /* 0x0000000605067209 */ /* 0x000fe20007800000 */
[----:B------:R-:W-:Y:S01]  /*217a0*/  FMUL R5, R29, c[0x0][0x188] ;  /* 0x000062001d057a20 */ /* 0x000fe20000400000 */
[----:B------:R-:W-:Y:S01]  /*217b0*/  FMNMX R2, R4, R2, !PT ;  /* 0x0000000204027209 */ /* 0x000fe20007800000 */
[----:B------:R-:W3:Y:S03]  /*217c0*/  LDL R29, [R1+0x5b4] ;  /* 0x0005b400011d7983 */ /* 0x000ee60000100800 */
[----:B------:R-:W-:Y:S01]  /*217d0*/  FMNMX R7, R5, R7, !PT ;  /* 0x0000000705077209 */ /* 0x000fe20007800000 */
[----:B-----5:R-:W-:-:S02]  /*217e0*/  FMUL R5, R9, c[0x0][0x188] ;  /* 0x0000620009057a20 */ /* 0x020fc40000400000 */
[----:B------:R-:W-:Y:S01]  /*217f0*/  FMUL R4, R13, c[0x0][0x188] ;  /* 0x000062000d047a20 */ /* 0x000fe20000400000 */
[----:B------:R-:W5:Y:S04]  /*21800*/  LDL R9, [R1+0x5c0] ;  /* 0x0005c00001097983 */ /* 0x000f680000100800 */
[----:B------:R-:W3:Y:S01]  /*21810*/  LDL R13, [R1+0x5ac] ;  /* 0x0005ac00010d7983 */ /* 0x000ee20000100800 */
[----:B------:R-:W-:Y:S01]  /*21820*/  FMNMX R6, R5, R6, !PT ;  /* 0x0000000605067209 */ /* 0x000fe20007800000 */
[----:B------:R-:W-:Y:S01]  /*21830*/  FMUL R5, R11, c[0x0][0x188] ;  /* 0x000062000b057a20 */ /* 0x000fe20000400000 */
[----:B------:R-:W-:Y:S01]  /*21840*/  FMNMX R3, R4, R3, !PT ;  /* 0x0000000304037209 */ /* 0x000fe20007800000 */
[----:B------:R-:W5:Y:S03]  /*21850*/  LDL R11, [R1+0x5c4] ;  /* 0x0005c400010b7983 */ /* 0x000f660000100800 */
[----:B------:R-:W-:Y:S01]  /*21860*/  FMNMX R7, R5, R7, !PT ;  /* 0x0000000705077209 */ /* 0x000fe20007800000 */
[----:B------:R-:W-:-:S02]  /*21870*/  FMUL R5, R22, c[0x0][0x188] ;  /* 0x0000620016057a20 */ /* 0x000fc40000400000 */
[----:B----4-:R-:W-:Y:S01]  /*21880*/  FMUL R4, R8, c[0x0][0x188] ;  /* 0x0000620008047a20 */ /* 0x010fe20000400000 */
[----:B------:R-:W4:Y:S04]  /*21890*/  LDL R22, [R1+0x534] ;  /* 0x0005340001167983 */ /* 0x000f280000100800 */
[----:B------:R-:W4:Y:S01]  /*218a0*/  LDL R8, [R1+0x5bc] ;  /* 0x0005bc0001087983 */ /* 0x000f220000100800 */
[----:B------:R-:W-:-:S03]  /*218b0*/  FMNMX R6, R5, R6, !PT ;  /* 0x0000000605067209 */ /* 0x000fc60007800000 */
[----:B------:R-:W4:Y:S01]  /*218c0*/  LDL R5, [R1+0x5a0] ;  /* 0x0005a00001057983 */ /* 0x000f220000100800 */
[----:B------:R-:W-:Y:S01]  /*218d0*/  FMNMX R2, R4, R2, !PT ;  /* 0x0000000204027209 */ /* 0x000fe20007800000 */
[----:B------:R-:W-:Y:S02]  /*218e0*/  FMUL R4, R10, c[0x0][0x188] ;  /* 0x000062000a047a20 */ /* 0x000fe40000400000 */
[----:B------:R-:W5:Y:S03]  /*218f0*/  LDL R10, [R1+0x5c8] ;  /* 0x0005c800010a7983 */ /* 0x000f660000100800 */
[----:B------:R-:W-:Y:S01]  /*21900*/  FMNMX R3, R4, R3, !PT ;  /* 0x0000000304037209 */ /* 0x000fe20007800000 */
[----:B------:R-:W-:Y:S02]  /*21910*/  FMUL R4, R21, c[0x0][0x188] ;  /* 0x0000620015047a20 */ /* 0x000fe40000400000 */
[----:B------:R-:W5:Y:S03]  /*21920*/  LDL R21, [R1+0x5cc] ;  /* 0x0005cc0001157983 */ /* 0x000f660000100800 */
[----:B------:R-:W-:Y:S01]  /*21930*/  FMNMX R2, R4, R2, !PT ;  /* 0x0000000204027209 */ /* 0x000fe20007800000 */
[----:B------:R-:W-:-:S02]  /*21940*/  FMUL R4, R19, c[0x0][0x188] ;  /* 0x0000620013047a20 */ /* 0x000fc40000400000 */
[----:B------:R-:W5:Y:S03]  /*21950*/  LDL R19, [R1+0x53c] ;  /* 0x00053c0001137983 */ /* 0x000f660000100800 */
[----:B------:R-:W-:Y:S01]  /*21960*/  FMNMX R3, R4, R3, !PT ;  /* 0x0000000304037209 */ /* 0x000fe20007800000 */
[----:B------:R-:W-:Y:S02]  /*21970*/  FMUL R4, R0, c[0x0][0x188] ;  /* 0x0000620000047a20 */ /* 0x000fe40000400000 */
[----:B------:R-:W5:Y:S03]  /*21980*/  LDL R0, [R1+0x574] ;  /* 0x0005740001007983 */ /* 0x000f660000100800 */
[----:B------:R-:W-:Y:S01]  /*21990*/  FMNMX R2, R4, R2, !PT ;  /* 0x0000000204027209 */ /* 0x000fe20007800000 */
[----:B--2---:R-:W-:-:S02]  /*219a0*/  FMUL R4, R18, c[0x0][0x188] ;  /* 0x0000620012047a20 */ /* 0x004fc40000400000 */
[----:B------:R-:W2:Y:S03]  /*219b0*/  LDL R18, [R1+0x58c] ;  /* 0x00058c0001127983 */ /* 0x000ea60000100800 */
[----:B------:R-:W-:Y:S01]  /*219c0*/  FMNMX R3, R4, R3, !PT ;  /* 0x0000000304037209 */ /* 0x000fe20007800000 */
[----:B---3--:R-:W-:Y:S02]  /*219d0*/  FMUL R4, R13, c[0x0][0x188] ;  /* 0x000062000d047a20 */ /* 0x008fe40000400000 */
[----:B------:R-:W3:Y:S01]  /*219e0*/  LDL R13, [R1+0x580] ;  /* 0x00058000010d7983 */ /* 0x000ee20000100800 */
[----:B----4-:R-:W-:-:S05]  /*219f0*/  FMUL R5, R5, c[0x0][0x188] ;  /* 0x0000620005057a20 */ /* 0x010fca0000400000 */
[----:B------:R-:W-:Y:S01]  /*21a00*/  FMNMX R7, R5, R7, !PT ;  /* 0x0000000705077209 */ /* 0x000fe20007800000 */
[----:B------:R-:W-:Y:S02]  /*21a10*/  FMUL R5, R17, c[0x0][0x188] ;  /* 0x0000620011057a20 */ /* 0x000fe40000400000 */
[----:B------:R-:W4:Y:S03]  /*21a20*/  LDL R17, [R1+0x584] ;  /* 0x0005840001117983 */ /* 0x000f260000100800 */
[----:B------:R-:W-:Y:S01]  /*21a30*/  FMNMX R6, R5, R6, !PT ;  /* 0x0000000605067209 */ /* 0x000fe20007800000 */
[----:B------:R-:W-:Y:S02]  /*21a40*/  FMUL R5, R12, c[0x0][0x188] ;  /* 0x000062000c057a20 */ /* 0x000fe40000400000 */
[----:B------:R-:W2:Y:S01]  /*21a50*/  LDL R12, [R1+0x588] ;  /* 0x00058800010c7983 */ /* 0x000ea20000100800 */
[----:B------:R-:W-:Y:S01]  /*21a60*/  FMNMX R2, R4, R2, !PT ;  /* 0x0000000204027209 */ /* 0x000fe20007800000 */
[----:B------:R-:W-:-:S05]  /*21a70*/  FMUL R4, R28, c[0x0][0x188] ;  /* 0x000062001c047a20 */ /* 0x000fca0000400000 */
[----:B------:R-:W-:Y:S01]  /*21a80*/  FMNMX R2, R4, R2, !PT ;  /* 0x0000000204027209 */ /* 0x000fe20007800000 */
[----:B------:R-:W-:Y:S02]  /*21a90*/  FMUL R4, R8, c[0x0][0x188] ;  /* 0x0000620008047a20 */ /* 0x000fe40000400000 */
[----:B------:R-:W2:Y:S03]  /*21aa0*/  LDL R8, [R1+0x57c] ;  /* 0x00057c0001087983 */ /* 0x000ea60000100800 */
[----:B------:R-:W-:Y:S01]  /*21ab0*/  FMNMX R2, R4, R2, !PT ;  /* 0x0000000204027209 */ /* 0x000fe20007800000 */
[----:B-----5:R-:W-:-:S05]  /*21ac0*/  FMUL R4, R10, c[0x0][0x188] ;  /* 0x000062000a047a20 */ /* 0x020fca0000400000 */
[----:B------:R-:W-:Y:S01]  /*21ad0*/  FMNMX R2, R4, R2, !PT ;  /* 0x0000000204027209 */ /* 0x000fe20007800000 */
[----:B------:R-:W-:Y:S02]  /*21ae0*/  FMUL R4, R21, c[0x0][0x188] ;  /* 0x0000620015047a20 */ /* 0x000fe40000400000 */
[----:B------:R-:W5:Y:S01]  /*21af0*/  LDL.LU R21, [R1+0xe8] ;  /* 0x0000e80001157983 */ /* 0x000f620000300800 */
[----:B------:R-:W-:Y:S01]  /*21b00*/  FMNMX R7, R5, R7, !PT ;  /* 0x0000000705077209 */ /* 0x000fe20007800000 */
[----:B------:R-:W-:Y:S01]  /*21b10*/  FMUL R5, R23, c[0x0][0x188] ;  /* 0x0000620017057a20 */ /* 0x000fe20000400000 */
[----:B------:R-:W-:Y:S01]  /*21b20*/  FMNMX R4, R4, R2, !PT ;  /* 0x0000000204047209 */ /* 0x000fe20007800000 */
[----:B------:R-:W5:Y:S03]  /*21b30*/  LDL.LU R23, [R1+0xcc] ;  /* 0x0000cc0001177983 */ /* 0x000f660000300800 */
[----:B------:R-:W-:Y:S01]  /*21b40*/  FMNMX R7, R5, R7, !PT ;  /* 0x0000000705077209 */ /* 0x000fe20007800000 */
[----:B------:R-:W-:-:S02]  /*21b50*/  FMUL R5, R29, c[0x0][0x188] ;  /* 0x000062001d057a20 */ /* 0x000fc40000400000 */
[----:B------:R-:W-:Y:S01]  /*21b60*/  FMUL R2, R19, c[0x0][0x188] ;  /* 0x0000620013027a20 */ /* 0x000fe20000400000 */
[----:B------:R-:W5:Y:S01]  /*21b70*/  LDL.LU R28, [R1+0xa8] ;  /* 0x0000a800011c7983 */ /* 0x000f620000300800 */
[----:B------:R-:W5:Y:S01]  /*21b80*/  LDL.LU R29, [R1+0x60] ;  /* 0x00006000011d7983 */ /* 0x000f620000300800 */
[----:B------:R-:W-:Y:S01]  /*21b90*/  FMNMX R7, R5, R7, !PT ;  /* 0x0000000705077209 */ /* 0x000fe20007800000 */
[----:B------:R-:W-:Y:S01]  /*21ba0*/  FMUL R5, R9, c[0x0][0x188] ;  /* 0x0000620009057a20 */ /* 0x000fe20000400000 */
[----:B------:R-:W-:Y:S01]  /*21bb0*/  FMNMX R3, R2, R3, !PT ;  /* 0x0000000302037209 */ /* 0x000fe20007800000 */
[----:B------:R-:W5:Y:S01]  /*21bc0*/  LDL.LU R9, [R1+0x264] ;  /* 0x0002640001097983 */ /* 0x000f620000300800 */
[----:B------:R-:W5:Y:S02]  /*21bd0*/  LDL.LU R10, [R1+0x1f8] ;  /* 0x0001f800010a7983 */ /* 0x000f640000300800 */
[----:B------:R-:W-:Y:S01]  /*21be0*/  FMNMX R7, R5, R7, !PT ;  /* 0x0000000705077209 */ /* 0x000fe20007800000 */
[----:B------:R-:W-:-:S02]  /*21bf0*/  FMUL R5, R11, c[0x0][0x188] ;  /* 0x000062000b057a20 */ /* 0x000fc40000400000 */
[----:B------:R-:W5:Y:S03]  /*21c00*/  LDL.LU R11, [R1+0x1f0] ;  /* 0x0001f000010b7983 */ /* 0x000f660000300800 */
[----:B------:R-:W-:Y:S01]  /*21c10*/  FMNMX R7, R5, R7, !PT ;  /* 0x0000000705077209 */ /* 0x000fe20007800000 */
[----:B------:R-:W-:Y:S02]  /*21c20*/  FMUL R5, R22, c[0x0][0x188] ;  /* 0x0000620016057a20 */ /* 0x000fe40000400000 */
[----:B------:R-:W5:Y:S01]  /*21c30*/  LDL.LU R22, [R1+0x1a8] ;  /* 0x0001a80001167983 */ /* 0x000f620000300800 */
[----:B------:R-:W5:Y:S02]  /*21c40*/  LDL.LU R19, [R1+0x198] ;  /* 0x0001980001137983 */ /* 0x000f640000300800 */
[----:B------:R-:W-:Y:S01]  /*21c50*/  FMNMX R6, R5, R6, !PT ;  /* 0x0000000605067209 */ /* 0x000fe20007800000 */
[----:B------:R-:W0:Y:S04]  /*21c60*/  SHFL.BFLY PT, R2, R4, 0x2, 0x1f ;  /* 0x0c401f0004027f89 */ /* 0x000e2800000e0000 */
[----:B------:R-:W1:Y:S01]  /*21c70*/  SHFL.BFLY PT, R5, R7, 0x2, 0x1f ;  /* 0x0c401f0007057f89 */ /* 0x000e6200000e0000 */
[----:B0-----:R-:W-:-:S02]  /*21c80*/  FMNMX R2, R4, R2, !PT ;  /* 0x0000000204027209 */ /* 0x001fc40007800000 */
[----:B-1----:R-:W-:Y:S01]  /*21c90*/  FMNMX R5, R7, R5, !PT ;  /* 0x0000000507057209 */ /* 0x002fe20007800000 */
[----:B------:R-:W-:Y:S02]  /*21ca0*/  FMUL R7, R0, c[0x0][0x188] ;  /* 0x0000620000077a20 */ /* 0x000fe40000400000 */
[----:B---3--:R-:W-:-:S05]  /*21cb0*/  FMUL R13, R13, c[0x0][0x188] ;  /* 0x000062000d0d7a20 */ /* 0x008fca0000400000 */
[----:B------:R-:W-:Y:S01]  /*21cc0*/  FMNMX R6, R13, R6, !PT ;  /* 0x000000060d067209 */ /* 0x000fe20007800000 */
[----:B----4-:R-:W-:Y:S02]  /*21cd0*/  FMUL R13, R17, c[0x0][0x188] ;  /* 0x00006200110d7a20 */ /* 0x010fe40000400000 */
[----:B------:R-:W3:Y:S01]  /*21ce0*/  LDL.LU R17, [R1+0x184] ;  /* 0x0001840001117983 */ /* 0x000ee20000300800 */
[----:B--2---:R-:W-:Y:S02]  /*21cf0*/  FMUL R12, R12, c[0x0][0x188] ;  /* 0x000062000c0c7a20 */ /* 0x004fe40000400000 */
[----:B------:R-:W-:-:S03]  /*21d00*/  FMNMX R6, R13, R6, !PT ;  /* 0x000000060d067209 */ /* 0x000fc60007800000 */
[----:B------:R-:W-:Y:S01]  /*21d10*/  FMNMX R3, R12, R3, !PT ;  /* 0x000000030c037209 */ /* 0x000fe20007800000 */
[----:B------:R-:W-:Y:S02]  /*21d20*/  FMUL R12, R18, c[0x0][0x188] ;  /* 0x00006200120c7a20 */ /* 0x000fe40000400000 */
[----:B------:R-:W2:Y:S01]  /*21d30*/  LDL.LU R18, [R1+0x164] ;  /* 0x0001640001127983 */ /* 0x000ea20000300800 */
[----:B------:R-:W4:Y:S02]  /*21d40*/  LDL R13, [R1+0x570] ;  /* 0x00057000010d7983 */ /* 0x000f240000100800 */
[----:B------:R-:W-:Y:S02]  /*21d50*/  FMNMX R3, R12, R3, !PT ;  /* 0x000000030c037209 */ /* 0x000fe40007800000 */
[----:B------:R-:W2:Y:S01]  /*21d60*/  LDL R12, [R1+0x578] ;  /* 0x00057800010c7983 */ /* 0x000ea20000100800 */
[----:B------:R-:W-:Y:S01]  /*21d70*/  FMUL R4, R8, c[0x0][0x188] ;  /* 0x0000620008047a20 */ /* 0x000fe20000400000 */
[----:B------:R-:W-:-:S05]  /*21d80*/  LOP3.LUT R8, R15, 0x20, RZ, 0x3c, !PT ;  /* 0x000000200f087812 */ /* 0x000fca00078e3cff */
[----:B-----5:R0:W-:Y:S04]  /*21d90*/  STS.U16 [R8+0xda00], R21 ;  /* 0x00da001508007388 */ /* 0x0201e80000000400 */
[----:B0-----:R-:W5:Y:S01]  /*21da0*/  LDL.LU R21, [R1+0x528] ;  /* 0x0005280001157983 */ /* 0x001f620000300800 */
[----:B------:R-:W5:Y:S01]  /*21db0*/  LDL R0, [R1+0x494] ;  /* 0x0004940001007983 */ /* 0x000f620000100800 */
[----:B------:R-:W-:Y:S02]  /*21dc0*/  LOP3.LUT R15, R15, 0x30, RZ, 0x3c, !PT ;  /* 0x000000300f0f7812 */ /* 0x000fe400078e3cff */
[----:B------:R-:W-:Y:S01]  /*21dd0*/  STS.U16 [R8+0xe200], R23 ;  /* 0x00e2001708007388 */ /* 0x000fe20000000400 */
[----:B------:R-:W-:Y:S02]  /*21de0*/  STS.U16 [R8+0xea00], R28 ;  /* 0x00ea001c08007388 */ /* 0x000fe40000000400 */
[----:B------:R-:W-:Y:S02]  /*21df0*/  STS.U16 [R8+0xf200], R29 ;  /* 0x00f2001d08007388 */ /* 0x000fe40000000400 */
[----:B------:R-:W-:Y:S01]  /*21e00*/  STS.U16 [R8+0xfa00], R14 ;  /* 0x00fa000e08007388 */ /* 0x000fe20000000400 */
[----:B------:R-:W-:Y:S01]  /*21e10*/  STS.U16 [R15+0x8300], R9 ;  /* 0x008300090f007388 */ /* 0x000fe20000000400 */
[----:B------:R-:W-:Y:S03]  /*21e20*/  STS.U16 [R15+0x8b00], R10 ;  /* 0x008b000a0f007388 */ /* 0x000fe60000000400 */
[----:B------:R-:W-:Y:S04]  /*21e30*/  STS.U16 [R15+0x9300], R11 ;  /* 0x0093000b0f007388 */ /* 0x000fe80000000400 */
[----:B------:R0:W-:Y:S01]  /*21e40*/  STS.U16 [R15+0x9b00], R22 ;  /* 0x009b00160f007388 */ /* 0x0001e20000000400 */
[----:B------:R-:W-:Y:S03]  /*21e50*/  STS.U16 [R15+0xa300], R19 ;  /* 0x00a300130f007388 */ /* 0x000fe60000000400 */
[----:B0-----:R-:W5:Y:S01]  /*21e60*/  LDL.LU R22, [R1+0x15c] ;  /* 0x00015c0001167983 */ /* 0x001f620000300800 */
[----:B------:R-:W5:Y:S02]  /*21e70*/  LDL.LU R28, [R1+0x148] ;  /* 0x00014800011c7983 */ /* 0x000f640000300800 */
[----:B------:R-:W5:Y:S02]  /*21e80*/  LDL.LU R9, [R1+0x130] ;  /* 0x0001300001097983 */ /* 0x000f640000300800 */
[----:B------:R-:W5:Y:S01]  /*21e90*/  LDL.LU R23, [R1+0xfc] ;  /* 0x0000fc0001177983 */ /* 0x000f620000300800 */
[----:B------:R-:W5:Y:S01]  /*21ea0*/  LDL.LU R11, [R1+0xdc] ;  /* 0x0000dc00010b7983 */ /* 0x000f620000300800 */
[----:B----4-:R-:W-:-:S05]  /*21eb0*/  FMUL R13, R13, c[0x0][0x188] ;  /* 0x000062000d0d7a20 */ /* 0x010fca0000400000 */
[----:B------:R-:W-:Y:S01]  /*21ec0*/  FMNMX R6, R13, R6, !PT ;  /* 0x000000060d067209 */ /* 0x000fe20007800000 */
[----:B--2---:R-:W-:-:S03]  /*21ed0*/  FMUL R12, R12, c[0x0][0x188] ;  /* 0x000062000c0c7a20 */ /* 0x004fc60000400000 */
[----:B------:R-:W-:Y:S02]  /*21ee0*/  FMNMX R6, R7, R6, !PT ;  /* 0x0000000607067209 */ /* 0x000fe40007800000 */
[----:B------:R-:W-:Y:S02]  /*21ef0*/  FMNMX R3, R12, R3, !PT ;  /* 0x000000030c037209 */ /* 0x000fe40007800000 */
[----:B------:R-:W0:Y:S04]  /*21f00*/  SHFL.BFLY PT, R12, R2, 0x1, 0x1f ;  /* 0x0c201f00020c7f89 */ /* 0x000e2800000e0000 */
[----:B------:R-:W1:Y:S04]  /*21f10*/  SHFL.BFLY PT, R7, R6, 0x2, 0x1f ;  /* 0x0c401f0006077f89 */ /* 0x000e6800000e0000 */
[----:B------:R-:W2:Y:S01]  /*21f20*/  SHFL.BFLY PT, R13, R5, 0x1, 0x1f ;  /* 0x0c201f00050d7f89 */ /* 0x000ea200000e0000 */
[----:B------:R-:W-:-:S05]  /*21f30*/  FMNMX R3, R4, R3, !PT ;  /* 0x0000000304037209 */ /* 0x000fca0007800000 */
[----:B------:R-:W4:Y:S04]  /*21f40*/  SHFL.BFLY PT, R4, R3, 0x2, 0x1f ;  /* 0x0c401f0003047f89 */ /* 0x000f2800000e0000 */
[----:B---3--:R-:W-:Y:S01]  /*21f50*/  STS.U16 [R15+0xab00], R17 ;  /* 0x00ab00110f007388 */ /* 0x008fe20000000400 */
[----:B------:R3:W-:Y:S01]  /*21f60*/  STS.U16 [R15+0xb300], R18 ;  /* 0x00b300120f007388 */ /* 0x0007e20000000400 */
[----:B0-----:R-:W-:Y:S01]  /*21f70*/  FMNMX R12, R2, R12, !PT ;  /* 0x0000000c020c7209 */ /* 0x001fe20007800000 */
[----:B-1----:R-:W-:Y:S01]  /*21f80*/  FMNMX R2, R6, R7, !PT ;  /* 0x0000000706027209 */ /* 0x002fe20007800000 */
[----:B--2---:R-:W-:-:S04]  /*21f90*/  FMNMX R5, R5, R13, !PT ;  /* 0x0000000d05057209 */ /* 0x004fc80007800000 */
[----:B------:R-:W-:Y:S01]  /*21fa0*/  STL [R1+0x245c], R2 ;  /* 0x00245c0201007387 */ /* 0x000fe20000100800 */
[----:B---3--:R-:W2:Y:S02]  /*21fb0*/  LDL.LU R18, [R1+0xa0] ;  /* 0x0000a00001127983 */ /* 0x008ea40000300800 */
[----:B------:R-:W3:Y:S01]  /*21fc0*/  LDL.LU R13, [R1+0x220] ;  /* 0x00022000010d7983 */ /* 0x000ee20000300800 */
[----:B-----5:R-:W-:Y:S01]  /*21fd0*/  FMNMX R19, R5, R0, !PT ;  /* 0x0000000005137209 */ /* 0x020fe20007800000 */
[----:B------:R-:W5:Y:S01]  /*21fe0*/  LDL.LU R17, [R1+0x1f4] ;  /* 0x0001f40001117983 */ /* 0x000f620000300800 */
[----:B------:R-:W2:Y:S02]  /*21ff0*/  LDL.LU R14, [R1+0x1b0] ;  /* 0x0001b000010e7983 */ /* 0x000ea40000300800 */
[----:B------:R-:W2:Y:S02]  /*22000*/  LDL.LU R29, [R1+0x19c] ;  /* 0x00019c00011d7983 */ /* 0x000ea40000300800 */
[----:B------:R-:W2:Y:S01]  /*22010*/  LDL.LU R15, [R1+0x188] ;  /* 0x00018800010f7983 */ /* 0x000ea20000300800 */
[----:B------:R-:W-:-:S02]  /*22020*/  FMNMX R0, R12, R21, !PT ;  /* 0x000000150c007209 */ /* 0x000fc40007800000 */
[----:B----4-:R-:W-:Y:S01]  /*22030*/  FMNMX R3, R3, R4, !PT ;  /* 0x0000000403037209 */ /* 0x010fe20007800000 */
[----:B------:R-:W4:Y:S01]  /*22040*/  LDL.LU R12, [R1+0x284] ;  /* 0x00028400010c7983 */ /* 0x000f220000300800 */
[----:B------:R-:W-:Y:S02]  /*22050*/  STL [R1+0x2c8], R19 ;  /* 0x0002c81301007387 */ /* 0x000fe40000100800 */
[--C-:B------:R-:W-:Y:S02]  /*22060*/  FFMA R4, R24, c[0x0][0x188], -R19.reuse ;  /* 0x0000620018047a23 */ /* 0x100fe40000000813 */
[----:B------:R-:W-:Y:S01]  /*22070*/  FFMA R5, R25, c[0x0][0x188], -R19 ;  /* 0x0000620019057a23 */ /* 0x000fe20000000813 */
[----:B------:R-:W2:Y:S01]  /*22080*/  LDL.LU R24, [R1+0xc4] ;  /* 0x0000c40001187983 */ /* 0x000ea20000300800 */
[----:B------:R-:W2:Y:S03]  /*22090*/  LDL.LU R25, [R1+0x114] ;  /* 0x0001140001197983 */ /* 0x000ea60000300800 */
[----:B------:R-:W0:Y:S01]  /*220a0*/  S2R R10, SR_TID.X ;  /* 0x00000000000a7919 */ /* 0x000e220000002100 */
[----:B------:R-:W-:Y:S01]  /*220b0*/  FFMA R7, R27, c[0x0][0x188], -R0 ;  /* 0x000062001b077a23 */ /* 0x000fe20000000800 */
[----:B0-----:R-:W-:-:S04]  /*220c0*/  LOP3.LUT R10, R10, 0x7f, RZ, 0xc0, !PT ;  /* 0x0000007f0a0a7812 */ /* 0x001fc800078ec0ff */
[----:B------:R-:W-:-:S04]  /*220d0*/  SHF.L.U32 R10, R10, 0x1, RZ ;  /* 0x000000010a0a7819 */ /* 0x000fc800000006ff */
[----:B------:R-:W-:Y:S02]  /*220e0*/  LOP3.LUT R27, R10, 0x30, RZ, 0x3c, !PT ;  /* 0x000000300a1b7812 */ /* 0x000fe400078e3cff */
[----:B------:R-:W0:Y:S04]  /*220f0*/  S2R R10, SR_TID.X ;  /* 0x00000000000a7919 */ /* 0x000e280000002100 */
[----:B------:R-:W-:Y:S04]  /*22100*/  STL [R1+0x2cc], R0 ;  /* 0x0002cc0001007387 */ /* 0x000fe80000100800 */
[----:B------:R1:W-:Y:S01]  /*22110*/  STS.U16 [R27+0xbb00], R22 ;  /* 0x00bb00161b007388 */ /* 0x0003e20000000400 */
[----:B------:R-:W3:Y:S02]  /*22120*/  LDL.LU R8, [R1+0x170] ;  /* 0x0001700001087983 */ /* 0x000ee40000300800 */
[----:B------:R-:W-:-:S02]  /*22130*/  FFMA R6, R26, c[0x0][0x188], -R0 ;  /* 0x000062001a067a23 */ /* 0x000fc40000000800 */
[----:B------:R1:W-:Y:S01]  /*22140*/  STS.U16 [R27+0xc300], R28 ;  /* 0x00c3001c1b007388 */ /* 0x0003e20000000400 */
[----:B------:R1:W-:Y:S04]  /*22150*/  STS.U16 [R27+0xcb00], R9 ;  /* 0x00cb00091b007388 */ /* 0x0003e80000000400 */
[----:B-1----:R-:W3:Y:S01]  /*22160*/  LDL.LU R22, [R1+0x158] ;  /* 0x0001580001167983 */ /* 0x002ee20000300800 */
[----:B------:R-:W3:Y:S02]  /*22170*/  LDL.LU R26, [R1+0x144] ;  /* 0x00014400011a7983 */ /* 0x000ee40000300800 */
[----:B------:R-:W3:Y:S01]  /*22180*/  LDL.LU R28, [R1+0x128] ;  /* 0x00012800011c7983 */ /* 0x000ee20000300800 */
[----:B------:R-:W3:Y:S01]  /*22190*/  LDL.LU R9, [R1+0x110] ;  /* 0x0001100001097983 */ /* 0x000ee20000300800 */
[----:B0-----:R-:W-:-:S04]  /*221a0*/  LOP3.LUT R10, R10, 0x7f, RZ, 0xc0, !PT ;  /* 0x0000007f0a0a7812 */ /* 0x001fc800078ec0ff */
[----:B------:R-:W-:Y:S02]  /*221b0*/  SHF.L.U32 R2, R10, 0x1, RZ ;  /* 0x000000010a027819 */ /* 0x000fe400000006ff */
[----:B------:R-:W3:Y:S04]  /*221c0*/  LDL.LU R10, [R1+0xf4] ;  /* 0x0000f400010a7983 */ /* 0x000ee80000300800 */
[----:B--2---:R0:W-:Y:S01]  /*221d0*/  STS.U16 [R27+0xd300], R25 ;  /* 0x00d300191b007388 */ /* 0x0041e20000000400 */
[----:B------:R-:W-:Y:S02]  /*221e0*/  STS.U16 [R27+0xdb00], R23 ;  /* 0x00db00171b007388 */ /* 0x000fe40000000400 */
[----:B------:R1:W-:Y:S02]  /*221f0*/  STS.U16 [R27+0xe300], R11 ;  /* 0x00e3000b1b007388 */ /* 0x0003e40000000400 */
[----:B------:R2:W-:Y:S01]  /*22200*/  STS.U16 [R27+0xeb00], R24 ;  /* 0x00eb00181b007388 */ /* 0x0005e20000000400 */
[----:B------:R4:W-:Y:S04]  /*22210*/  STS.U16 [R27+0xf300], R18 ;  /* 0x00f300121b007388 */ /* 0x0009e80000000400 */
[----:B0-----:R-:W3:Y:S01]  /*22220*/  LDL.LU R25, [R1+0xd4] ;  /* 0x0000d40001197983 */ /* 0x001ee20000300800 */
[----:B-1----:R-:W3:Y:S02]  /*22230*/  LDL.LU R11, [R1+0xbc] ;  /* 0x0000bc00010b7983 */ /* 0x002ee40000300800 */
[----:B--2---:R-:W2:Y:S01]  /*22240*/  LDL.LU R24, [R1+0x68] ;  /* 0x0000680001187983 */ /* 0x004ea20000300800 */
[----:B----4-:R-:W4:Y:S01]  /*22250*/  LDL.LU R18, [R1+0x2468] ;  /* 0x0024680001127983 */ /* 0x010f220000300800 */
[----:B------:R-:W-:-:S03]  /*22260*/  LOP3.LUT R23, R2, 0x40, RZ, 0x3c, !PT ;  /* 0x0000004002177812 */ /* 0x000fc600078e3cff */
[----:B----4-:R-:W-:Y:S02]  /*22270*/  STS.U16 [R27+0xfb00], R18 ;  /* 0x00fb00121b007388 */ /* 0x010fe40000000400 */
[----:B------:R-:W-:Y:S02]  /*22280*/  STS.U16 [R23+0x8400], R12 ;  /* 0x0084000c17007388 */ /* 0x000fe40000000400 */
[----:B---3--:R-:W-:Y:S02]  /*22290*/  STS.U16 [R23+0x8c00], R13 ;  /* 0x008c000d17007388 */ /* 0x008fe40000000400 */
[----:B-----5:R0:W-:Y:S01]  /*222a0*/  STS.U16 [R23+0x9400], R17 ;  /* 0x0094001117007388 */ /* 0x0201e20000000400 */
[----:B------:R-:W-:Y:S01]  /*222b0*/  STS.U16 [R23+0x9c00], R14 ;  /* 0x009c000e17007388 */ /* 0x000fe20000000400 */
[----:B------:R1:W-:Y:S02]  /*222c0*/  STS.U16 [R23+0xa400], R29 ;  /* 0x00a4001d17007388 */ /* 0x0003e40000000400 */
[----:B------:R3:W-:Y:S01]  /*222d0*/  STS.U16 [R23+0xac00], R15 ;  /* 0x00ac000f17007388 */ /* 0x0007e20000000400 */
[----:B0-----:R-:W4:Y:S01]  /*222e0*/  LDL.LU R17, [R1+0x260] ;  /* 0x0002600001117983 */ /* 0x001f220000300800 */
[----:B-1----:R-:W5:Y:S02]  /*222f0*/  LDL.LU R29, [R1+0x204] ;  /* 0x00020400011d7983 */ /* 0x002f640000300800 */
[----:B---3--:R-:W3:Y:S02]  /*22300*/  LDL.LU R15, [R1+0x1b8] ;  /* 0x0001b800010f7983 */ /* 0x008ee40000300800 */
[----:B------:R-:W3:Y:S01]  /*22310*/  LDL.LU R12, [R1+0x1a4] ;  /* 0x0001a400010c7983 */ /* 0x000ee20000300800 */
[----:B------:R-:W3:Y:S01]  /*22320*/  LDL.LU R13, [R1+0x194] ;  /* 0x00019400010d7983 */ /* 0x000ee20000300800 */
[----:B------:R-:W3:Y:S03]  /*22330*/  LDL.LU R14, [R1+0x17c] ;  /* 0x00017c00010e7983 */ /* 0x000ee60000300800 */
[----:B------:R0:W-:Y:S01]  /*22340*/  STS.U16 [R23+0xb400], R8 ;  /* 0x00b4000817007388 */ /* 0x0001e20000000400 */
[----:B------:R1:W-:Y:S03]  /*22350*/  STS.U16 [R23+0xbc00], R22 ;  /* 0x00bc001617007388 */ /* 0x0003e60000000400 */
[----:B0-----:R-:W3:Y:S01]  /*22360*/  LDL.LU R8, [R1+0x16c] ;  /* 0x00016c0001087983 */ /* 0x001ee20000300800 */
[----:B-1----:R-:W3:Y:S02]  /*22370*/  LDL.LU R22, [R1+0x150] ;  /* 0x0001500001167983 */ /* 0x002ee40000300800 */
[----:B------:R-:W-:Y:S02]  /*22380*/  STS.U16 [R23+0xc400], R26 ;  /* 0x00c4001a17007388 */ /* 0x000fe40000000400 */
[----:B------:R-:W-:Y:S01]  /*22390*/  STS.U16 [R23+0xcc00], R28 ;  /* 0x00cc001c17007388 */ /* 0x000fe20000000400 */
[----:B------:R0:W-:Y:S01]  /*223a0*/  STS.U16 [R23+0xd400], R9 ;  /* 0x00d4000917007388 */ /* 0x0001e20000000400 */
[----:B------:R1:W-:Y:S02]  /*223b0*/  STS.U16 [R23+0xdc00], R10 ;  /* 0x00dc000a17007388 */ /* 0x0003e40000000400 */
[----:B------:R-:W-:Y:S02]  /*223c0*/  STS.U16 [R23+0xe400], R25 ;  /* 0x00e4001917007388 */ /* 0x000fe40000000400 */
[----:B------:R1:W-:Y:S01]  /*223d0*/  STS.U16 [R23+0xec00], R11 ;  /* 0x00ec000b17007388 */ /* 0x0003e20000000400 */
[----:B--2---:R-:W-:Y:S01]  /*223e0*/  STS.U16 [R23+0xf400], R24 ;  /* 0x00f4001817007388 */ /* 0x004fe20000000400 */
[----:B------:R2:W-:Y:S03]  /*223f0*/  STS.U16 [R23+0xfc00], R16 ;  /* 0x00fc001017007388 */ /* 0x0005e60000000400 */
[----:B0-----:R-:W3:Y:S01]  /*22400*/  LDL.LU R9, [R1+0x13c] ;  /* 0x00013c0001097983 */ /* 0x001ee20000300800 */
[----:B------:R-:W3:Y:S02]  /*22410*/  LDL.LU R18, [R1+0x108] ;  /* 0x0001080001127983 */ /* 0x000ee40000300800 */
[----:B------:R-:W3:Y:S02]  /*22420*/  LDL.LU R27, [R1+0xec] ;  /* 0x0000ec00011b7983 */ /* 0x000ee40000300800 */
[----:B------:R-:W3:Y:S01]  /*22430*/  LDL.LU R28, [R1+0xd0] ;  /* 0x0000d000011c7983 */ /* 0x000ee20000300800 */
[----:B-1----:R-:W3:Y:S01]  /*22440*/  LDL.LU R10, [R1+0xb4] ;  /* 0x0000b400010a7983 */ /* 0x002ee20000300800 */
[----:B------:R-:W3:Y:S01]  /*22450*/  LDL.LU R11, [R1+0x64] ;  /* 0x00006400010b7983 */ /* 0x000ee20000300800 */
[----:B------:R-:W-:Y:S01]  /*22460*/  LOP3.LUT R26, R2, 0x50, RZ, 0x3c, !PT ;  /* 0x00000050021a7812 */ /* 0x000fe200078e3cff */
[----:B--2---:R-:W2:Y:S01]  /*22470*/  LDL.LU R16, [R1+0x11c] ;  /* 0x00011c0001107983 */ /* 0x004ea20000300800 */
[----:B------:R-:W2:Y:S01]  /*22480*/  LDL.LU R25, [R1+0x224] ;  /* 0x0002240001197983 */ /* 0x000ea20000300800 */
[----:B------:R-:W2:Y:S02]  /*22490*/  LDL.LU R24, [R1+0x200] ;  /* 0x0002000001187983 */ /* 0x000ea40000300800 */
[----:B------:R-:W2:Y:S02]  /*224a0*/  LDL.LU R2, [R1+0x1b4] ;  /* 0x0001b40001027983 */ /* 0x000ea40000300800 */
[----:B------:R-:W2:Y:S01]  /*224b0*/  LDL.LU R23, [R1+0x1a0] ;  /* 0x0001a00001177983 */ /* 0x000ea20000300800 */
[----:B----4-:R0:W-:Y:S01]  /*224c0*/  STS.U16 [R26+0x8500], R17 ;  /* 0x008500111a007388 */ /* 0x0101e20000000400 */
[----:B-----5:R1:W-:Y:S02]  /*224d0*/  STS.U16 [R26+0x8d00], R29 ;  /* 0x008d001d1a007388 */ /* 0x0203e40000000400 */
[----:B---3--:R3:W-:Y:S01]  /*224e0*/  STS.U16 [R26+0x9500], R15 ;  /* 0x0095000f1a007388 */ /* 0x0087e20000000400 */
[----:B0-----:R-:W4:Y:S01]  /*224f0*/  LDL.LU R17, [R1+0x190] ;  /* 0x0001900001117983 */ /* 0x001f220000300800 */
[----:B-1----:R-:W5:Y:S03]  /*22500*/  LDL.LU R29, [R1+0x2464] ;  /* 0x00246400011d7983 */ /* 0x002f660000300800 */
[----:B---3--:R-:W3:Y:S01]  /*22510*/  LDL.LU R15, [R1+0x2460] ;  /* 0x00246000010f7983 */ /* 0x008ee20000300800 */
[----:B------:R0:W-:Y:S03]  /*22520*/  STS.U16 [R26+0x9d00], R12 ;  /* 0x009d000c1a007388 */ /* 0x0001e60000000400 */
[----:B------:R1:W-:Y:S01]  /*22530*/  STS.U16 [R26+0xa500], R13 ;  /* 0x00a5000d1a007388 */ /* 0x0003e20000000400 */
[----:B------:R1:W-:Y:S02]  /*22540*/  STS.U16 [R26+0xad00], R14 ;  /* 0x00ad000e1a007388 */ /* 0x0003e40000000400 */
[----:B------:R1:W-:Y:S02]  /*22550*/  STS.U16 [R26+0xb500], R8 ;  /* 0x00b500081a007388 */ /* 0x0003e40000000400 */
[----:B------:R1:W-:Y:S01]  /*22560*/  STS.U16 [R26+0xbd00], R22 ;  /* 0x00bd00161a007388 */ /* 0x0003e20000000400 */
[----:B0-----:R-:W5:Y:S01]  /*22570*/  LDL.LU R12, [R1+0x178] ;  /* 0x00017800010c7983 */ /* 0x001f620000300800 */
[----:B-1----:R-:W5:Y:S02]  /*22580*/  LDL.LU R13, [R1+0x168] ;  /* 0x00016800010d7983 */ /* 0x002f640000300800 */
[----:B------:R-:W5:Y:S02]  /*22590*/  LDL.LU R14, [R1+0x154] ;  /* 0x00015400010e7983 */ /* 0x000f640000300800 */
[----:B------:R-:W5:Y:S01]  /*225a0*/  LDL.LU R8, [R1+0x140] ;  /* 0x0001400001087983 */ /* 0x000f620000300800 */
[----:B------:R-:W0:Y:S04]  /*225b0*/  S2R R22, SR_TID.X ;  /* 0x0000000000167919 */ /* 0x000e280000002100 */
[----:B------:R1:W-:Y:S04]  /*225c0*/  STS.U16 [R26+0xc500], R9 ;  /* 0x00c500091a007388 */ /* 0x0003e80000000400 */
[----:B--2---:R-:W-:Y:S01]  /*225d0*/  STS.U16 [R26+0xcd00], R16 ;  /* 0x00cd00101a007388 */ /* 0x004fe20000000400 */
[----:B------:R-:W-:Y:S02]  /*225e0*/  STS.U16 [R26+0xd500], R18 ;  /* 0x00d500121a007388 */ /* 0x000fe40000000400 */
[----:B------:R-:W-:Y:S02]  /*225f0*/  STS.U16 [R26+0xdd00], R27 ;  /* 0x00dd001b1a007388 */ /* 0x000fe40000000400 */
[----:B------:R-:W-:Y:S01]  /*22600*/  STS.U16 [R26+0xe500], R28 ;  /* 0x00e5001c1a007388 */ /* 0x000fe20000000400 */
[----:B------:R2:W-:Y:S04]  /*22610*/  STS.U16 [R26+0xed00], R10 ;  /* 0x00ed000a1a007388 */ /* 0x0005e80000000400 */
[----:B-1----:R-:W5:Y:S01]  /*22620*/  LDL.LU R9, [R1+0x124] ;  /* 0x0001240001097983 */ /* 0x002f620000300800 */
[----:B0-----:R-:W-:-:S03]  /*22630*/  LOP3.LUT R22, R22, 0x7f, RZ, 0xc0, !PT ;  /* 0x0000007f16167812 */ /* 0x001fc600078ec0ff */
[----:B------:R0:W-:Y:S04]  /*22640*/  STS.U16 [R26+0xf500], R11 ;  /* 0x00f5000b1a007388 */ /* 0x0001e80000000400 */
[----:B--2---:R-:W2:Y:S01]  /*22650*/  LDL.LU R10, [R1+0x10c] ;  /* 0x00010c00010a7983 */ /* 0x004ea20000300800 */
[----:B------:R-:W-:-:S04]  /*22660*/  SHF.L.U32 R22, R22, 0x1, RZ ;  /* 0x0000000116167819 */ /* 0x000fc800000006ff */
[----:B------:R-:W-:Y:S01]  /*22670*/  LOP3.LUT R28, R22, 0x60, RZ, 0x3c, !PT ;  /* 0x00000060161c7812 */ /* 0x000fe200078e3cff */
[----:B0-----:R-:W2:Y:S04]  /*22680*/  LDL.LU R11, [R1+0xf0] ;  /* 0x0000f000010b7983 */ /* 0x001ea80000300800 */
[----:B---3--:R-:W-:Y:S01]  /*22690*/  STS.U16 [R26+0xfd00], R15 ;  /* 0x00fd000f1a007388 */ /* 0x008fe20000000400 */
[----:B------:R-:W-:Y:S02]  /*226a0*/  STS.U16 [R28+0x8600], R25 ;  /* 0x008600191c007388 */ /* 0x000fe40000000400 */
[----:B------:R-:W-:Y:S02]  /*226b0*/  STS.U16 [R28+0x8e00], R24 ;  /* 0x008e00181c007388 */ /* 0x000fe40000000400 */
[----:B------:R0:W-:Y:S01]  /*226c0*/  STS.U16 [R28+0x9600], R2 ;  /* 0x009600021c007388 */ /* 0x0001e20000000400 */
[----:B------:R1:W-:Y:S01]  /*226d0*/  STS.U16 [R28+0x9e00], R23 ;  /* 0x009e00171c007388 */ /* 0x0003e20000000400 */
[----:B----4-:R3:W-:Y:S03]  /*226e0*/  STS.U16 [R28+0xa600], R17 ;  /* 0x00a600111c007388 */ /* 0x0107e60000000400 */
[----:B0-----:R-:W4:Y:S01]  /*226f0*/  LDL.LU R2, [R1+0xd8] ;  /* 0x0000d80001027983 */ /* 0x001f220000300800 */
[----:B-1----:R-:W4:Y:S02]  /*22700*/  LDL.LU R23, [R1+0xc0] ;  /* 0x0000c00001177983 */ /* 0x002f240000300800 */
[----:B---3--:R-:W3:Y:S02]  /*22710*/  LDL.LU R17, [R1+0x6c] ;  /* 0x00006c0001117983 */ /* 0x008ee40000300800 */
[----:B------:R-:W-:-:S02]  /*22720*/  FMUL R4, R4, 1.4426950216293334961 ;  /* 0x3fb8aa3b04047820 */ /* 0x000fc40000400000 */
[----:B------:R-:W-:Y:S02]  /*22730*/  FMUL R5, R5, 1.4426950216293334961 ;  /* 0x3fb8aa3b05057820 */ /* 0x000fe40000400000 */
[----:B------:R5:W0:Y:S02]  /*22740*/  MUFU.EX2 R16, R4 ;  /* 0x0000000400107308 */ /* 0x000a240000000800 */
[----:B-----5:R-:W-:-:S06]  /*22750*/  FFMA R4, R29, c[0x0][0x188], -R19 ;  /* 0x000062001d047a23 */ /* 0x020fcc0000000813 */
[----:B------:R-:W1:Y:S01]  /*22760*/  MUFU.EX2 R29, R5 ;  /* 0x00000005001d7308 */ /* 0x000e620000000800 */
[----:B0-----:R-:W-:Y:S01]  /*22770*/  STL [R1+0x7fc], R16 ;  /* 0x0007fc1001007387 */ /* 0x001fe20000100800 */
[----:B------:R-:W5:Y:S02]  /*22780*/  LDL.LU R18, [R1+0x494] ;  /* 0x0004940001127983 */ /* 0x000f640000300800 */
[----:B------:R-:W5:Y:S02]  /*22790*/  LDL.LU R27, [R1+0x1ac] ;  /* 0x0001ac00011b7983 */ /* 0x000f640000300800 */
[----:B------:R-:W5:Y:S01]  /*227a0*/  LDL.LU R26, [R1+0x18c] ;  /* 0x00018c00011a7983 */ /* 0x000f620000300800 */
[----:B------:R-:W5:Y:S01]  /*227b0*/  LDL.LU R25, [R1+0x180] ;  /* 0x0001800001197983 */ /* 0x000f620000300800 */
[----:B------:R-:W5:Y:S03]  /*227c0*/  LDL.LU R24, [R1+0x174] ;  /* 0x0001740001187983 */ /* 0x000f660000300800 */
[----:B------:R0:W-:Y:S01]  /*227d0*/  STS.U16 [R28+0xae00], R12 ;  /* 0x00ae000c1c007388 */ /* 0x0001e20000000400 */
[----:B------:R2:W-:Y:S02]  /*227e0*/  STS.U16 [R28+0xb600], R13 ;  /* 0x00b6000d1c007388 */ /* 0x0005e40000000400 */
[----:B------:R2:W-:Y:S01]  /*227f0*/  STS.U16 [R28+0xbe00], R14 ;  /* 0x00be000e1c007388 */ /* 0x0005e20000000400 */
[----:B-1----:R-:W-:Y:S01]  /*22800*/  STL [R1+0x7f0], R29 ;  /* 0x0007f01d01007387 */ /* 0x002fe20000100800 */
[----:B------:R1:W-:Y:S02]  /*22810*/  STS.U16 [R28+0xc600], R8 ;  /* 0x00c600081c007388 */ /* 0x0003e40000000400 */
[----:B------:R-:W-:Y:S01]  /*22820*/  FMUL R4, R4, 1.4426950216293334961 ;  /* 0x3fb8aa3b04047820 */ /* 0x000fe20000400000 */
[----:B0-----:R-:W5:Y:S01]  /*22830*/  LDL.LU R12, [R1+0x160] ;  /* 0x00016000010c7983 */ /* 0x001f620000300800 */
[----:B--2---:R-:W2:Y:S02]  /*22840*/  LDL.LU R13, [R1+0x14c] ;  /* 0x00014c00010d7983 */ /* 0x004ea40000300800 */
[----:B------:R-:W2:Y:S02]  /*22850*/  LDL.LU R14, [R1+0x138] ;  /* 0x00013800010e7983 */ /* 0x000ea40000300800 */
[----:B------:R0:W-:Y:S01]  /*22860*/  STS.U16 [R28+0xce00], R9 ;  /* 0x00ce00091c007388 */ /* 0x0001e20000000400 */
[----:B------:R0:W-:Y:S04]  /*22870*/  STS.U16 [R28+0xd600], R10 ;  /* 0x00d6000a1c007388 */ /* 0x0001e80000000400 */
[----:B-1----:R-:W2:Y:S01]  /*22880*/  LDL.LU R8, [R1+0x118] ;  /* 0x0001180001087983 */ /* 0x002ea20000300800 */
[----:B------:R1:W-:Y:S02]  /*22890*/  STS.U16 [R28+0xde00], R11 ;  /* 0x00de000b1c007388 */ /* 0x0003e40000000400 */
[----:B------:R-:W-:Y:S01]  /*228a0*/  FFMA R5, R20, c[0x0][0x188], -R19 ;  /* 0x0000620014057a23 */ /* 0x000fe20000000813 */
[----:B------:R1:W3:Y:S01]  /*228b0*/  MUFU.EX2 R15, R4 ;  /* 0x00000004000f7308 */ /* 0x0002e20000000800 */
[----:B0-----:R-:W2:Y:S01]  /*228c0*/  LDL.LU R9, [R1+0x104] ;  /* 0x0001040001097983 */ /* 0x001ea20000300800 */
[----:B------:R-:W2:Y:S02]  /*228d0*/  LDL.LU R10, [R1+0xe0] ;  /* 0x0000e000010a7983 */ /* 0x000ea40000300800 */
[----:B-1----:R-:W2:Y:S01]  /*228e0*/  LDL.LU R11, [R1+0xc8] ;  /* 0x0000c800010b7983 */ /* 0x002ea20000300800 */
[----:B------:R-:W2:Y:S04]  /*228f0*/  LDL.LU R20, [R1+0xa4] ;  /* 0x0000a40001147983 */ /* 0x000ea80000300800 */
[----:B------:R-:W2:Y:S04]  /*22900*/  LDL.LU R4, [R1+0x280] ;  /* 0x0002800001047983 */ /* 0x000ea80000300800 */
[----:B----4-:R0:W-:Y:S01]  /*22910*/  STS.U16 [R28+0xe600], R2 ;  /* 0x00e600021c007388 */ /* 0x0101e20000000400 */
[----:B------:R1:W-:Y:S02]  /*22920*/  STS.U16 [R28+0xee00], R23 ;  /* 0x00ee00171c007388 */ /* 0x0003e40000000400 */
[----:B---3--:R3:W-:Y:S01]  /*22930*/  STS.U16 [R28+0xf600], R17 ;  /* 0x00f600111c007388 */ /* 0x0087e20000000400 */
[----:B0-----:R-:W4:Y:S01]  /*22940*/  LDL.LU R2, [R1+0x245c] ;  /* 0x00245c0001027983 */ /* 0x001f220000300800 */
[----:B-1----:R-:W2:Y:S02]  /*22950*/  LDL.LU R23, [R1+0x2458] ;  /* 0x0024580001177983 */ /* 0x002ea40000300800 */
[----:B---3--:R-:W3:Y:S02]  /*22960*/  LDL.LU R17, [R1+0x2454] ;  /* 0x0024540001117983 */ /* 0x008ee40000300800 */
[----:B------:R-:W-:Y:S01]  /*22970*/  STL [R1+0x7f4], R15 ;  /* 0x0007f40f01007387 */ /* 0x000fe20000100800 */
[----:B------:R0:W-:Y:S04]  /*22980*/  STL [R1+0x2448], R15 ;  /* 0x0024480f01007387 */ /* 0x0001e80000100800 */
[----:B0-----:R-:W2:Y:S01]  /*22990*/  LDL.LU R15, [R1+0x1bc] ;  /* 0x0001bc00010f7983 */ /* 0x001ea20000300800 */
[----:B------:R-:W-:-:S03]  /*229a0*/  LOP3.LUT R22, R22, 0x70, RZ, 0x3c, !PT ;  /* 0x0000007016167812 */ /* 0x000fc600078e3cff */
[----:B---3--:R0:W-:Y:S04]  /*229b0*/  STS.U16 [R28+0xfe00], R17 ;  /* 0x00fe00111c007388 */ /* 0x0081e80000000400 */
[----:B0-----:R-:W3:Y:S01]  /*229c0*/  LDL.LU R28, [R1+0x2450] ;  /* 0x00245000011c7983 */ /* 0x001ee20000300800 */
[----:B------:R-:W3:Y:S02]  /*229d0*/  LDL.LU R17, [R1+0x1fc] ;  /* 0x0001fc0001117983 */ /* 0x000ee40000300800 */
[----:B--2---:R5:W-:Y:S02]  /*229e0*/  STS.U16 [R22+0x8700], R4 ;  /* 0x0087000416007388 */ /* 0x004be40000000400 */
[----:B-----5:R-:W-:Y:S02]  /*229f0*/  FADD R4, -R19, R18 ;  /* 0x0000001213047221 */ /* 0x020fe40000000100 */
[----:B------:R-:W2:Y:S01]  /*22a00*/  LDL.LU R19, [R1+0x244c] ;  /* 0x00244c0001137983 */ /* 0x000ea20000300800 */
[----:B------:R-:W-:-:S02]  /*22a10*/  FMUL R6, R6, 1.4426950216293334961 ;  /* 0x3fb8aa3b06067820 */ /* 0x000fc40000400000 */
[----:B------:R-:W-:Y:S02]  /*22a20*/  FMUL R5, R5, 1.4426950216293334961 ;  /* 0x3fb8aa3b05057820 */ /* 0x000fe40000400000 */
[----:B------:R-:W-:Y:S02]  /*22a30*/  FMUL R4, R4, 1.4426950216293334961 ;  /* 0x3fb8aa3b04047820 */ /* 0x000fe40000400000 */
[----:B------:R-:W0:Y:S02]  /*22a40*/  MUFU.EX2 R18, R5 ;  /* 0x0000000500127308 */ /* 0x000e240000000800 */
[----:B0-----:R-:W-:Y:S04]  /*22a50*/  STL [R1+0x7f8], R18 ;  /* 0x0007f81201007387 */ /* 0x001fe80000100800 */
[----:B---3--:R-:W-:Y:S01]  /*22a60*/  STS.U16 [R22+0x8f00], R17 ;  /* 0x008f001116007388 */ /* 0x008fe20000000400 */
[----:B------:R-:W-:Y:S02]  /*22a70*/  STS.U16 [R22+0x9700], R15 ;  /* 0x0097000f16007388 */ /* 0x000fe40000000400 */
[----:B------:R-:W-:Y:S02]  /*22a80*/  STS.U16 [R22+0x9f00], R27 ;  /* 0x009f001b16007388 */ /* 0x000fe40000000400 */
[----:B------:R-:W-:Y:S01]  /*22a90*/  STS.U16 [R22+0xa700], R26 ;  /* 0x00a7001a16007388 */ /* 0x000fe20000000400 */
[----:B------:R-:W-:Y:S01]  /*22aa0*/  STS.U16 [R22+0xaf00], R25 ;  /* 0x00af001916007388 */ /* 0x000fe20000000400 */
        /* <DEDUP_REMOVED lines=8> */
[----:B------:R0:W-:Y:S03]  /*22b30*/  STS.U16 [R22+0xf700], R20 ;  /* 0x00f7001416007388 */ /* 0x0001e60000000400 */
[----:B0-----:R-:W0:Y:S01]  /*22b40*/  S2R R20, SR_TID.X ;  /* 0x0000000000147919 */ /* 0x001e220000002100 */
[----:B--2---:R0:W-:Y:S02]  /*22b50*/  STS.U16 [R22+0xff00], R19 ;  /* 0x00ff001316007388 */ /* 0x0041e40000000400 */
[----:B------:R-:W-:Y:S01]  /*22b60*/  BAR.SYNC.DEFER_BLOCKING 0x0 ;  /* 0x0000000000007b1d */ /* 0x000fe20000010000 */
[C---:B0-----:R-:W-:Y:S01]  /*22b70*/  SHF.L.U32 R22, R20.reuse, 0x1, RZ ;  /* 0x0000000114167819 */ /* 0x041fe200000006ff */
[----:B------:R-:W-:-:S05]  /*22b80*/  LOP3.LUT R20, R20, 0x7, RZ, 0xc0, !PT ;  /* 0x0000000714147812 */ /* 0x000fca00078ec0ff */
[----:B------:R-:W-:-:S05]  /*22b90*/  IMAD R20, R20, 0x110, RZ ;  /* 0x0000011014147824 */ /* 0x000fca00078e02ff */
[----:B------:R-:W-:-:S05]  /*22ba0*/  LOP3.LUT R20, R20, 0x30, R22, 0x78, !PT ;  /* 0x0000003014147812 */ /* 0x000fca00078e7816 */
[----:B------:R-:W0:Y:S04]  /*22bb0*/  LDSM.16.M88.4 R8, [R20+0x8000] ;  /* 0x008000001408783b */ /* 0x000e280000000200 */
[----:B------:R-:W1:Y:S01]  /*22bc0*/  LDSM.16.M88.4 R12, [R20+0x8800] ;  /* 0x00880000140c783b */ /* 0x000e620000000200 */
[----:B------:R2:W-:Y:S08]  /*22bd0*/  MUFU.EX2 R17, R6 ;  /* 0x0000000600117308 */ /* 0x0005f00000000800 */
[----:B------:R-:W3:Y:S01]  /*22be0*/  MUFU.EX2 R25, R4 ;  /* 0x0000000400197308 */ /* 0x000ee20000000800 */
[----:B--2---:R-:W-:-:S02]  /*22bf0*/  FMUL R6, R7, 1.4426950216293334961 ;  /* 0x3fb8aa3b07067820 */ /* 0x004fc40000400000 */
[----:B------:R-:W-:-:S05]  /*22c00*/  FFMA R7, R28, c[0x0][0x188], -R0 ;  /* 0x000062001c077a23 */ /* 0x000fca0000000800 */
[----:B------:R-:W2:Y:S01]  /*22c10*/  MUFU.EX2 R28, R6 ;  /* 0x00000006001c7308 */ /* 0x000ea20000000800 */
[----:B------:R-:W-:-:S07]  /*22c20*/  FMUL R7, R7, 1.4426950216293334961 ;  /* 0x3fb8aa3b07077820 */ /* 0x000fce0000400000 */
[----:B------:R-:W5:Y:S01]  /*22c30*/  MUFU.EX2 R19, R7 ;  /* 0x0000000700137308 */ /* 0x000f620000000800 */
[----:B---3--:R-:W-:Y:S01]  /*22c40*/  STL [R1+0x5d0], R25 ;  /* 0x0005d01901007387 */ /* 0x008fe20000100800 */
[----:B------:R-:W-:Y:S03]  /*22c50*/  STL [R1+0x7e8], R17 ;  /* 0x0007e81101007387 */ /* 0x000fe60000100800 */
[----:B--2---:R-:W-:Y:S04]  /*22c60*/  STL [R1+0x7e0], R28 ;  /* 0x0007e01c01007387 */ /* 0x004fe80000100800 */
[----:B0-----:R-:W-:Y:S01]  /*22c70*/  STL.64 [R1+0x190], R8 ;  /* 0x0001900801007387 */ /* 0x001fe20000100a00 */
[----:B------:R-:W-:Y:S02]  /*22c80*/  STL.64 [R1+0x198], R10 ;  /* 0x0001980a01007387 */ /* 0x000fe40000100a00 */
[----:B-1----:R-:W-:Y:S02]  /*22c90*/  STL.64 [R1+0x180], R12 ;  /* 0x0001800c01007387 */ /* 0x002fe40000100a00 */
[----:B------:R0:W-:Y:S02]  /*22ca0*/  STL.64 [R1+0x188], R14 ;  /* 0x0001880e01007387 */ /* 0x0001e40000100a00 */
[----:B0-----:R-:W2:Y:S01]  /*22cb0*/  LDL.LU R15, [R1+0x2448] ;  /* 0x00244800010f7983 */ /* 0x001ea20000300800 */
[----:B-----5:R-:W-:Y:S02]  /*22cc0*/  STL [R1+0x7e4], R19 ;  /* 0x0007e41301007387 */ /* 0x020fe40000100800 */
[----:B------:R-:W-:Y:S02]  /*22cd0*/  STL.64 [R1+0x2440], R18 ;  /* 0x0024401201007387 */ /* 0x000fe40000100a00 */
[----:B------:R-:W-:Y:S02]  /*22ce0*/  STL.64 [R1+0x2438], R16 ;  /* 0x0024381001007387 */ /* 0x000fe40000100a00 */
[----:B------:R-:W0:Y:S01]  /*22cf0*/  LDSM.16.M88.4 R16, [R20+0x9000] ;  /* 0x009000001410783b */ /* 0x000e220000000200 */
[----:B------:R-:W-:Y:S01]  /*22d00*/  MOV R14, R13 ;  /* 0x0000000d000e7202 */ /* 0x000fe20000000f00 */
[----:B------:R-:W-:-:S02]  /*22d10*/  IMAD.MOV.U32 R24, RZ, RZ, R12 ;  /* 0x000000ffff187224 */ /* 0x000fc400078e000c */
[----:B------:R-:W3:Y:S01]  /*22d20*/  LDL.LU R13, [R1+0x7d0] ;  /* 0x0007d000010d7983 */ /* 0x000ee20000300800 */
[----:B------:R-:W5:Y:S01]  /*22d30*/  LDL.LU R12, [R1+0x7d4] ;  /* 0x0007d400010c7983 */ /* 0x000f620000300800 */
[----:B------:R-:W2:Y:S02]  /*22d40*/  LDL.LU R11, [R1+0x7d8] ;  /* 0x0007d800010b7983 */ /* 0x000ea40000300800 */
[----:B------:R-:W-:Y:S02]  /*22d50*/  FADD R6, -R0, R21 ;  /* 0x0000001500067221 */ /* 0x000fe40000000100 */
[----:B------:R-:W-:Y:S01]  /*22d60*/  FFMA R7, R23, c[0x0][0x188], -R0 ;  /* 0x0000620017077a23 */ /* 0x000fe20000000800 */
[----:B------:R-:W2:Y:S01]  /*22d70*/  LDL.LU R10, [R1+0x7dc] ;  /* 0x0007dc00010a7983 */ /* 0x000ea20000300800 */
[----:B------:R-:W2:Y:S03]  /*22d80*/  LDL.LU R0, [R1+0x5d8] ;  /* 0x0005d80001007983 */ /* 0x000ea60000300800 */
[----:B0-----:R-:W-:Y:S01]  /*22d90*/  STL.64 [R1+0x170], R16 ;  /* 0x0001701001007387 */ /* 0x001fe20000100a00 */
[----:B------:R0:W-:Y:S03]  /*22da0*/  STL.64 [R1+0x178], R18 ;  /* 0x0001781201007387 */ /* 0x0001e60000100a00 */
[----:B0-----:R-:W2:Y:S04]  /*22db0*/  LDL.LU.64 R18, [R1+0x2440] ;  /* 0x0024400001127983 */ /* 0x001ea80000300a00 */
[----:B----4-:R-:W0:Y:S04]  /*22dc0*/  SHFL.BFLY PT, R5, R2, 0x1, 0x1f ;  /* 0x0c201f0002057f89 */ /* 0x010e2800000e0000 */
[----:B------:R-:W1:Y:S01]  /*22dd0*/  SHFL.BFLY PT, R4, R3, 0x1, 0x1f ;  /* 0x0c201f0003047f89 */ /* 0x000e6200000e0000 */
[----:B------:R-:W-:-:S02]  /*22de0*/  FMUL R6, R6, 1.4426950216293334961 ;  /* 0x3fb8aa3b06067820 */ /* 0x000fc40000400000 */
[----:B------:R-:W4:Y:S02]  /*22df0*/  LDL.LU.64 R16, [R1+0x2438] ;  /* 0x0024380001107983 */ /* 0x000f240000300a00 */
[----:B------:R0:W0:Y:S02]  /*22e00*/  MUFU.EX2 R27, R6 ;  /* 0x00000006001b7308 */ /* 0x0000240000000800 */
[----:B0-----:R-:W-:-:S06]  /*22e10*/  FMUL R6, R7, 1.4426950216293334961 ;  /* 0x3fb8aa3b07067820 */ /* 0x001fcc0000400000 */
[----:B------:R0:W0:Y:S01]  /*22e20*/  MUFU.EX2 R26, R6 ;  /* 0x00000006001a7308 */ /* 0x0000220000000800 */
[----:B------:R-:W-:Y:S02]  /*22e30*/  FMNMX R2, R2, R5, !PT ;  /* 0x0000000502027209 */ /* 0x000fe40007800000 */
[----:B-1----:R-:W-:Y:S02]  /*22e40*/  FMNMX R3, R3, R4, !PT ;  /* 0x0000000403037209 */ /* 0x002fe40007800000 */
[----:B0-----:R-:W0:Y:S04]  /*22e50*/  LDSM.16.M88.4 R4, [R20+0x9800] ;  /* 0x009800001404783b */ /* 0x001e280000000200 */
[----:B------:R-:W-:Y:S04]  /*22e60*/  STL [R1+0x52c], R27 ;  /* 0x00052c1b01007387 */ /* 0x000fe80000100800 */
[----:B------:R-:W-:Y:S04]  /*22e70*/  STL [R1+0x7ec], R26 ;  /* 0x0007ec1a01007387 */ /* 0x000fe80000100800 */
[----:B0-----:R-:W-:Y:S01]  /*22e80*/  STL.64 [R1+0x160], R4 ;  /* 0x0001600401007387 */ /* 0x001fe20000100a00 */
[----:B------:R-:W-:Y:S02]  /*22e90*/  STL.64 [R1+0x168], R6 ;  /* 0x0001680601007387 */ /* 0x000fe40000100a00 */
[----:B------:R-:W0:Y:S02]  /*22ea0*/  LDSM.16.M88.4 R4, [R20+0xa000] ;  /* 0x00a000001404783b */ /* 0x000e240000000200 */
[----:B0-----:R-:W-:Y:S02]  /*22eb0*/  STL.64 [R1+0x150], R4 ;  /* 0x0001500401007387 */ /* 0x001fe40000100a00 */
[----:B------:R-:W-:Y:S01]  /*22ec0*/  STL.64 [R1+0x158], R6 ;  /* 0x0001580601007387 */ /* 0x000fe20000100a00 */
[----:B------:R-:W-:-:S02]  /*22ed0*/  MOV R23, R5 ;  /* 0x0000000500177202 */ /* 0x000fc40000000f00 */
[----:B------:R-:W0:Y:S04]  /*22ee0*/  LDSM.16.M88.4 R4, [R20+0xa800] ;  /* 0x00a800001404783b */ /* 0x000e280000000200 */
[----:B0-----:R3:W-:Y:S01]  /*22ef0*/  STL.64 [R1+0x140], R4 ;  /* 0x0001400401007387 */ /* 0x0017e20000100a00 */
[----:B------:R2:W-:Y:S01]  /*22f00*/  STL.64 [R1+0x148], R6 ;  /* 0x0001480601007387 */ /* 0x0005e20000100a00 */
[----:B------:R-:W-:Y:S02]  /*22f10*/  MOV R22, R4 ;  /* 0x0000000400167202 */ /* 0x000fe40000000f00 */
[----:B------:R-:W-:Y:S01]  /*22f20*/  MOV R21, R5 ;  /* 0x0000000500157202 */ /* 0x000fe20000000f00 */
[----:B------:R-:W-:Y:S01]  /*22f30*/  STL [R1+0x2430], R27 ;  /* 0x0024301b01007387 */ /* 0x000fe20000100800 */
[----:B------:R-:W-:Y:S02]  /*22f40*/  STL.64 [R1+0x2428], R24 ;  /* 0x0024281801007387 */ /* 0x000fe40000100a00 */
[----:B---3--:R-:W-:-:S02]  /*22f50*/  FMUL R4, R25, R13 ;  /* 0x0000000d19047220 */ /* 0x008fc40000400000 */
[----:B-----5:R-:W-:Y:S02]  /*22f60*/  FMUL R5, R25, R12 ;  /* 0x0000000c19057220 */ /* 0x020fe40000400000 */
[C---:B--2---:R-:W-:Y:S01]  /*22f70*/  FMUL R6, R27.reuse, R11 ;  /* 0x0000000b1b067220 */ /* 0x044fe20000400000 */
[----:B------:R-:W2:Y:S01]  /*22f80*/  LDL R13, [R1+0x5dc] ;  /* 0x0005dc00010d7983 */ /* 0x000ea20000100800 */
[----:B------:R-:W3:Y:S02]  /*22f90*/  LDL.LU R12, [R1+0x7c0] ;  /* 0x0007c000010c7983 */ /* 0x000ee40000300800 */
[----:B------:R-:W-:Y:S02]  /*22fa0*/  FMUL R7, R27, R10 ;  /* 0x0000000a1b077220 */ /* 0x000fe40000400000 */
[----:B------:R-:W5:Y:S01]  /*22fb0*/  LDL.LU R11, [R1+0x7c4] ;  /* 0x0007c400010b7983 */ /* 0x000f620000300800 */
[----:B------:R-:W3:Y:S01]  /*22fc0*/  LDL.LU R10, [R1+0x7c8] ;  /* 0x0007c800010a7983 */ /* 0x000ee20000300800 */
[----:B------:R-:W-:-:S03]  /*22fd0*/  F2FP.BF16.PACK_AB R19, R26, R19 ;  /* 0x000000131a13723e */ /* 0x000fc600000010ff */
[----:B------:R-:W0:Y:S01]  /*22fe0*/  LDSM.16.M88.4 R24, [R20+0xb000] ;  /* 0x00b000001418783b */ /* 0x000e220000000200 */
[----:B------:R-:W-:Y:S02]  /*22ff0*/  F2FP.BF16.PACK_AB R18, R18, R15 ;  /* 0x0000000f1212723e */ /* 0x000fe400000010ff */
[----:B------:R-:W3:Y:S01]  /*23000*/  LDL.LU R15, [R1+0x7cc] ;  /* 0x0007cc00010f7983 */ /* 0x000ee20000300800 */
[----:B0-----:R-:W-:Y:S01]  /*23010*/  STL.64 [R1+0x130], R24 ;  /* 0x0001301801007387 */ /* 0x001fe20000100a00 */
[----:B------:R0:W-:Y:S03]  /*23020*/  STL.64 [R1+0x138], R26 ;  /* 0x0001381a01007387 */ /* 0x0001e60000100a00 */
[----:B0-----:R-:W3:Y:S01]  /*23030*/  LDL.LU R27, [R1+0x2430] ;  /* 0x00243000011b7983 */ /* 0x001ee20000300800 */
[----:B------:R-:W5:Y:S01]  /*23040*/  LDL.LU.64 R24, [R1+0x2428] ;  /* 0x0024280001187983 */ /* 0x000f620000300a00 */
[----:B----4-:R-:W-:-:S02]  /*23050*/  F2FP.BF16.PACK_AB R16, R29, R16 ;  /* 0x000000101d10723e */ /* 0x010fc400000010ff */
[----:B------:R-:W-:-:S07]  /*23060*/  F2FP.BF16.PACK_AB R17, R28, R17 ;  /* 0x000000111c11723e */ /* 0x000fce00000010ff */
[----:B------:R-:W-:Y:S01]  /*23070*/  HMMA.16816.F32.BF16 R4, R16, R8, R4 ;  /* 0x000000081004723c */ /* 0x000fe20000041804 */
[----:B------:R0:W-:Y:S01]  /*23080*/  STL.64 [R1+0x2410], R22 ;  /* 0x0024101601007387 */ /* 0x0001e20000100a00 */
[----:B------:R1:W-:Y:S03]  /*23090*/  STL.64 [R1+0x2408], R20 ;  /* 0x0024081401007387 */ /* 0x0003e60000100a00 */
[----:B0-----:R-:W4:Y:S01]  /*230a0*/  LDL.LU R23, [R1+0x7b4] ;  /* 0x0007b40001177983 */ /* 0x001f220000300800 */
[----:B-1----:R-:W-:Y:S01]  /*230b0*/  MOV R21, R14 ;  /* 0x0000000e00157202 */ /* 0x002fe20000000f00 */
[----:B------:R-:W4:Y:S01]  /*230c0*/  LDL.LU R22, [R1+0x7b8] ;  /* 0x0007b80001167983 */ /* 0x000f220000300800 */
[----:B--2---:R-:W-:Y:S01]  /*230d0*/  FMNMX R28, R3, R13, !PT ;  /* 0x0000000d031c7209 */ /* 0x004fe20007800000 */
[----:B---3--:R-:W-:Y:S02]  /*230e0*/  FMUL R14, R27, R10 ;  /* 0x0000000a1b0e7220 */ /* 0x008fe40000400000 */
[----:B-----5:R-:W-:-:S02]  /*230f0*/  FMUL R13, R25, R11 ;  /* 0x0000000b190d7220 */ /* 0x020fc40000400000 */
[----:B------:R-:W2:Y:S01]  /*23100*/  LDL.LU.64 R10, [R1+0x2420] ;  /* 0x00242000010a7983 */ /* 0x000ea20000300a00 */
[----:B------:R-:W3:Y:S09]  /*23110*/  LDL.LU.64 R8, [R1+0x2418] ;  /* 0x0024180001087983 */ /* 0x000ef20000300a00 */
[----:B------:R-:W-:Y:S02]  /*23120*/  STL.64 [R1+0xb0], R4 ;  /* 0x0000b00401007387 */ /* 0x000fe40000100a00 */
[----:B------:R0:W-:Y:S02]  /*23130*/  STL.64 [R1+0xb8], R6 ;  /* 0x0000b80601007387 */ /* 0x0001e40000100a00 */
[----:B0-----:R-:W5:Y:S01]  /*23140*/  LDL.LU R6, [R1+0x7b0] ;  /* 0x0007b00001067983 */ /* 0x001f620000300800 */
[----:B------:R-:W-:Y:S01]  /*23150*/  FMNMX R29, R2, R0, !PT ;  /* 0x00000000021d7209 */ /* 0x000fe20007800000 */
[----:B------:R-:W-:-:S02]  /*23160*/  IMAD.MOV.U32 R20, RZ, RZ, R24 ;  /* 0x000000ffff147224 */ /* 0x000fc400078e0018 */
[----:B------:R-:W-:Y:S02]  /*23170*/  FMUL R12, R25, R12 ;  /* 0x0000000c190c7220 */ /* 0x000fe40000400000 */
[----:B------:R-:W-:Y:S01]  /*23180*/  FMUL R15, R27, R15 ;  /* 0x0000000f1b0f7220 */ /* 0x000fe20000400000 */
[----:B------:R-:W5:Y:S01]  /*23190*/  LDL.LU R7, [R1+0x7bc] ;  /* 0x0007bc0001077983 */ /* 0x000f620000300800 */
[----:B------:R-:W5:Y:S02]  /*231a0*/  LDL.LU R24, [R1+0x7a0] ;  /* 0x0007a00001187983 */ /* 0x000f640000300800 */
[----:B------:R-:W5:Y:S02]  /*231b0*/  LDL.LU R26, [R1+0x7a8] ;  /* 0x0007a800011a7983 */ /* 0x000f640000300800 */
[----:B----4-:R-:W-:Y:S01]  /*231c0*/  FMUL R5, R25, R23 ;  /* 0x0000001719057220 */ /* 0x010fe20000400000 */
[----:B------:R-:W-:Y:S01]  /*231d0*/  HMMA.16816.F32.BF16 R12, R16, R20, R12 ;  /* 0x00000014100c723c */ /* 0x000fe2000004180c */
[----:B--2---:R-:W-:-:S02]  /*231e0*/  FFMA R10, R10, c[0x0][0x188], -R28 ;  /* 0x000062000a0a7a23 */ /* 0x004fc4000000081c */
[--C-:B---3--:R-:W-:Y:S02]  /*231f0*/  FFMA R2, R8, c[0x0][0x188], -R29.reuse ;  /* 0x0000620008027a23 */ /* 0x108fe4000000081d */
[----:B------:R-:W-:Y:S01]  /*23200*/  FFMA R3, R9, c[0x0][0x188], -R29 ;  /* 0x0000620009037a23 */ /* 0x000fe2000000081d */
[----:B------:R-:W2:Y:S01]  /*23210*/  LDL.LU R8, [R1+0x7ac] ;  /* 0x0007ac0001087983 */ /* 0x000ea20000300800 */
[----:B------:R-:W3:Y:S02]  /*23220*/  LDL.LU R9, [R1+0x7a4] ;  /* 0x0007a40001097983 */ /* 0x000ee40000300800 */
[----:B------:R0:W-:Y:S02]  /*23230*/  STL [R1+0x10], R10 ;  /* 0x0000100a01007387 */ /* 0x0001e40000100800 */
[----:B-----5:R-:W-:Y:S02]  /*23240*/  FMUL R4, R25, R6 ;  /* 0x0000000619047220 */ /* 0x020fe40000400000 */
[----:B------:R-:W-:-:S02]  /*23250*/  FMUL R6, R27, R22 ;  /* 0x000000161b067220 */ /* 0x000fc40000400000 */
[----:B------:R-:W4:Y:S01]  /*23260*/  LDL.LU.64 R22, [R1+0x2410] ;  /* 0x0024100001167983 */ /* 0x000f220000300a00 */
[----:B------:R-:W5:Y:S02]  /*23270*/  LDL.LU.64 R20, [R1+0x2408] ;  /* 0x0024080001147983 */ /* 0x000f640000300a00 */
[----:B------:R-:W-:Y:S02]  /*23280*/  STL.64 [R1+0x2400], R18 ;  /* 0x0024001201007387 */ /* 0x000fe40000100a00 */
[----:B------:R-:W-:Y:S02]  /*23290*/  STL.64 [R1+0x23f8], R16 ;  /* 0x0023f81001007387 */ /* 0x000fe40000100a00 */
[----:B0-----:R-:W-:Y:S01]  /*232a0*/  FFMA R10, R11, c[0x0][0x188], -R28 ;  /* 0x000062000b0a7a23 */ /* 0x001fe2000000081c */
[----:B------:R0:W-:Y:S01]  /*232b0*/  STL.64 [R1+0xc0], R12 ;  /* 0x0000c00c01007387 */ /* 0x0001e20000100a00 */
[----:B------:R-:W-:Y:S03]  /*232c0*/  STL.64 [R1+0xc8], R14 ;  /* 0x0000c80e01007387 */ /* 0x000fe60000100a00 */
[----:B0-----:R-:W2:Y:S04]  /*232d0*/  LDL R12, [R1+0x170] ;  /* 0x00017000010c7983 */ /* 0x001ea80000100800 */
[----:B------:R-:W2:Y:S04]  /*232e0*/  LDL R13, [R1+0x174] ;  /* 0x00017400010d7983 */ /* 0x000ea80000100800 */
[----:B-----5:R-:W0:Y:S04]  /*232f0*/  LDSM.16.M88.4 R16, [R20+0xb800] ;  /* 0x00b800001410783b */ /* 0x020e280000000200 */
[----:B0-----:R-:W-:Y:S01]  /*23300*/  STL.64 [R1+0xa0], R16 ;  /* 0x0000a01001007387 */ /* 0x001fe20000100a00 */
[----:B------:R-:W-:Y:S02]  /*23310*/  STL [R1+0x14], R10 ;  /* 0x0000140a01007387 */ /* 0x000fe40000100800 */
[----:B------:R-:W-:Y:S02]  /*23320*/  STL.64 [R1+0xa8], R18 ;  /* 0x0000a81201007387 */ /* 0x000fe40000100a00 */
[----:B------:R-:W0:Y:S04]  /*23330*/  LDSM.16.M88.4 R16, [R20+0xc000] ;  /* 0x00c000001410783b */ /* 0x000e280000000200 */
[----:B0-----:R-:W-:Y:S01]  /*23340*/  STL.64 [R1+0x90], R16 ;  /* 0x0000901001007387 */ /* 0x001fe20000100a00 */
[----:B------:R0:W-:Y:S03]  /*23350*/  STL.64 [R1+0x98], R18 ;  /* 0x0000981201007387 */ /* 0x0001e60000100a00 */
[----:B0-----:R-:W5:Y:S01]  /*23360*/  LDL.LU.64 R18, [R1+0x2400] ;  /* 0x0024000001127983 */ /* 0x001f620000300a00 */
[----:B------:R-:W5:Y:S02]  /*23370*/  LDL.LU.64 R16, [R1+0x23f8] ;  /* 0x0023f80001107983 */ /* 0x000f640000300a00 */
[----:B------:R-:W-:-:S02]  /*23380*/  FMUL R7, R27, R7 ;  /* 0x000000071b077220 */ /* 0x000fc40000400000 */
[----:B------:R-:W-:Y:S02]  /*23390*/  FMUL R24, R25, R24 ;  /* 0x0000001819187220 */ /* 0x000fe40000400000 */
[----:B------:R-:W-:Y:S02]  /*233a0*/  FMUL R26, R27, R26 ;  /* 0x0000001a1b1a7220 */ /* 0x000fe40000400000 */
[----:B---3--:R-:W-:Y:S02]  /*233b0*/  FMUL R25, R25, R9 ;  /* 0x0000000919197220 */ /* 0x008fe40000400000 */
[----:B--2---:R-:W-:Y:S02]  /*233c0*/  FMUL R27, R27, R8 ;  /* 0x000000081b1b7220 */ /* 0x004fe40000400000 */
[----:B------:R-:W-:Y:S01]  /*233d0*/  LDSM.16.M88.4 R8, [R20+0xd000] ;  /* 0x00d000001408783b */ /* 0x000fe20000000200 */
[----:B-----5:R-:W-:Y:S03]  /*233e0*/  HMMA.16816.F32.BF16 R4, R16, R12, R4 ;  /* 0x0000000c1004723c */ /* 0x020fe60000041804 */
[----:B------:R-:W0:Y:S11]  /*233f0*/  LDSM.16.M88.4 R12, [R20+0xc800] ;  /* 0x00c80000140c783b */ /* 0x000e360000000200 */
[----:B------:R-:W-:Y:S09]  /*23400*/  @!UPT UIADD3 URZ, URZ, URZ, URZ ;  /* 0x0000003f3f3ff290 */ /* 0x000ff2000fffe03f */
[----:B------:R-:W-:Y:S01]  /*23410*/  STL.64 [R1+0xd0], R4 ;  /* 0x0000d00401007387 */ /* 0x000fe20000100a00 */
[----:B------:R-:W-:Y:S03]  /*23420*/  STL.64 [R1+0xd8], R6 ;  /* 0x0000d80601007387 */ /* 0x000fe60000100a00 */
[----:B0-----:R-:W-:Y:S01]  /*23430*/  STL [R1+0x2274], R14 ;  /* 0x0022740e01007387 */ /* 0x001fe20000100800 */
[----:B------:R-:W-:Y:S02]  /*23440*/  STL [R1+0x2270], R15 ;  /* 0x0022700f01007387 */ /* 0x000fe40000100800 */
[----:B------:R0:W-:Y:S02]  /*23450*/  STL.64 [R1+0x23f0], R12 ;  /* 0x0023f00c01007387 */ /* 0x0001e40000100a00 */
[----:B0-----:R-:W2:Y:S04]  /*23460*/  LDL R12, [R1+0x160] ;  /* 0x00016000010c7983 */ /* 0x001ea80000100800 */
[----:B------:R-:W2:Y:S04]  /*23470*/  LDL R13, [R1+0x164] ;  /* 0x00016400010d7983 */ /* 0x000ea80000100800 */
[----:B------:R-:W0:Y:S01]  /*23480*/  S2R R6, SR_TID.X ;  /* 0x0000000000067919 */ /* 0x000e220000002100 */
[----:B------:R-:W3:Y:S02]  /*23490*/  LDL.LU R20, [R1+0x790] ;  /* 0x0007900001147983 */ /* 0x000ee40000300800 */
[----:B------:R-:W5:Y:S02]  /*234a0*/  LDL.LU R15, [R1+0x794] ;  /* 0x00079400010f7983 */ /* 0x000f640000300800 */
[----:B------:R-:W3:Y:S01]  /*234b0*/  LDL.LU R14, [R1+0x798] ;  /* 0x00079800010e7983 */ /* 0x000ee20000300800 */
[----:B------:R0:W-:Y:S02]  /*234c0*/  STL [R1+0x2244], R10 ;  /* 0x0022440a01007387 */ /* 0x0001e40000100800 */
[----:B0-----:R-:W-:-:S02]  /*234d0*/  LOP3.LUT R10, R6, 0x7, RZ, 0xc0, !PT ;  /* 0x00000007060a7812 */ /* 0x001fc400078ec0ff */
[----:B------:R-:W-:-:S03]  /*234e0*/  SHF.L.U32 R7, R6, 0x1, RZ ;  /* 0x0000000106077819 */ /* 0x000fc600000006ff */
[----:B------:R-:W-:-:S05]  /*234f0*/  IMAD R10, R10, 0x110, RZ ;  /* 0x000001100a0a7824 */ /* 0x000fca00078e02ff */
[----:B------:R-:W-:-:S05]  /*23500*/  LOP3.LUT R10, R10, 0x30, R7, 0x78, !PT ;  /* 0x000000300a0a7812 */ /* 0x000fca00078e7807 */
[----:B------:R-:W0:Y:S04]  /*23510*/  LDSM.16.M88.4 R4, [R10+0xd800] ;  /* 0x00d800000a04783b */ /* 0x000e280000000200 */
[----:B------:R1:W-:Y:S01]  /*23520*/  STL [R1+0x2240], R11 ;  /* 0x0022400b01007387 */ /* 0x0003e20000100800 */
[----:B------:R4:W-:Y:S03]  /*23530*/  STL.64 [R1+0x23c8], R8 ;  /* 0x0023c80801007387 */ /* 0x0009e60000100a00 */
[----:B-1----:R-:W3:Y:S01]  /*23540*/  LDL.LU R11, [R1+0x79c] ;  /* 0x00079c00010b7983 */ /* 0x002ee20000300800 */
[----:B----4-:R-:W-:Y:S02]  /*23550*/  MOV R8, R22 ;  /* 0x0000001600087202 */ /* 0x010fe40000000f00 */
[----:B------:R-:W-:-:S05]  /*23560*/  MOV R9, R21 ;  /* 0x0000001500097202 */ /* 0x000fca0000000f00 */
[----:B------:R-:W-:Y:S04]  /*23570*/  STL.64 [R1+0x23d8], R8 ;  /* 0x0023d80801007387 */ /* 0x000fe80000100a00 */
[----:B0-----:R0:W-:Y:S04]  /*23580*/  STL [R1+0x2384], R4 ;  /* 0x0023840401007387 */ /* 0x0011e80000100800 */
[----:B0-----:R-:W5:Y:S01]  /*23590*/  LDL R4, [R1+0x5d0] ;  /* 0x0005d00001047983 */ /* 0x001f620000100800 */
[----:B------:R0:W-:Y:S03]  /*235a0*/  STL [R1+0x2380], R5 ;  /* 0x0023800501007387 */ /* 0x0001e60000100800 */
[----:B0-----:R-:W3:Y:S01]  /*235b0*/  LDL R5, [R1+0x52c] ;  /* 0x00052c0001057983 */ /* 0x001ee20000100800 */
[----:B------:R-:W-:Y:S02]  /*235c0*/  STL [R1+0x2234], R6 ;  /* 0x0022340601007387 */ /* 0x000fe40000100800 */
[----:B------:R-:W-:Y:S01]  /*235d0*/  STL [R1+0x2230], R7 ;  /* 0x0022300701007387 */ /* 0x000fe20000100800 */
[----:B--2---:R-:W-:Y:S01]  /*235e0*/  HMMA.16816.F32.BF16 R24, R16, R12, R24 ;  /* 0x0000000c1018723c */ /* 0x004fe20000041818 */
[----:B------:R-:W2:Y:S11]  /*235f0*/  LDL.LU.64 R12, [R1+0x23f0] ;  /* 0x0023f000010c7983 */ /* 0x000eb60000300a00 */
[----:B------:R-:W-:Y:S11]  /*23600*/  @!UPT UIADD3 URZ, URZ, URZ, URZ ;  /* 0x0000003f3f3ff290 */ /* 0x000ff6000fffe03f */
[----:B------:R0:W-:Y:S01]  /*23610*/  STL.64 [R1+0xf0], R24 ;  /* 0x0000f01801007387 */ /* 0x0001e20000100a00 */
[----:B------:R-:W-:Y:S02]  /*23620*/  STL.64 [R1+0x23e8], R18 ;  /* 0x0023e81201007387 */ /* 0x000fe40000100a00 */
[----:B------:R-:W-:Y:S02]  /*23630*/  STL.64 [R1+0x23e0], R16 ;  /* 0x0023e01001007387 */ /* 0x000fe40000100a00 */
[----:B------:R-:W1:Y:S04]  /*23640*/  LDSM.16.M88.4 R16, [R10+0xe000] ;  /* 0x00e000000a10783b */ /* 0x000e680000000200 */
[----:B0-----:R-:W4:Y:S01]  /*23650*/  LDL.LU R24, [R1+0x780] ;  /* 0x0007800001187983 */ /* 0x001f220000300800 */
[----:B------:R-:W4:Y:S02]  /*23660*/  LDL.LU R25, [R1+0x784] ;  /* 0x0007840001197983 */ /* 0x000f240000300800 */
[----:B-----5:R-:W-:Y:S01]  /*23670*/  FMUL R21, R4, R15 ;  /* 0x0000000f04157220 */ /* 0x020fe20000400000 */
[----:B------:R-:W-:Y:S01]  /*23680*/  MOV R15, R27 ;  /* 0x0000001b000f7202 */ /* 0x000fe20000000f00 */
[----:B---3--:R-:W-:-:S02]  /*23690*/  FMUL R22, R5, R14 ;  /* 0x0000000e05167220 */ /* 0x008fc40000400000 */
[----:B------:R-:W-:Y:S02]  /*236a0*/  IMAD.MOV.U32 R14, RZ, RZ, R26 ;  /* 0x000000ffff0e7224 */ /* 0x000fe400078e001a */
[----:B------:R-:W3:Y:S03]  /*236b0*/  LDL.LU R26, [R1+0x788] ;  /* 0x00078800011a7983 */ /* 0x000ee60000300800 */
[----:B------:R-:W-:Y:S02]  /*236c0*/  STL [R1+0x227c], R14 ;  /* 0x00227c0e01007387 */ /* 0x000fe40000100800 */
[----:B------:R-:W-:Y:S01]  /*236d0*/  STL [R1+0x2278], R15 ;  /* 0x0022780f01007387 */ /* 0x000fe20000100800 */
[----:B--2---:R0:W-:Y:S04]  /*236e0*/  STL.64 [R1+0x23d0], R12 ;  /* 0x0023d00c01007387 */ /* 0x0041e80000100a00 */
[----:B0-----:R-:W2:Y:S01]  /*236f0*/  LDL R12, [R1+0x150] ;  /* 0x00015000010c7983 */ /* 0x001ea20000100800 */
[----:B-1----:R-:W-:Y:S02]  /*23700*/  STL.64 [R1+0x110], R16 ;  /* 0x0001101001007387 */ /* 0x002fe40000100a00 */
[----:B------:R0:W-:Y:S02]  /*23710*/  STL.64 [R1+0x118], R18 ;  /* 0x0001181201007387 */ /* 0x0001e40000100a00 */
[----:B0-----:R-:W2:Y:S01]  /*23720*/  LDL.LU.64 R18, [R1+0x23e8] ;  /* 0x0023e80001127983 */ /* 0x001ea20000300a00 */
[----:B------:R-:W2:Y:S01]  /*23730*/  LDL.LU.64 R16, [R1+0x23e0] ;  /* 0x0023e00001107983 */ /* 0x000ea20000300a00 */
[----:B------:R-:W-:Y:S01]  /*23740*/  MOV R13, R23 ;  /* 0x00000017000d7202 */ /* 0x000fe20000000f00 */
[----:B------:R-:W-:-:S02]  /*23750*/  FMUL R23, R5, R11 ;  /* 0x0000000b05177220 */ /* 0x000fc40000400000 */
[----:B------:R-:W-:Y:S01]  /*23760*/  FMUL R20, R4, R20 ;  /* 0x0000001404147220 */ /* 0x000fe20000400000 */
[----:B------:R-:W0:Y:S04]  /*23770*/  LDSM.16.M88.4 R8, [R10+0xe800] ;  /* 0x00e800000a08783b */ /* 0x000e280000000200 */
[----:B------:R-:W5:Y:S04]  /*23780*/  LDL.LU R27, [R1+0x78c] ;  /* 0x00078c00011b7983 */ /* 0x000f680000300800 */
[----:B0-----:R0:W-:Y:S01]  /*23790*/  STL.64 [R1+0x120], R8 ;  /* 0x0001200801007387 */ /* 0x0011e20000100a00 */
[----:B------:R1:W-:Y:S03]  /*237a0*/  STL.64 [R1+0x128], R10 ;  /* 0x0001280a01007387 */ /* 0x0003e60000100a00 */
[----:B0-----:R-:W5:Y:S01]  /*237b0*/  LDL.LU.64 R8, [R1+0x23d8] ;  /* 0x0023d80001087983 */ /* 0x001f620000300a00 */
[----:B-1----:R-:W5:Y:S02]  /*237c0*/  LDL.LU R10, [R1+0x760] ;  /* 0x00076000010a7983 */ /* 0x002f640000300800 */
[----:B------:R-:W5:Y:S02]  /*237d0*/  LDL.LU R7, [R1+0x764] ;  /* 0x0007640001077983 */ /* 0x000f640000300800 */
[----:B------:R-:W5:Y:S02]  /*237e0*/  LDL.LU R6, [R1+0x768] ;  /* 0x0007680001067983 */ /* 0x000f640000300800 */
[----:B------:R-:W-:-:S02]  /*237f0*/  FMUL R11, R2, 1.4426950216293334961 ;  /* 0x3fb8aa3b020b7820 */ /* 0x000fc40000400000 */
[----:B------:R-:W5:Y:S01]  /*23800*/  LDL.LU R2, [R1] ;  /* 0x0000000001027983 */ /* 0x000f620000300800 */
[----:B--2---:R-:W-:Y:S03]  /*23810*/  HMMA.16816.F32.BF16 R20, R16, R12, R20 ;  /* 0x0000000c1014723c */ /* 0x004fe60000041814 */
[----:B------:R-:W2:Y:S11]  /*23820*/  LDL.LU.64 R12, [R1+0x23d0] ;  /* 0x0023d000010c7983 */ /* 0x000eb60000300a00 */
[----:B------:R-:W-:Y:S10]  /*23830*/  @!UPT UIADD3 URZ, URZ, URZ, URZ ;  /* 0x0000003f3f3ff290 */ /* 0x000ff4000fffe03f */
[----:B------:R-:W-:Y:S02]  /*23840*/  MOV R15, R22 ;  /* 0x00000016000f7202 */ /* 0x000fe40000000f00 */
[----:B------:R-:W-:Y:S01]  /*23850*/  MOV R14, R21 ;  /* 0x00000015000e7202 */ /* 0x000fe20000000f00 */
[----:B------:R-:W-:Y:S01]  /*23860*/  STL [R1+0x1e0], R20 ;  /* 0x0001e01401007387 */ /* 0x000fe20000100800 */
[----:B------:R0:W-:Y:S03]  /*23870*/  STL [R1+0x1ec], R23 ;  /* 0x0001ec1701007387 */ /* 0x0001e60000100800 */
[----:B0-----:R-:W2:Y:S01]  /*23880*/  LDL.LU R23, [R1+0x76c] ;  /* 0x00076c0001177983 */ /* 0x001ea20000300800 */
[----:B------:R-:W-:Y:S02]  /*23890*/  STL [R1+0x22d0], R15 ;  /* 0x0022d00f01007387 */ /* 0x000fe40000100800 */
[----:B------:R0:W-:Y:S02]  /*238a0*/  STL [R1+0x22cc], R14 ;  /* 0x0022cc0e01007387 */ /* 0x0001e40000100800 */
[----:B0-----:R-:W2:Y:S01]  /*238b0*/  LDL.LU R14, [R1+0x4] ;  /* 0x00000400010e7983 */ /* 0x001ea20000300800 */
[----:B----4-:R-:W-:-:S02]  /*238c0*/  FMUL R24, R4, R24 ;  /* 0x0000001804187220 */ /* 0x010fc40000400000 */
[----:B------:R-:W-:Y:S02]  /*238d0*/  FMUL R25, R4, R25 ;  /* 0x0000001904197220 */ /* 0x000fe40000400000 */
[C---:B---3--:R-:W-:Y:S02]  /*238e0*/  FMUL R26, R5.reuse, R26 ;  /* 0x0000001a051a7220 */ /* 0x048fe40000400000 */
[----:B-----5:R-:W-:Y:S02]  /*238f0*/  FMUL R27, R5, R27 ;  /* 0x0000001b051b7220 */ /* 0x020fe40000400000 */
[----:B------:R-:W-:-:S05]  /*23900*/  FMUL R15, R3, 1.4426950216293334961 ;  /* 0x3fb8aa3b030f7820 */ /* 0x000fca0000400000 */
[----:B------:R-:W-:Y:S01]  /*23910*/  HMMA.16816.F32.BF16 R24, R16, R8, R24 ;  /* 0x000000081018723c */ /* 0x000fe20000041818 */
[----:B------:R-:W0:Y:S01]  /*23920*/  MUFU.EX2 R3, R11 ;  /* 0x0000000b00037308 */ /* 0x000e220000000800 */
[C---:B------:R-:W-:Y:S02]  /*23930*/  FMUL R20, R4.reuse, R10 ;  /* 0x0000000a04147220 */ /* 0x040fe40000400000 */
[----:B------:R-:W-:Y:S02]  /*23940*/  FMUL R21, R4, R7 ;  /* 0x0000000704157220 */ /* 0x000fe40000400000 */
[----:B------:R-:W-:Y:S01]  /*23950*/  FMUL R22, R5, R6 ;  /* 0x0000000605167220 */ /* 0x000fe20000400000 */
[----:B0-----:R-:W-:Y:S01]  /*23960*/  STL [R1+0x780], R3 ;  /* 0x0007800301007387 */ /* 0x001fe20000100800 */
[----:B------:R-:W3:Y:S11]  /*23970*/  LDL.LU.64 R8, [R1+0x23c8] ;  /* 0x0023c80001087983 */ /* 0x000ef60000300a00 */
[----:B------:R-:W-:Y:S04]  /*23980*/  @!UPT UIADD3 URZ, URZ, URZ, URZ ;  /* 0x0000003f3f3ff290 */ /* 0x000fe8000fffe03f */
[----:B------:R0:W-:Y:S01]  /*23990*/  STL.64 [R1+0x2a0], R24 ;  /* 0x0002a01801007387 */ /* 0x0001e20000100a00 */
[----:B------:R-:W-:Y:S01]  /*239a0*/  MOV R11, R27 ;  /* 0x0000001b000b7202 */ /* 0x000fe20000000f00 */
[----:B------:R-:W-:Y:S02]  /*239b0*/  IMAD.MOV.U32 R10, RZ, RZ, R26 ;  /* 0x000000ffff0a7224 */ /* 0x000fe400078e001a */
[----:B0-----:R-:W4:Y:S01]  /*239c0*/  LDL.LU R24, [R1+0x750] ;  /* 0x0007500001187983 */ /* 0x001f220000300800 */
[----:B------:R-:W5:Y:S02]  /*239d0*/  LDL.LU R7, [R1+0x754] ;  /* 0x0007540001077983 */ /* 0x000f640000300800 */
[----:B------:R-:W3:Y:S02]  /*239e0*/  LDL.LU R6, [R1+0x758] ;  /* 0x0007580001067983 */ /* 0x000ee40000300800 */
[----:B------:R-:W-:Y:S01]  /*239f0*/  STL [R1+0x2294], R11 ;  /* 0x0022940b01007387 */ /* 0x000fe20000100800 */
[----:B------:R0:W-:Y:S02]  /*23a00*/  STL [R1+0x2290], R10 ;  /* 0x0022900a01007387 */ /* 0x0001e40000100800 */
[----:B0-----:R0:W1:Y:S01]  /*23a10*/  MUFU.EX2 R10, R15 ;  /* 0x0000000f000a7308 */ /* 0x0010620000000800 */
[----:B--2---:R-:W-:-:S02]  /*23a20*/  FFMA R3, R14, c[0x0][0x188], -R29 ;  /* 0x000062000e037a23 */ /* 0x004fc4000000081d */
[----:B------:R-:W2:Y:S01]  /*23a30*/  LDL.LU R14, [R1+0x75c] ;  /* 0x00075c00010e7983 */ /* 0x000ea20000300800 */
[----:B0-----:R-:W2:Y:S03]  /*23a40*/  LDL.LU R15, [R1+0x10] ;  /* 0x00001000010f7983 */ /* 0x001ea60000300800 */
[----:B--2---:R-:W-:Y:S01]  /*23a50*/  STL [R1+0x23a0], R15 ;  /* 0x0023a00f01007387 */ /* 0x004fe20000100800 */
[----:B-1----:R-:W-:Y:S02]  /*23a60*/  STL [R1+0x760], R10 ;  /* 0x0007600a01007387 */ /* 0x002fe40000100800 */
[----:B------:R0:W-:Y:S02]  /*23a70*/  STL.64 [R1+0x2398], R12 ;  /* 0x0023980c01007387 */ /* 0x0001e40000100a00 */
[----:B0-----:R-:W2:Y:S01]  /*23a80*/  LDL.64 R12, [R1+0x90] ;  /* 0x00009000010c7983 */ /* 0x001ea20000100a00 */
[----:B------:R-:W-:Y:S02]  /*23a90*/  STL [R1+0x23c0], R14 ;  /* 0x0023c00e01007387 */ /* 0x000fe40000100800 */
[----:B------:R-:W-:Y:S01]  /*23aa0*/  FMUL R23, R5, R23 ;  /* 0x0000001705177220 */ /* 0x000fe20000400000 */
[----:B--2---:R0:W-:Y:S04]  /*23ab0*/  STL.64 [R1+0x23b8], R12 ;  /* 0x0023b80c01007387 */ /* 0x0041e80000100a00 */
[----:B0-----:R-:W2:Y:S01]  /*23ac0*/  LDL.LU.64 R12, [R1+0x130] ;  /* 0x00013000010c7983 */ /* 0x001ea20000300a00 */
[----:B------:R-:W3:Y:S01]  /*23ad0*/  LDL.LU R14, [R1+0x23c0] ;  /* 0x0023c000010e7983 */ /* 0x000ee20000300800 */
[----:B--2---:R-:W-:Y:S01]  /*23ae0*/  HMMA.16816.F32.BF16 R20, R16, R12, R20 ;  /* 0x0000000c1014723c */ /* 0x004fe20000041814 */
[----:B------:R-:W-:-:S02]  /*23af0*/  MOV R11, R12 ;  /* 0x0000000c000b7202 */ /* 0x000fc40000000f00 */
[----:B------:R-:W-:Y:S02]  /*23b00*/  MOV R10, R13 ;  /* 0x0000000d000a7202 */ /* 0x000fe40000000f00 */
[----:B------:R-:W2:Y:S01]  /*23b10*/  LDL.LU.64 R12, [R1+0x23b8] ;  /* 0x0023b800010c7983 */ /* 0x000ea20000300a00 */
[----:B---3--:R-:W-:Y:S11]  /*23b20*/  FMUL R27, R5, R14 ;  /* 0x0000000e051b7220 */ /* 0x008ff60000400000 */
[----:B------:R-:W-:Y:S06]  /*23b30*/  @!UPT UIADD3 URZ, URZ, URZ, URZ ;  /* 0x0000003f3f3ff290 */ /* 0x000fec000fffe03f */
[----:B------:R-:W-:Y:S01]  /*23b40*/  STL.64 [R1+0x290], R20 ;  /* 0x0002901401007387 */ /* 0x000fe20000100a00 */
[----:B------:R0:W-:Y:S02]  /*23b50*/  STL.64 [R1+0x2390], R10 ;  /* 0x0023900a01007387 */ /* 0x0001e40000100a00 */
[----:B------:R1:W-:Y:S02]  /*23b60*/  STL.64 [R1+0x2388], R8 ;  /* 0x0023880801007387 */ /* 0x0003e40000100a00 */
[----:B------:R-:W3:Y:S01]  /*23b70*/  LDL.LU R15, [R1+0x730] ;  /* 0x00073000010f7983 */ /* 0x000ee20000300800 */
[----:B0-----:R-:W2:Y:S01]  /*23b80*/  LDL.LU R11, [R1+0x734] ;  /* 0x00073400010b7983 */ /* 0x001ea20000300800 */
[----:B-1----:R-:W2:Y:S02]  /*23b90*/  LDL.LU R8, [R1+0x738] ;  /* 0x0007380001087983 */ /* 0x002ea40000300800 */
[----:B------:R-:W2:Y:S02]  /*23ba0*/  LDL.LU R14, [R1+0x73c] ;  /* 0x00073c00010e7983 */ /* 0x000ea40000300800 */
[----:B------:R-:W-:-:S02]  /*23bb0*/  FFMA R2, R2, c[0x0][0x188], -R29 ;  /* 0x0000620002027a23 */ /* 0x000fc4000000081d */
[----:B------:R-:W-:Y:S02]  /*23bc0*/  FMUL R26, R5, R6 ;  /* 0x00000006051a7220 */ /* 0x000fe40000400000 */
[----:B------:R-:W-:Y:S01]  /*23bd0*/  FMUL R2, R2, 1.4426950216293334961 ;  /* 0x3fb8aa3b02027820 */ /* 0x000fe20000400000 */
[----:B------:R-:W-:-:S04]  /*23be0*/  MOV R6, R22 ;  /* 0x0000001600067202 */ /* 0x000fc80000000f00 */
[----:B------:R-:W-:Y:S01]  /*23bf0*/  MOV R22, R2 ;  /* 0x0000000200167202 */ /* 0x000fe20000000f00 */
[----:B--2---:R-:W-:Y:S01]  /*23c00*/  STL [R1+0x23b0], R14 ;  /* 0x0023b00e01007387 */ /* 0x004fe20000100800 */
[----:B------:R0:W-:Y:S03]  /*23c10*/  STL.64 [R1+0x23a8], R12 ;  /* 0x0023a80c01007387 */ /* 0x0001e60000100a00 */
[----:B0-----:R-:W2:Y:S04]  /*23c20*/  LDL R12, [R1+0xa0] ;  /* 0x0000a000010c7983 */ /* 0x001ea80000100800 */
[----:B------:R-:W2:Y:S01]  /*23c30*/  LDL R13, [R1+0xa4] ;  /* 0x0000a400010d7983 */ /* 0x000ea20000100800 */
[----:B------:R-:W0:Y:S01]  /*23c40*/  MUFU.EX2 R14, R22 ;  /* 0x00000016000e7308 */ /* 0x000e220000000800 */
[----:B------:R-:W3:Y:S02]  /*23c50*/  LDL.LU R10, [R1+0x710] ;  /* 0x00071000010a7983 */ /* 0x000ee40000300800 */
[----:B------:R-:W-:Y:S01]  /*23c60*/  FADD R2, -R29, R0 ;  /* 0x000000001d027221 */ /* 0x000fe20000000100 */
[----:B------:R-:W3:Y:S01]  /*23c70*/  LDL.LU R9, [R1+0x714] ;  /* 0x0007140001097983 */ /* 0x000ee20000300800 */
[----:B------:R-:W3:Y:S02]  /*23c80*/  LDL.LU R0, [R1+0x718] ;  /* 0x0007180001007983 */ /* 0x000ee40000300800 */
[----:B------:R1:W-:Y:S02]  /*23c90*/  STL [R1+0x22a8], R29 ;  /* 0x0022a81d01007387 */ /* 0x0003e40000100800 */
[----:B----4-:R-:W-:-:S02]  /*23ca0*/  FMUL R24, R4, R24 ;  /* 0x0000001804187220 */ /* 0x010fc40000400000 */
[C---:B-----5:R-:W-:Y:S01]  /*23cb0*/  FMUL R25, R4.reuse, R7 ;  /* 0x0000000704197220 */ /* 0x060fe20000400000 */
[----:B-1----:R-:W4:Y:S01]  /*23cc0*/  LDL.LU R29, [R1+0x14] ;  /* 0x00001400011d7983 */ /* 0x002f220000300800 */
[----:B0-----:R0:W-:Y:S03]  /*23cd0*/  STL [R1+0x750], R14 ;  /* 0x0007500e01007387 */ /* 0x0011e60000100800 */
[----:B0-----:R-:W5:Y:S01]  /*23ce0*/  LDL.LU R14, [R1+0x23b0] ;  /* 0x0023b000010e7983 */ /* 0x001f620000300800 */
[----:B------:R-:W-:Y:S02]  /*23cf0*/  IMAD.MOV.U32 R7, RZ, RZ, R23 ;  /* 0x000000ffff077224 */ /* 0x000fe400078e0017 */
[----:B------:R-:W0:Y:S02]  /*23d00*/  S2R R23, SR_TID.X ;  /* 0x0000000000177919 */ /* 0x000e240000002100 */
[C---:B------:R-:W-:Y:S01]  /*23d10*/  FMUL R21, R4.reuse, R11 ;  /* 0x0000000b04157220 */ /* 0x040fe20000400000 */
[----:B--2---:R-:W-:Y:S01]  /*23d20*/  HMMA.16816.F32.BF16 R24, R16, R12, R24 ;  /* 0x0000000c1018723c */ /* 0x004fe20000041818 */
[----:B------:R-:W2:Y:S01]  /*23d30*/  LDL.LU.64 R12, [R1+0x23a8] ;  /* 0x0023a800010c7983 */ /* 0x000ea20000300a00 */
[C---:B0-----:R-:W-:Y:S01]  /*23d40*/  LOP3.LUT R11, R23.reuse, 0x7, RZ, 0xc0, !PT ;  /* 0x00000007170b7812 */ /* 0x041fe200078ec0ff */
[----:B---3--:R-:W-:Y:S01]  /*23d50*/  FMUL R20, R4, R15 ;  /* 0x0000000f04147220 */ /* 0x008fe20000400000 */
[----:B------:R-:W-:-:S03]  /*23d60*/  SHF.L.U32 R15, R23, 0x1, RZ ;  /* 0x00000001170f7819 */ /* 0x000fc600000006ff */
[----:B------:R-:W-:Y:S02]  /*23d70*/  IMAD R11, R11, 0x110, RZ ;  /* 0x000001100b0b7824 */ /* 0x000fe400078e02ff */
[----:B------:R-:W-:Y:S02]  /*23d80*/  FMUL R22, R5, R8 ;  /* 0x0000000805167220 */ /* 0x000fe40000400000 */
[----:B------:R-:W3:Y:S01]  /*23d90*/  LDL.LU R8, [R1+0x71c] ;  /* 0x00071c0001087983 */ /* 0x000ee20000300800 */
[----:B------:R-:W-:-:S11]  /*23da0*/  LOP3.LUT R11, R11, 0x30, R15, 0x78, !PT ;  /* 0x000000300b0b7812 */ /* 0x000fd600078e780f */
[----:B------:R-:W-:Y:S01]  /*23db0*/  STL.64 [R1+0x280], R24 ;  /* 0x0002801801007387 */ /* 0x000fe20000100a00 */
[----:B------:R-:W-:Y:S02]  /*23dc0*/  STL.64 [R1+0x288], R26 ;  /* 0x0002881a01007387 */ /* 0x000fe40000100a00 */
[----:B------:R-:W0:Y:S04]  /*23dd0*/  LDSM.16.M88.4 R24, [R11+0xf000] ;  /* 0x00f000000b18783b */ /* 0x000e280000000200 */
[----:B-----5:R-:W-:Y:S02]  /*23de0*/  FMUL R23, R5, R14 ;  /* 0x0000000e05177220 */ /* 0x020fe40000400000 */
[----:B------:R-:W-:-:S06]  /*23df0*/  FMUL R3, R3, 1.4426950216293334961 ;  /* 0x3fb8aa3b03037820 */ /* 0x000fcc0000400000 */
[----:B------:R-:W1:Y:S01]  /*23e00*/  MUFU.EX2 R3, R3 ;  /* 0x0000000300037308 */ /* 0x000e620000000800 */
[----:B0-----:R-:W-:Y:S01]  /*23e10*/  STL.64 [R1+0x100], R24 ;  /* 0x0001001801007387 */ /* 0x001fe20000100a00 */
[----:B------:R0:W-:Y:S02]  /*23e20*/  STL.64 [R1+0x108], R26 ;  /* 0x0001081a01007387 */ /* 0x0001e40000100a00 */
[----:B-1----:R-:W-:Y:S02]  /*23e30*/  STL [R1+0x730], R3 ;  /* 0x0007300301007387 */ /* 0x002fe40000100800 */
[----:B------:R-:W5:Y:S02]  /*23e40*/  LDL.LU R15, [R1+0x23a0] ;  /* 0x0023a000010f7983 */ /* 0x000f640000300800 */
[C---:B0-----:R-:W-:Y:S01]  /*23e50*/  FMUL R26, R5.reuse, R0 ;  /* 0x00000000051a7220 */ /* 0x041fe20000400000 */
[----:B--2---:R-:W-:Y:S01]  /*23e60*/  HMMA.16816.F32.BF16 R20, R16, R12, R20 ;  /* 0x0000000c1014723c */ /* 0x004fe20000041814 */
[----:B------:R-:W-:Y:S11]  /*23e70*/  MOV R0, R13 ;  /* 0x0000000d00007202 */ /* 0x000ff60000000f00 */
[----:B------:R-:W-:Y:S11]  /*23e80*/  @!UPT UIADD3 URZ, URZ, URZ, URZ ;  /* 0x0000003f3f3ff290 */ /* 0x000ff6000fffe03f */
[----:B------:R0:W-:Y:S01]  /*23e90*/  STL.64 [R1+0x270], R20 ;  /* 0x0002701401007387 */ /* 0x0001e20000100a00 */
[----:B------:R1:W-:Y:S02]  /*23ea0*/  STL.64 [R1+0x278], R22 ;  /* 0x0002781601007387 */ /* 0x0003e40000100a00 */
[----:B------:R-:W2:Y:S02]  /*23eb0*/  LDL.LU.64 R12, [R1+0x2398] ;  /* 0x00239800010c7983 */ /* 0x000ea40000300a00 */
[C---:B------:R-:W-:Y:S02]  /*23ec0*/  FMUL R24, R4.reuse, R10 ;  /* 0x0000000a04187220 */ /* 0x040fe40000400000 */
[----:B------:R-:W-:Y:S02]  /*23ed0*/  FMUL R25, R4, R9 ;  /* 0x0000000904197220 */ /* 0x000fe40000400000 */
[----:B---3--:R-:W-:Y:S02]  /*23ee0*/  FMUL R27, R5, R8 ;  /* 0x00000008051b7220 */ /* 0x008fe40000400000 */
[----:B------:R-:W3:Y:S01]  /*23ef0*/  LDSM.16.M88.4 R8, [R11+0xf800] ;  /* 0x00f800000b08783b */ /* 0x000ee20000000200 */
[----:B------:R-:W-:-:S03]  /*23f00*/  FMUL R2, R2, 1.4426950216293334961 ;  /* 0x3fb8aa3b02027820 */ /* 0x000fc60000400000 */
[----:B0-----:R-:W4:Y:S01]  /*23f10*/  LDL.LU R20, [R1+0x700] ;  /* 0x0007000001147983 */ /* 0x001f220000300800 */
[----:B------:R-:W4:Y:S02]  /*23f20*/  LDL.LU R21, [R1+0x704] ;  /* 0x0007040001157983 */ /* 0x000f240000300800 */
[----:B------:R-:W0:Y:S01]  /*23f30*/  MUFU.EX2 R2, R2 ;  /* 0x0000000200027308 */ /* 0x000e220000000800 */
[----:B-1----:R-:W4:Y:S01]  /*23f40*/  LDL.LU R22, [R1+0x708] ;  /* 0x0007080001167983 */ /* 0x002f220000300800 */
[----:B------:R-:W4:Y:S01]  /*23f50*/  LDL.LU R23, [R1+0x70c] ;  /* 0x00070c0001177983 */ /* 0x000f220000300800 */
[----:B------:R-:W4:Y:S02]  /*23f60*/  LDL.LU R14, [R1+0x5dc] ;  /* 0x0005dc00010e7983 */ /* 0x000f240000300800 */
[----:B------:R1:W-:Y:S02]  /*23f70*/  STL [R1+0x2340], R0 ;  /* 0x0023400001007387 */ /* 0x0003e40000100800 */
[----:B-1----:R-:W4:Y:S01]  /*23f80*/  LDL.LU R0, [R1+0x8] ;  /* 0x0000080001007983 */ /* 0x002f220000300800 */
[----:B-----5:R-:W-:-:S03]  /*23f90*/  FMUL R3, R15, 1.4426950216293334961 ;  /* 0x3fb8aa3b0f037820 */ /* 0x020fc60000400000 */
[----:B---3--:R-:W-:Y:S01]  /*23fa0*/  STL.64 [R1+0xe0], R8 ;  /* 0x0000e00801007387 */ /* 0x008fe20000100a00 */
[----:B------:R1:W-:Y:S03]  /*23fb0*/  STL.64 [R1+0xe8], R10 ;  /* 0x0000e80a01007387 */ /* 0x0003e60000100a00 */
[----:B-1----:R-:W3:Y:S01]  /*23fc0*/  LDL.LU.64 R10, [R1+0x2390] ;  /* 0x00239000010a7983 */ /* 0x002ee20000300a00 */
[----:B------:R-:W5:Y:S02]  /*23fd0*/  LDL.LU.64 R8, [R1+0x2388] ;  /* 0x0023880001087983 */ /* 0x000f640000300a00 */
[----:B------:R-:W3:Y:S02]  /*23fe0*/  LDL.LU R15, [R1+0xc] ;  /* 0x00000c00010f7983 */ /* 0x000ee40000300800 */
[----:B0-----:R-:W-:Y:S01]  /*23ff0*/  STL [R1+0x528], R2 ;  /* 0x0005280201007387 */ /* 0x001fe20000100800 */
[----:B--2---:R-:W-:Y:S11]  /*24000*/  HMMA.16816.F32.BF16 R24, R16, R12, R24 ;  /* 0x0000000c1018723c */ /* 0x004ff60000041818 */
[----:B------:R-:W-:Y:S11]  /*24010*/  @!UPT UIADD3 URZ, URZ, URZ, URZ ;  /* 0x0000003f3f3ff290 */ /* 0x000ff6000fffe03f */
[----:B------:R-:W-:Y:S01]  /*24020*/  @!UPT UIADD3 URZ, URZ, URZ, URZ ;  /* 0x0000003f3f3ff290 */ /* 0x000fe2000fffe03f */
[----:B------:R0:W-:Y:S01]  /*24030*/  STL.64 [R1+0x260], R24 ;  /* 0x0002601801007387 */ /* 0x0001e20000100a00 */
[----:B------:R1:W-:Y:S03]  /*24040*/  STL.64 [R1+0x268], R26 ;  /* 0x0002681a01007387 */ /* 0x0003e60000100a00 */
[----:B0-----:R-:W2:Y:S01]  /*24050*/  LDL.LU R24, [R1+0x6e0] ;  /* 0x0006e00001187983 */ /* 0x001ea20000300800 */
[----:B------:R-:W3:Y:S02]  /*24060*/  LDL.LU R25, [R1+0x6e4] ;  /* 0x0006e40001197983 */ /* 0x000ee40000300800 */
[----:B-1----:R-:W5:Y:S02]  /*24070*/  LDL.LU R26, [R1+0x6e8] ;  /* 0x0006e800011a7983 */ /* 0x002f640000300800 */
[----:B----4-:R-:W-:Y:S02]  /*24080*/  FFMA R2, R0, c[0x0][0x188], -R28 ;  /* 0x0000620000027a23 */ /* 0x010fe4000000081c */
[C---:B------:R-:W-:Y:S01]  /*24090*/  FMUL R20, R4.reuse, R20 ;  /* 0x0000001404147220 */ /* 0x040fe20000400000 */
[----:B------:R-:W0:Y:S01]  /*240a0*/  MUFU.EX2 R0, R3 ;  /* 0x0000000300007308 */ /* 0x000e220000000800 */
[----:B------:R-:W-:Y:S01]  /*240b0*/  FMUL R21, R4, R21 ;  /* 0x0000001504157220 */ /* 0x000fe20000400000 */
[----:B------:R-:W4:Y:S01]  /*240c0*/  LDL.LU R27, [R1+0x6ec] ;  /* 0x0006ec00011b7983 */ /* 0x000f220000300800 */
[----:B------:R-:W-:-:S02]  /*240d0*/  FMUL R22, R5, R22 ;  /* 0x0000001605167220 */ /* 0x000fc40000400000 */
[C---:B------:R-:W-:Y:S02]  /*240e0*/  FMUL R23, R5.reuse, R23 ;  /* 0x0000001705177220 */ /* 0x040fe40000400000 */
[C---:B--2---:R-:W-:Y:S02]  /*240f0*/  FMUL R24, R4.reuse, R24 ;  /* 0x0000001804187220 */ /* 0x044fe40000400000 */
[----:B---3--:R-:W-:Y:S02]  /*24100*/  FMUL R25, R4, R25 ;  /* 0x0000001904197220 */ /* 0x008fe40000400000 */
[----:B-----5:R-:W-:Y:S01]  /*24110*/  FMUL R26, R5, R26 ;  /* 0x0000001a051a7220 */ /* 0x020fe20000400000 */
[----:B------:R-:W2:Y:S01]  /*24120*/  LDL.LU R4, [R1+0x2384] ;  /* 0x0023840001047983 */ /* 0x000ea20000300800 */
[----:B------:R-:W2:Y:S02]  /*24130*/  LDL.LU R5, [R1+0x2380] ;  /* 0x0023800001057983 */ /* 0x000ea40000300800 */
[----:B0-----:R-:W-:Y:S02]  /*24140*/  STL [R1+0x700], R0 ;  /* 0x0007000001007387 */ /* 0x001fe40000100800 */
[----:B------:R0:W-:Y:S02]  /*24150*/  STL [R1+0x2358], R0 ;  /* 0x0023580001007387 */ /* 0x0001e40000100800 */
[----:B0-----:R-:W4:Y:S01]  /*24160*/  LDL R0, [R1+0x52c] ;  /* 0x00052c0001007983 */ /* 0x001f220000100800 */
[----:B------:R-:W-:Y:S01]  /*24170*/  HMMA.16816.F32.BF16 R20, R16, R8, R20 ;  /* 0x000000081014723c */ /* 0x000fe20000041814 */
[----:B------:R-:W-:Y:S11]  /*24180*/  FMUL R29, R29, 1.4426950216293334961 ;  /* 0x3fb8aa3b1d1d7820 */ /* 0x000ff60000400000 */
[----:B------:R-:W-:Y:S11]  /*24190*/  @!UPT UIADD3 URZ, URZ, URZ, URZ ;  /* 0x0000003f3f3ff290 */ /* 0x000ff6000fffe03f */
[----:B------:R0:W-:Y:S01]  /*241a0*/  STL.64 [R1+0x250], R20 ;  /* 0x0002501401007387 */ /* 0x0001e20000100a00 */
[----:B------:R1:W-:Y:S03]  /*241b0*/  STL.64 [R1+0x258], R22 ;  /* 0x0002581601007387 */ /* 0x0003e60000100a00 */
[----:B0-----:R-:W3:Y:S01]  /*241c0*/  LDL.LU R21, [R1+0x6c0] ;  /* 0x0006c00001157983 */ /* 0x001ee20000300800 */
[----:B-1----:R-:W5:Y:S01]  /*241d0*/  LDL.LU R22, [R1+0x6c4] ;  /* 0x0006c40001167983 */ /* 0x002f620000300800 */
[----:B------:R-:W-:Y:S01]  /*241e0*/  MOV R20, R29 ;  /* 0x0000001d00147202 */ /* 0x000fe20000000f00 */
[----:B------:R-:W3:Y:S01]  /*241f0*/  LDL.LU R23, [R1+0x6c8] ;  /* 0x0006c80001177983 */ /* 0x000ee20000300800 */
[----:B------:R-:W3:Y:S01]  /*24200*/  LDL.LU R29, [R1+0x6cc] ;  /* 0x0006cc00011d7983 */ /* 0x000ee20000300800 */
[----:B------:R0:W-:Y:S03]  /*24210*/  STL.64 [R1+0x2308], R8 ;  /* 0x0023080801007387 */ /* 0x0001e60000100a00 */
[----:B0-----:R-:W3:Y:S01]  /*24220*/  LDL R9, [R1+0x5d0] ;  /* 0x0005d00001097983 */ /* 0x001ee20000100800 */
[----:B------:R0:W-:Y:S02]  /*24230*/  STL.64 [R1+0x2320], R10 ;  /* 0x0023200a01007387 */ /* 0x0001e40000100a00 */
[----:B0-----:R-:W-:-:S02]  /*24240*/  FMUL R10, R2, 1.4426950216293334961 ;  /* 0x3fb8aa3b020a7820 */ /* 0x001fc40000400000 */
[----:B------:R-:W0:Y:S01]  /*24250*/  MUFU.EX2 R2, R20 ;  /* 0x0000001400027308 */ /* 0x000e220000000800 */
[----:B------:R-:W-:Y:S02]  /*24260*/  FADD R3, -R28, R14 ;  /* 0x0000000e1c037221 */ /* 0x000fe40000000100 */
[----:B------:R-:W5:Y:S01]  /*24270*/  LDL.LU R14, [R1+0x6a0] ;  /* 0x0006a000010e7983 */ /* 0x000f620000300800 */
[----:B------:R-:W5:Y:S02]  /*24280*/  LDL.LU R8, [R1+0x6a4] ;  /* 0x0006a40001087983 */ /* 0x000f640000300800 */
[----:B------:R-:W5:Y:S01]  /*24290*/  LDL.LU R11, [R1+0x6a8] ;  /* 0x0006a800010b7983 */ /* 0x000f620000300800 */
[----:B0-----:R-:W-:Y:S01]  /*242a0*/  STL [R1+0x6e0], R2 ;  /* 0x0006e00201007387 */ /* 0x001fe20000100800 */
[----:B------:R0:W-:Y:S02]  /*242b0*/  STL.64 [R1+0x22e0], R6 ;  /* 0x0022e00601007387 */ /* 0x0001e40000100a00 */
[----:B0-----:R0:W1:Y:S01]  /*242c0*/  MUFU.EX2 R6, R10 ;  /* 0x0000000a00067308 */ /* 0x0010620000000800 */
[----:B----4-:R-:W-:-:S07]  /*242d0*/  FMUL R27, R0, R27 ;  /* 0x0000001b001b7220 */ /* 0x010fce0000400000 */
[----:B--2---:R-:W-:Y:S01]  /*242e0*/  HMMA.16816.F32.BF16 R24, R16, R4, R24 ;  /* 0x000000041018723c */ /* 0x004fe20000041818 */
[----:B------:R-:W-:Y:S11]  /*242f0*/  STL.64 [R1+0x22d8], R4 ;  /* 0x0022d80401007387 */ /* 0x000ff60000100a00 */
[----:B------:R-:W-:Y:S11]  /*24300*/  @!UPT UIADD3 URZ, URZ, URZ, URZ ;  /* 0x0000003f3f3ff290 */ /* 0x000ff6000fffe03f */
[----:B------:R2:W-:Y:S01]  /*24310*/  STL.64 [R1+0x240], R24 ;  /* 0x0002401801007387 */ /* 0x0005e20000100a00 */
[----:B------:R-:W-:Y:S02]  /*24320*/  STL.64 [R1+0x248], R26 ;  /* 0x0002481a01007387 */ /* 0x000fe40000100a00 */
[----:B------:R-:W-:Y:S02]  /*24330*/  STL [R1+0x22c8], R28 ;  /* 0x0022c81c01007387 */ /* 0x000fe40000100800 */
[----:B0-----:R-:W4:Y:S02]  /*24340*/  LDL.LU R10, [R1+0x6ac] ;  /* 0x0006ac00010a7983 */ /* 0x001f240000300800 */
[C---:B---3--:R-:W-:Y:S02]  /*24350*/  FMUL R20, R9.reuse, R21 ;  /* 0x0000001509147220 */ /* 0x048fe40000400000 */
[C---:B-----5:R-:W-:Y:S02]  /*24360*/  FMUL R21, R9.reuse, R22 ;  /* 0x0000001609157220 */ /* 0x060fe40000400000 */
[----:B--2---:R-:W-:-:S02]  /*24370*/  FMUL R24, R9, R14 ;  /* 0x0000000e09187220 */ /* 0x004fc40000400000 */
[----:B------:R-:W-:Y:S01]  /*24380*/  FMUL R25, R9, R8 ;  /* 0x0000000809197220 */ /* 0x000fe20000400000 */
[----:B----4-:R-:W-:Y:S01]  /*24390*/  STL [R1+0x237c], R10 ;  /* 0x00237c0a01007387 */ /* 0x010fe20000100800 */
[----:B------:R0:W-:Y:S03]  /*243a0*/  STL [R1+0x2378], R9 ;  /* 0x0023780901007387 */ /* 0x0001e60000100800 */
[----:B0-----:R-:W2:Y:S01]  /*243b0*/  LDL.LU.64 R8, [R1+0x110] ;  /* 0x0001100001087983 */ /* 0x001ea20000300a00 */
[C---:B------:R-:W-:Y:S02]  /*243c0*/  FMUL R22, R0.reuse, R23 ;  /* 0x0000001700167220 */ /* 0x040fe40000400000 */
[----:B------:R-:W-:Y:S02]  /*243d0*/  FMUL R23, R0, R29 ;  /* 0x0000001d00177220 */ /* 0x000fe40000400000 */
[----:B-1----:R-:W-:Y:S02]  /*243e0*/  STL [R1+0x6c0], R6 ;  /* 0x0006c00601007387 */ /* 0x002fe40000100800 */
[----:B------:R-:W-:-:S03]  /*243f0*/  FFMA R2, R15, c[0x0][0x188], -R28 ;  /* 0x000062000f027a23 */ /* 0x000fc6000000081c */
[----:B--2---:R-:W-:Y:S01]  /*24400*/  HMMA.16816.F32.BF16 R20, R16, R8, R20 ;  /* 0x000000081014723c */ /* 0x004fe20000041814 */
[----:B------:R-:W-:Y:S01]  /*24410*/  MOV R14, R9 ;  /* 0x00000009000e7202 */ /* 0x000fe20000000f00 */
[----:B------:R-:W-:Y:S11]  /*24420*/  IMAD.MOV.U32 R15, RZ, RZ, R8 ;  /* 0x000000ffff0f7224 */ /* 0x000ff600078e0008 */
[----:B------:R-:W-:Y:S10]  /*24430*/  @!UPT UIADD3 URZ, URZ, URZ, URZ ;  /* 0x0000003f3f3ff290 */ /* 0x000ff4000fffe03f */
[----:B------:R-:W-:Y:S01]  /*24440*/  STL.64 [R1+0x230], R20 ;  /* 0x0002301401007387 */ /* 0x000fe20000100a00 */
[----:B------:R0:W-:Y:S02]  /*24450*/  STL.64 [R1+0x238], R22 ;  /* 0x0002381601007387 */ /* 0x0001e40000100a00 */
[----:B------:R-:W2:Y:S02]  /*24460*/  LDL.LU R10, [R1+0x237c] ;  /* 0x00237c00010a7983 */ /* 0x000ea40000300800 */
[----:B------:R-:W3:Y:S01]  /*24470*/  LDL.LU R9, [R1+0x2378] ;  /* 0x0023780001097983 */ /* 0x000ee20000300800 */
[----:B0-----:R-:W3:Y:S01]  /*24480*/  LDL.LU R22, [R1+0x650] ;  /* 0x0006500001167983 */ /* 0x001ee20000300800 */
[----:B------:R-:W4:Y:S02]  /*24490*/  LDL.LU R23, [R1+0x654] ;  /* 0x0006540001177983 */ /* 0x000f240000300800 */
[----:B------:R-:W5:Y:S02]  /*244a0*/  LDL.LU R28, [R1+0x658] ;  /* 0x00065800011c7983 */ /* 0x000f640000300800 */
[----:B------:R-:W2:Y:S01]  /*244b0*/  LDL.LU R4, [R1+0x65c] ;  /* 0x00065c0001047983 */ /* 0x000ea20000300800 */
[----:B------:R-:W2:Y:S01]  /*244c0*/  LDL.LU R8, [R1+0x620] ;  /* 0x0006200001087983 */ /* 0x000ea20000300800 */
[----:B------:R-:W2:Y:S02]  /*244d0*/  LDL.LU R7, [R1+0x624] ;  /* 0x0006240001077983 */ /* 0x000ea40000300800 */
[C---:B------:R-:W-:Y:S01]  /*244e0*/  FMUL R26, R0.reuse, R11 ;  /* 0x0000000b001a7220 */ /* 0x040fe20000400000 */
[----:B--2---:R-:W-:Y:S01]  /*244f0*/  STL.64 [R1+0x2370], R6 ;  /* 0x0023700601007387 */ /* 0x004fe20000100a00 */
[----:B------:R0:W-:Y:S03]  /*24500*/  STL [R1+0x2368], R4 ;  /* 0x0023680401007387 */ /* 0x0001e60000100800 */
[----:B0-----:R-:W2:Y:S01]  /*24510*/  LDL.64 R4, [R1+0x120] ;  /* 0x0001200001047983 */ /* 0x001ea20000100a00 */
[----:B------:R-:W-:-:S02]  /*24520*/  FMUL R27, R0, R10 ;  /* 0x0000000a001b7220 */ /* 0x000fc40000400000 */
[----:B------:R-:W-:-:S04]  /*24530*/  FMUL R3, R3, 1.4426950216293334961 ;  /* 0x3fb8aa3b03037820 */ /* 0x000fc80000400000 */
[----:B------:R-:W0:Y:S01]  /*24540*/  MUFU.EX2 R29, R3 ;  /* 0x00000003001d7308 */ /* 0x000e220000000800 */
[----:B------:R1:W-:Y:S01]  /*24550*/  STL [R1+0x22d4], R15 ;  /* 0x0022d40f01007387 */ /* 0x0003e20000100800 */
[----:B------:R-:W3:Y:S02]  /*24560*/  LDL R10, [R1+0x760] ;  /* 0x00076000010a7983 */ /* 0x000ee40000100800 */
[----:B------:R-:W3:Y:S01]  /*24570*/  LDL R11, [R1+0x780] ;  /* 0x00078000010b7983 */ /* 0x000ee20000100800 */
[----:B0-----:R-:W-:Y:S01]  /*24580*/  STL [R1+0x494], R29 ;  /* 0x0004941d01007387 */ /* 0x001fe20000100800 */
[----:B------:R-:W3:Y:S01]  /*24590*/  LDL.LU.64 R6, [R1+0x2370] ;  /* 0x0023700001067983 */ /* 0x000ee20000300a00 */
[----:B--2---:R-:W-:Y:S11]  /*245a0*/  HMMA.16816.F32.BF16 R24, R16, R4, R24 ;  /* 0x000000041018723c */ /* 0x004ff60000041818 */
[----:B------:R-:W-:Y:S11]  /*245b0*/  @!UPT UIADD3 URZ, URZ, URZ, URZ ;  /* 0x0000003f3f3ff290 */ /* 0x000ff6000fffe03f */
[----:B------:R-:W-:Y:S01]  /*245c0*/  @!UPT UIADD3 URZ, URZ, URZ, URZ ;  /* 0x0000003f3f3ff290 */ /* 0x000fe2000fffe03f */
[----:B------:R-:W-:Y:S01]  /*245d0*/  STL.64 [R1+0x220], R24 ;  /* 0x0002201801007387 */ /* 0x000fe20000100a00 */
[----:B------:R-:W-:Y:S02]  /*245e0*/  STL.64 [R1+0x228], R26 ;  /* 0x0002281a01007387 */ /* 0x000fe40000100a00 */
[----:B------:R-:W2:Y:S02]  /*245f0*/  LDL.LU R4, [R1+0x2368] ;  /* 0x0023680001047983 */ /* 0x000ea40000300800 */
[C---:B---3--:R-:W-:Y:S02]  /*24600*/  FMUL R20, R9.reuse, R22 ;  /* 0x0000001609147220 */ /* 0x048fe40000400000 */
[----:B-----5:R-:W-:Y:S02]  /*24610*/  FMUL R22, R0, R28 ;  /* 0x0000001c00167220 */ /* 0x020fe40000400000 */
[----:B----4-:R-:W-:Y:S01]  /*24620*/  FMUL R21, R9, R23 ;  /* 0x0000001709157220 */ /* 0x010fe20000400000 */
[----:B------:R-:W-:-:S02]  /*24630*/  MOV R28, R5 ;  /* 0x00000005001c7202 */ /* 0x000fc40000000f00 */
[----:B------:R-:W3:Y:S01]  /*24640*/  LDL.LU R5, [R1+0x628] ;  /* 0x0006280001057983 */ /* 0x000ee20000300800 */
[----:B--2---:R-:W-:-:S03]  /*24650*/  FMUL R23, R0, R4 ;  /* 0x0000000400177220 */ /* 0x004fc60000400000 */
[----:B------:R-:W2:Y:S01]  /*24660*/  LDL.LU R4, [R1+0x62c] ;  /* 0x00062c0001047983 */ /* 0x000ea20000300800 */
[----:B-1----:R-:W4:Y:S03]  /*24670*/  LDL.LU R15, [R1+0x5ec] ;  /* 0x0005ec00010f7983 */ /* 0x002f260000300800 */
[----:B----4-:R-:W-:Y:S01]  /*24680*/  STL.64 [R1+0x2350], R14 ;  /* 0x0023500e01007387 */ /* 0x010fe20000100a00 */
[----:B------:R0:W-:Y:S03]  /*24690*/  STL.64 [R1+0x2348], R12 ;  /* 0x0023480c01007387 */ /* 0x0001e60000100a00 */
[----:B0-----:R-:W4:Y:S01]  /*246a0*/  LDL.64 R12, [R1+0xe0] ;  /* 0x0000e000010c7983 */ /* 0x001f220000100a00 */
[----:B------:R-:W-:-:S06]  /*246b0*/  FMUL R2, R2, 1.4426950216293334961 ;  /* 0x3fb8aa3b02027820 */ /* 0x000fcc0000400000 */
[----:B------:R-:W0:Y:S01]  /*246c0*/  MUFU.EX2 R2, R2 ;  /* 0x0000000200027308 */ /* 0x000e220000000800 */
[----:B----4-:R1:W-:Y:S01]  /*246d0*/  STL.64 [R1+0x2360], R12 ;  /* 0x0023600c01007387 */ /* 0x0103e20000100a00 */
[C---:B------:R-:W-:Y:S02]  /*246e0*/  FMUL R25, R9.reuse, R7 ;  /* 0x0000000709197220 */ /* 0x040fe40000400000 */
[----:B------:R-:W-:Y:S02]  /*246f0*/  FMUL R24, R9, R8 ;  /* 0x0000000809187220 */ /* 0x000fe40000400000 */
[----:B------:R-:W4:Y:S01]  /*24700*/  LDL R3, [R1+0x730] ;  /* 0x0007300001037983 */ /* 0x000f220000100800 */
[----:B------:R-:W4:Y:S04]  /*24710*/  LDL R7, [R1+0x750] ;  /* 0x0007500001077983 */ /* 0x000f280000100800 */
[----:B-1----:R-:W5:Y:S04]  /*24720*/  LDL R12, [R1+0x100] ;  /* 0x00010000010c7983 */ /* 0x002f680000100800 */
[----:B------:R-:W5:Y:S01]  /*24730*/  LDL R13, [R1+0x104] ;  /* 0x00010400010d7983 */ /* 0x000f620000100800 */
[----:B------:R-:W4:Y:S02]  /*24740*/  LDL.LU R8, [R1+0x170] ;  /* 0x0001700001087983 */ /* 0x000f240000300800 */
[----:B0-----:R-:W-:Y:S02]  /*24750*/  STL [R1+0x650], R2 ;  /* 0x0006500201007387 */ /* 0x001fe40000100800 */
[----:B------:R-:W4:Y:S02]  /*24760*/  LDL.LU R9, [R1+0x174] ;  /* 0x0001740001097983 */ /* 0x000f240000300800 */
[----:B---3--:R-:W-:-:S02]  /*24770*/  FMUL R26, R0, R5 ;  /* 0x00000005001a7220 */ /* 0x008fc40000400000 */
[----:B--2---:R-:W-:Y:S01]  /*24780*/  FMUL R27, R0, R4 ;  /* 0x00000004001b7220 */ /* 0x004fe20000400000 */
[C---:B-----5:R-:W-:Y:S01]  /*24790*/  HMMA.16816.F32.BF16 R20, R16.reuse, R12, R20 ;  /* 0x0000000c1014723c */ /* 0x060fe20000041814 */
[----:B------:R-:W2:Y:S11]  /*247a0*/  LDL.LU.64 R12, [R1+0x2360] ;  /* 0x00236000010c7983 */ /* 0x000eb60000300a00 */
[----:B------:R-:W-:Y:S11]  /*247b0*/  @!UPT UIADD3 URZ, URZ, URZ, URZ ;  /* 0x0000003f3f3ff290 */ /* 0x000ff6000fffe03f */
[----:B------:R0:W-:Y:S01]  /*247c0*/  STL.64 [R1+0x210], R20 ;  /* 0x0002101401007387 */ /* 0x0001e20000100a00 */
[----:B------:R1:W-:Y:S03]  /*247d0*/  STL.64 [R1+0x218], R22 ;  /* 0x0002181601007387 */ /* 0x0003e60000100a00 */
[----:B0-----:R-:W3:Y:S01]  /*247e0*/  LDL.LU R20, [R1+0x5e0] ;  /* 0x0005e00001147983 */ /* 0x001ee20000300800 */
[----:B------:R-:W5:Y:S02]  /*247f0*/  LDL.LU R21, [R1+0x5e4] ;  /* 0x0005e40001157983 */ /* 0x000f640000300800 */
[----:B-1----:R-:W3:Y:S02]  /*24800*/  LDL.LU R22, [R1+0x5e8] ;  /* 0x0005e80001167983 */ /* 0x002ee40000300800 */
[----:B------:R-:W3:Y:S01]  /*24810*/  LDL R23, [R1+0x6e0] ;  /* 0x0006e00001177983 */ /* 0x000ee20000100800 */
[----:B------:R-:W3:Y:S01]  /*24820*/  LDL.LU R0, [R1+0x2358] ;  /* 0x0023580001007983 */ /* 0x000ee20000300800 */
[----:B------:R-:W3:Y:S01]  /*24830*/  LDL.LU.64 R14, [R1+0x2350] ;  /* 0x00235000010e7983 */ /* 0x000ee20000300a00 */
[----:B--2---:R-:W-:Y:S07]  /*24840*/  HMMA.16816.F32.BF16 R16, R16, R12, R24 ;  /* 0x0000000c1010723c */ /* 0x004fee0000041818 */
[----:B------:R-:W-:Y:S11]  /*24850*/  MOV R26, R13 ;  /* 0x0000000d001a7202 */ /* 0x000ff60000000f00 */
[----:B------:R-:W-:Y:S05]  /*24860*/  @!UPT UIADD3 URZ, URZ, URZ, URZ ;  /* 0x0000003f3f3ff290 */ /* 0x000fea000fffe03f */
[----:B------:R-:W-:Y:S01]  /*24870*/  STL.64 [R1+0x200], R16 ;  /* 0x0002001001007387 */ /* 0x000fe20000100a00 */
[----:B------:R3:W-:Y:S02]  /*24880*/  STL.64 [R1+0x208], R18 ;  /* 0x0002081201007387 */ /* 0x0007e40000100a00 */
[----:B------:R-:W2:Y:S02]  /*24890*/  LDL.LU.64 R12, [R1+0x2348] ;  /* 0x00234800010c7983 */ /* 0x000ea40000300a00 */
[----:B------:R-:W2:Y:S01]  /*248a0*/  LDL.LU R4, [R1+0x160] ;  /* 0x0001600001047983 */ /* 0x000ea20000300800 */
[----:B------:R-:W2:Y:S01]  /*248b0*/  LDL.LU R5, [R1+0x164] ;  /* 0x0001640001057983 */ /* 0x000ea20000300800 */
[----:B---3--:R-:W-:-:S03]  /*248c0*/  FMUL R19, R29, R15 ;  /* 0x0000000f1d137220 */ /* 0x008fc60000400000 */
[----:B--2---:R0:W-:Y:S04]  /*248d0*/  STL.64 [R1+0x2338], R4 ;  /* 0x0023380401007387 */ /* 0x0041e80000100a00 */
[----:B0-----:R-:W2:Y:S01]  /*248e0*/  LDL.LU R4, [R1+0x190] ;  /* 0x0001900001047983 */ /* 0x001ea20000300800 */
[----:B------:R-:W2:Y:S02]  /*248f0*/  LDL.LU R5, [R1+0x194] ;  /* 0x0001940001057983 */ /* 0x000ea40000300800 */
[----:B------:R-:W5:Y:S02]  /*24900*/  LDL R27, [R1+0x528] ;  /* 0x00052800011b7983 */ /* 0x000f640000100800 */
[----:B------:R-:W3:Y:S01]  /*24910*/  LDL.LU R25, [R1+0x61c] ;  /* 0x00061c0001197983 */ /* 0x000ee20000300800 */
[----:B------:R-:W2:Y:S01]  /*24920*/  LDL.LU R24, [R1+0x600] ;  /* 0x0006000001187983 */ /* 0x000ea20000300800 */
[----:B------:R-:W2:Y:S02]  /*24930*/  LDL.LU R15, [R1+0x604] ;  /* 0x00060400010f7983 */ /* 0x000ea40000300800 */
[----:B------:R-:W-:Y:S01]  /*24940*/  FMUL R18, R29, R22 ;  /* 0x000000161d127220 */ /* 0x000fe20000400000 */
[----:B----4-:R-:W-:Y:S01]  /*24950*/  F2FP.BF16.PACK_AB R22, R3, R7 ;  /* 0x000000070316723e */ /* 0x010fe200000010ff */
[----:B--2---:R0:W-:Y:S04]  /*24960*/  STL.64 [R1+0x2330], R14 ;  /* 0x0023300e01007387 */ /* 0x0041e80000100a00 */
[----:B0-----:R-:W2:Y:S01]  /*24970*/  LDL.LU R14, [R1+0x614] ;  /* 0x00061400010e7983 */ /* 0x001ea20000300800 */
[----:B------:R-:W4:Y:S02]  /*24980*/  LDL.LU R15, [R1+0x618] ;  /* 0x00061800010f7983 */ /* 0x000f240000300800 */
[----:B-----5:R-:W-:-:S02]  /*24990*/  FMUL R17, R27, R21 ;  /* 0x000000151b117220 */ /* 0x020fc40000400000 */
[----:B------:R-:W-:Y:S01]  /*249a0*/  FMUL R16, R27, R20 ;  /* 0x000000141b107220 */ /* 0x000fe20000400000 */
[----:B------:R-:W-:Y:S02]  /*249b0*/  F2FP.BF16.PACK_AB R21, R23, R0 ;  /* 0x000000001715723e */ /* 0x000fe400000010ff */
[----:B------:R-:W-:Y:S01]  /*249c0*/  F2FP.BF16.PACK_AB R20, R10, R11 ;  /* 0x0000000b0a14723e */ /* 0x000fe200000010ff */
[----:B------:R-:W-:-:S07]  /*249d0*/  F2FP.BF16.PACK_AB R23, R2, R6 ;  /* 0x000000060217723e */ /* 0x000fce00000010ff */
[----:B------:R-:W-:Y:S01]  /*249e0*/  HMMA.16816.F32.BF16 R16, R20, R4, R16 ;  /* 0x000000041410723c */ /* 0x000fe20000041810 */
[----:B------:R0:W-:Y:S04]  /*249f0*/  STL.64 [R1+0x2328], R12 ;  /* 0x0023280c01007387 */ /* 0x0001e80000100a00 */
[----:B0-----:R-:W5:Y:S01]  /*24a00*/  LDL.LU R12, [R1+0x180] ;  /* 0x00018000010c7983 */ /* 0x001f620000300800 */
[----:B------:R-:W5:Y:S02]  /*24a10*/  LDL.LU R13, [R1+0x184] ;  /* 0x00018400010d7983 */ /* 0x000f640000300800 */
[----:B------:R-:W3:Y:S02]  /*24a20*/  LDL.LU R11, [R1+0x608] ;  /* 0x00060800010b7983 */ /* 0x000ee40000300800 */
[----:B------:R-:W3:Y:S01]  /*24a30*/  LDL.LU R10, [R1+0x60c] ;  /* 0x00060c00010a7983 */ /* 0x000ee20000300800 */
[----:B------:R-:W3:Y:S01]  /*24a40*/  LDL.LU R0, [R1+0x2340] ;  /* 0x0023400001007983 */ /* 0x000ee20000300800 */
[----:B------:R-:W3:Y:S11]  /*24a50*/  LDL.LU.64 R4, [R1+0x2338] ;  /* 0x0023380001047983 */ /* 0x000ef60000300a00 */
[----:B------:R-:W-:Y:S01]  /*24a60*/  STL.64 [R1+0x1f0], R16 ;  /* 0x0001f01001007387 */ /* 0x000fe20000100a00 */
[----:B------:R0:W-:Y:S03]  /*24a70*/  STL.64 [R1+0x1f8], R18 ;  /* 0x0001f81201007387 */ /* 0x0001e60000100a00 */
[----:B0-----:R-:W3:Y:S01]  /*24a80*/  LDL.LU R19, [R1+0x610] ;  /* 0x0006100001137983 */ /* 0x001ee20000300800 */
[----:B------:R-:W5:Y:S02]  /*24a90*/  LDL.LU R7, [R1+0x5f0] ;  /* 0x0005f00001077983 */ /* 0x000f640000300800 */
[----:B------:R-:W5:Y:S02]  /*24aa0*/  LDL.LU R6, [R1+0x5f4] ;  /* 0x0005f40001067983 */ /* 0x000f640000300800 */
[----:B------:R-:W5:Y:S01]  /*24ab0*/  LDL.LU R3, [R1+0x5f8] ;  /* 0x0005f80001037983 */ /* 0x000f620000300800 */
[----:B------:R-:W5:Y:S01]  /*24ac0*/  LDL.LU R2, [R1+0x5fc] ;  /* 0x0005fc0001027983 */ /* 0x000f620000300800 */
[----:B--2---:R-:W-:-:S02]  /*24ad0*/  FMUL R17, R27, R14 ;  /* 0x0000000e1b117220 */ /* 0x004fc40000400000 */
[----:B----4-:R-:W-:Y:S02]  /*24ae0*/  FMUL R18, R29, R15 ;  /* 0x0000000f1d127220 */ /* 0x010fe40000400000 */
[----:B------:R-:W2:Y:S01]  /*24af0*/  LDL.LU.64 R14, [R1+0x2330] ;  /* 0x00233000010e7983 */ /* 0x000ea20000300a00 */
[----:B---3--:R-:W-:Y:S02]  /*24b00*/  FMUL R16, R27, R19 ;  /* 0x000000131b107220 */ /* 0x008fe40000400000 */
[----:B------:R-:W-:-:S07]  /*24b10*/  FMUL R19, R29, R25 ;  /* 0x000000191d137220 */ /* 0x000fce0000400000 */
[----:B-----5:R-:W-:Y:S01]  /*24b20*/  HMMA.16816.F32.BF16 R16, R20, R12, R16 ;  /* 0x0000000c1410723c */ /* 0x020fe20000041810 */
[----:B------:R-:W3:Y:S11]  /*24b30*/  LDL.LU.64 R12, [R1+0x2328] ;  /* 0x00232800010c7983 */ /* 0x000ef60000300a00 */
[----:B------:R-:W-:Y:S11]  /*24b40*/  @!UPT UIADD3 URZ, URZ, URZ, URZ ;  /* 0x0000003f3f3ff290 */ /* 0x000ff6000fffe03f */
[----:B------:R0:W-:Y:S01]  /*24b50*/  STL.64 [R1+0x1d0], R16 ;  /* 0x0001d01001007387 */ /* 0x0001e20000100a00 */
[----:B------:R1:W-:Y:S02]  /*24b60*/  STL.64 [R1+0x1d8], R18 ;  /* 0x0001d81201007387 */ /* 0x0003e40000100a00 */
[----:B0-----:R-:W-:Y:S02]  /*24b70*/  FMUL R16, R27, R24 ;  /* 0x000000181b107220 */ /* 0x001fe40000400000 */
[C---:B-1----:R-:W-:Y:S02]  /*24b80*/  FMUL R18, R29.reuse, R11 ;  /* 0x0000000b1d127220 */ /* 0x042fe40000400000 */
[----:B------:R-:W-:Y:S02]  /*24b90*/  FMUL R19, R29, R10 ;  /* 0x0000000a1d137220 */ /* 0x000fe40000400000 */
[----:B------:R-:W4:Y:S01]  /*24ba0*/  LDL.LU.64 R10, [R1+0x2320] ;  /* 0x00232000010a7983 */ /* 0x000f220000300a00 */
[----:B--2---:R-:W-:-:S07]  /*24bb0*/  FMUL R17, R27, R15 ;  /* 0x0000000f1b117220 */ /* 0x004fce0000400000 */
[----:B------:R-:W-:Y:S01]  /*24bc0*/  HMMA.16816.F32.BF16 R16, R20, R8, R16 ;  /* 0x000000081410723c */ /* 0x000fe20000041810 */
[----:B------:R-:W2:Y:S11]  /*24bd0*/  LDL.LU R8, [R1+0x140] ;  /* 0x0001400001087983 */ /* 0x000eb60000300800 */
[----:B------:R-:W-:Y:S11]  /*24be0*/  @!UPT UIADD3 URZ, URZ, URZ, URZ ;  /* 0x0000003f3f3ff290 */ /* 0x000ff6000fffe03f */
[----:B------:R0:W-:Y:S01]  /*24bf0*/  STL.64 [R1+0x1c0], R16 ;  /* 0x0001c01001007387 */ /* 0x0001e20000100a00 */
[----:B------:R1:W-:Y:S02]  /*24c00*/  STL.64 [R1+0x1c8], R18 ;  /* 0x0001c81201007387 */ /* 0x0003e40000100a00 */
[----:B------:R-:W2:Y:S02]  /*24c10*/  LDL.LU R9, [R1+0x144] ;  /* 0x0001440001097983 */ /* 0x000ea40000300800 */
[C---:B0-----:R-:W-:Y:S02]  /*24c20*/  FMUL R16, R27.reuse, R7 ;  /* 0x000000071b107220 */ /* 0x041fe40000400000 */
[----:B------:R-:W-:Y:S02]  /*24c30*/  FMUL R17, R27, R6 ;  /* 0x000000061b117220 */ /* 0x000fe40000400000 */
[C---:B-1----:R-:W-:Y:S02]  /*24c40*/  FMUL R18, R29.reuse, R3 ;  /* 0x000000031d127220 */ /* 0x042fe40000400000 */
[----:B------:R-:W-:-:S07]  /*24c50*/  FMUL R19, R29, R2 ;  /* 0x000000021d137220 */ /* 0x000fce0000400000 */
[----:B------:R-:W-:Y:S07]  /*24c60*/  HMMA.16816.F32.BF16 R16, R20, R4, R16 ;  /* 0x000000041410723c */ /* 0x000fee0000041810 */
[----:B------:R-:W-:Y:S01]  /*24c70*/  MOV R5, R0 ;  /* 0x0000000000057202 */ /* 0x000fe20000000f00 */
[----:B----4-:R-:W-:Y:S04]  /*24c80*/  STL.64 [R1+0x2318], R10 ;  /* 0x0023180a01007387 */ /* 0x010fe80000100a00 */
[----:B--2---:R0:W-:Y:S04]  /*24c90*/  STL.64 [R1+0x2310], R8 ;  /* 0x0023100801007387 */ /* 0x0041e80000100a00 */
[----:B0-----:R-:W2:Y:S01]  /*24ca0*/  LDL.LU R8, [R1+0x150] ;  /* 0x0001500001087983 */ /* 0x001ea20000300800 */
[----:B------:R-:W2:Y:S02]  /*24cb0*/  LDL.LU R9, [R1+0x154] ;  /* 0x0001540001097983 */ /* 0x000ea40000300800 */
[----:B------:R-:W4:Y:S02]  /*24cc0*/  LDL.LU R25, [R1+0x630] ;  /* 0x0006300001197983 */ /* 0x000f240000300800 */
[----:B------:R-:W5:Y:S01]  /*24cd0*/  LDL.LU R24, [R1+0x634] ;  /* 0x0006340001187983 */ /* 0x000f620000300800 */
[----:B------:R-:W2:Y:S01]  /*24ce0*/  LDL.LU R11, [R1+0x638] ;  /* 0x00063800010b7983 */ /* 0x000ea20000300800 */
[----:B------:R-:W3:Y:S02]  /*24cf0*/  LDL.LU R10, [R1+0x63c] ;  /* 0x00063c00010a7983 */ /* 0x000ee40000300800 */
[----:B------:R-:W3:Y:S02]  /*24d00*/  LDL.LU R7, [R1+0x640] ;  /* 0x0006400001077983 */ /* 0x000ee40000300800 */
[----:B------:R-:W3:Y:S01]  /*24d10*/  LDL.LU R6, [R1+0x644] ;  /* 0x0006440001067983 */ /* 0x000ee20000300800 */
[----:B------:R4:W-:Y:S01]  /*24d20*/  STL.64 [R1+0x1b0], R16 ;  /* 0x0001b01001007387 */ /* 0x0009e20000100a00 */
[----:B------:R2:W-:Y:S02]  /*24d30*/  STL.64 [R1+0x1b8], R18 ;  /* 0x0001b81201007387 */ /* 0x0005e40000100a00 */
[----:B------:R-:W3:Y:S02]  /*24d40*/  LDL.LU R3, [R1+0x648] ;  /* 0x0006480001037983 */ /* 0x000ee40000300800 */
[----:B------:R-:W3:Y:S01]  /*24d50*/  LDL.LU R2, [R1+0x64c] ;  /* 0x00064c0001027983 */ /* 0x000ee20000300800 */
[----:B------:R-:W3:Y:S01]  /*24d60*/  LDL.LU R4, [R1+0x90] ;  /* 0x0000900001047983 */ /* 0x000ee20000300800 */
[----:B------:R-:W3:Y:S02]  /*24d70*/  LDL.LU R0, [R1+0x300] ;  /* 0x0003000001007983 */ /* 0x000ee40000300800 */
[----:B------:R-:W3:Y:S02]  /*24d80*/  LDL R15, [R1+0x2c8] ;  /* 0x0002c800010f7983 */ /* 0x000ee40000100800 */
[----:B----4-:R-:W-:-:S02]  /*24d90*/  FMUL R16, R27, R25 ;  /* 0x000000191b107220 */ /* 0x010fc40000400000 */
[----:B-----5:R-:W-:Y:S02]  /*24da0*/  FMUL R17, R27, R24 ;  /* 0x000000181b117220 */ /* 0x020fe40000400000 */
[C---:B--2---:R-:W-:Y:S02]  /*24db0*/  FMUL R18, R29.reuse, R11 ;  /* 0x0000000b1d127220 */ /* 0x044fe40000400000 */
[----:B---3--:R-:W-:-:S07]  /*24dc0*/  FMUL R19, R29, R10 ;  /* 0x0000000a1d137220 */ /* 0x008fce0000400000 */
[----:B------:R-:W-:Y:S01]  /*24dd0*/  HMMA.16816.F32.BF16 R16, R20, R8, R16 ;  /* 0x000000081410723c */ /* 0x000fe20000041810 */
[----:B------:R-:W-:Y:S01]  /*24de0*/  STL.64 [R1+0x22f0], R14 ;  /* 0x0022f00e01007387 */ /* 0x000fe20000100a00 */
[----:B------:R0:W-:Y:S03]  /*24df0*/  STL.64 [R1+0x22e8], R12 ;  /* 0x0022e80c01007387 */ /* 0x0001e60000100a00 */
[----:B0-----:R-:W2:Y:S01]  /*24e00*/  LDL.LU R12, [R1+0xa0] ;  /* 0x0000a000010c7983 */ /* 0x001ea20000300800 */
[----:B------:R-:W2:Y:S02]  /*24e10*/  LDL.LU R13, [R1+0xa4] ;  /* 0x0000a400010d7983 */ /* 0x000ea40000300800 */
[----:B------:R-:W3:Y:S02]  /*24e20*/  LDL.LU.64 R10, [R1+0x2318] ;  /* 0x00231800010a7983 */ /* 0x000ee40000300a00 */
[----:B------:R-:W4:Y:S11]  /*24e30*/  LDL.LU.64 R8, [R1+0x2310] ;  /* 0x0023100001087983 */ /* 0x000f360000300a00 */
[----:B------:R-:W-:Y:S02]  /*24e40*/  @!UPT UIADD3 URZ, URZ, URZ, URZ ;  /* 0x0000003f3f3ff290 */ /* 0x000fe4000fffe03f */
[----:B------:R-:W-:Y:S01]  /*24e50*/  STL.64 [R1+0x1a0], R16 ;  /* 0x0001a01001007387 */ /* 0x000fe20000100a00 */
[----:B------:R0:W-:Y:S02]  /*24e60*/  STL.64 [R1+0x1a8], R18 ;  /* 0x0001a81201007387 */ /* 0x0001e40000100a00 */
[C---:B0-----:R-:W-:Y:S02]  /*24e70*/  FMUL R18, R29.reuse, R3 ;  /* 0x000000031d127220 */ /* 0x041fe40000400000 */
[----:B------:R-:W-:Y:S01]  /*24e80*/  FMUL R19, R29, R2 ;  /* 0x000000021d137220 */ /* 0x000fe20000400000 */
[----:B------:R-:W5:Y:S01]  /*24e90*/  LDL.LU R3, [R1+0x668] ;  /* 0x0006680001037983 */ /* 0x000f620000300800 */
[----:B------:R-:W2:Y:S02]  /*24ea0*/  LDL.LU R2, [R1+0x66c] ;  /* 0x00066c0001027983 */ /* 0x000ea40000300800 */
[----:B------:R-:W2:Y:S02]  /*24eb0*/  LDL.LU R24, [R1+0x684] ;  /* 0x0006840001187983 */ /* 0x000ea40000300800 */
[----:B------:R-:W2:Y:S01]  /*24ec0*/  LDL.LU R15, [R1+0x688] ;  /* 0x00068800010f7983 */ /* 0x000ea20000300800 */
[----:B------:R-:W2:Y:S01]  /*24ed0*/  LDL.LU R14, [R1+0x68c] ;  /* 0x00068c00010e7983 */ /* 0x000ea20000300800 */
[----:B------:R-:W-:-:S02]  /*24ee0*/  FMUL R16, R27, R7 ;  /* 0x000000071b107220 */ /* 0x000fc40000400000 */
[----:B------:R-:W-:Y:S01]  /*24ef0*/  FMUL R17, R27, R6 ;  /* 0x000000061b117220 */ /* 0x000fe20000400000 */
[----:B--2---:R0:W-:Y:S04]  /*24f00*/  STL.64 [R1+0x2300], R14 ;  /* 0x0023000e01007387 */ /* 0x0041e80000100a00 */
[----:B0-----:R-:W2:Y:S01]  /*24f10*/  LDL.LU R14, [R1+0x660] ;  /* 0x00066000010e7983 */ /* 0x001ea20000300800 */
[----:B------:R-:W2:Y:S01]  /*24f20*/  LDL.LU R15, [R1+0x664] ;  /* 0x00066400010f7983 */ /* 0x000ea20000300800 */
[----:B----4-:R-:W-:Y:S01]  /*24f30*/  HMMA.16816.F32.BF16 R16, R20, R8, R16 ;  /* 0x000000081410723c */ /* 0x010fe20000041810 */
[----:B------:R3:W-:Y:S01]  /*24f40*/  STL.64 [R1+0x22f8], R12 ;  /* 0x0022f80c01007387 */ /* 0x0007e20000100a00 */
[----:B------:R-:W4:Y:S01]  /*24f50*/  LDL.LU.64 R8, [R1+0x2308] ;  /* 0x0023080001087983 */ /* 0x000f220000300a00 */
[----:B------:R-:W4:Y:S02]  /*24f60*/  LDL.LU R25, [R1+0x694] ;  /* 0x0006940001197983 */ /* 0x000f240000300800 */
[----:B------:R-:W4:Y:S02]  /*24f70*/  LDL.LU R7, [R1+0x698] ;  /* 0x0006980001077983 */ /* 0x000f240000300800 */
[----:B---3--:R-:W-:Y:S01]  /*24f80*/  IMAD.MOV.U32 R12, RZ, RZ, R11 ;  /* 0x000000ffff0c7224 */ /* 0x008fe200078e000b */
[----:B------:R-:W-:Y:S11]  /*24f90*/  MOV R13, R10 ;  /* 0x0000000a000d7202 */ /* 0x000ff60000000f00 */
[----:B------:R-:W-:Y:S04]  /*24fa0*/  @!UPT UIADD3 URZ, URZ, URZ, URZ ;  /* 0x0000003f3f3ff290 */ /* 0x000fe8000fffe03f */
[----:B------:R-:W-:Y:S01]  /*24fb0*/  STL.64 [R1+0x80], R16 ;  /* 0x0000801001007387 */ /* 0x000fe20000100a00 */
[----:B------:R5:W-:Y:S02]  /*24fc0*/  STL.64 [R1+0x88], R18 ;  /* 0x0000881201007387 */ /* 0x000be40000100a00 */
[----:B------:R-:W3:Y:S02]  /*24fd0*/  LDL.LU R6, [R1+0x69c] ;  /* 0x00069c0001067983 */ /* 0x000ee40000300800 */
[----:B------:R-:W3:Y:S01]  /*24fe0*/  LDL.LU R10, [R1+0x304] ;  /* 0x00030400010a7983 */ /* 0x000ee20000300800 */
[----:B------:R-:W3:Y:S01]  /*24ff0*/  LDL.LU R11, [R1+0x310] ;  /* 0x00031000010b7983 */ /* 0x000ee20000300800 */
[C---:B-----5:R-:W-:Y:S02]  /*25000*/  FMUL R18, R29.reuse, R3 ;  /* 0x000000031d127220 */ /* 0x060fe40000400000 */
[----:B------:R-:W-:Y:S01]  /*25010*/  FMUL R19, R29, R2 ;  /* 0x000000021d137220 */ /* 0x000fe20000400000 */
[----:B------:R-:W5:Y:S01]  /*25020*/  LDL.LU R3, [R1+0x678] ;  /* 0x0006780001037983 */ /* 0x000f620000300800 */
[----:B------:R-:W3:Y:S02]  /*25030*/  LDL.LU R2, [R1+0x67c] ;  /* 0x00067c0001027983 */ /* 0x000ee40000300800 */
[----:B--2---:R-:W-:-:S02]  /*25040*/  FMUL R16, R27, R14 ;  /* 0x0000000e1b107220 */ /* 0x004fc40000400000 */
[C---:B------:R-:W-:Y:S02]  /*25050*/  FMUL R17, R27.reuse, R15 ;  /* 0x0000000f1b117220 */ /* 0x040fe40000400000 */
[----:B------:R-:W2:Y:S05]  /*25060*/  LDL.LU.64 R14, [R1+0x2300] ;  /* 0x00230000010e7983 */ /* 0x000eaa0000300a00 */
[----:B------:R-:W-:Y:S01]  /*25070*/  HMMA.16816.F32.BF16 R16, R20, R12, R16 ;  /* 0x0000000c1410723c */ /* 0x000fe20000041810 */
[----:B------:R-:W3:Y:S11]  /*25080*/  LDL.LU.64 R12, [R1+0x22f8] ;  /* 0x0022f800010c7983 */ /* 0x000ef60000300a00 */
[----:B------:R-:W-:Y:S11]  /*25090*/  @!UPT UIADD3 URZ, URZ, URZ, URZ ;  /* 0x0000003f3f3ff290 */ /* 0x000ff6000fffe03f */
[----:B------:R-:W-:Y:S01]  /*250a0*/  STL.64 [R1+0x70], R16 ;  /* 0x0000701001007387 */ /* 0x000fe20000100a00 */
[----:B------:R0:W-:Y:S03]  /*250b0*/  STL.64 [R1+0x78], R18 ;  /* 0x0000781201007387 */ /* 0x0001e60000100a00 */
[----:B0-----:R-:W3:Y:S01]  /*250c0*/  LDL.LU R19, [R1+0x680] ;  /* 0x0006800001137983 */ /* 0x001ee20000300800 */
[----:B------:R-:W-:Y:S02]  /*250d0*/  FMUL R17, R27, R24 ;  /* 0x000000181b117220 */ /* 0x000fe40000400000 */
[----:B--2---:R-:W-:Y:S02]  /*250e0*/  FMUL R18, R29, R15 ;  /* 0x0000000f1d127220 */ /* 0x004fe40000400000 */
[----:B---3--:R-:W-:Y:S02]  /*250f0*/  FMUL R16, R27, R19 ;  /* 0x000000131b107220 */ /* 0x008fe40000400000 */
[----:B------:R-:W-:-:S02]  /*25100*/  FMUL R19, R29, R14 ;  /* 0x0000000e1d137220 */ /* 0x000fc40000400000 */
[----:B------:R-:W2:Y:S05]  /*25110*/  LDL.LU.64 R14, [R1+0x22f0] ;  /* 0x0022f000010e7983 */ /* 0x000eaa0000300a00 */
[----:B------:R-:W-:Y:S01]  /*25120*/  HMMA.16816.F32.BF16 R16, R20, R12, R16 ;  /* 0x0000000c1410723c */ /* 0x000fe20000041810 */
[----:B------:R-:W3:Y:S11]  /*25130*/  LDL.LU.64 R12, [R1+0x22e8] ;  /* 0x0022e800010c7983 */ /* 0x000ef60000300a00 */
[----:B------:R-:W-:Y:S11]  /*25140*/  @!UPT UIADD3 URZ, URZ, URZ, URZ ;  /* 0x0000003f3f3ff290 */ /* 0x000ff6000fffe03f */
[----:B------:R-:W-:Y:S01]  /*25150*/  STL.64 [R1+0x60], R16 ;  /* 0x0000601001007387 */ /* 0x000fe20000100a00 */
[----:B------:R0:W-:Y:S03]  /*25160*/  STL.64 [R1+0x68], R18 ;  /* 0x0000681201007387 */ /* 0x0001e60000100a00 */
[----:B0-----:R-:W2:Y:S01]  /*25170*/  LDL.LU R19, [R1+0x690] ;  /* 0x0006900001137983 */ /* 0x001ea20000300800 */
[----:B----4-:R-:W-:Y:S02]  /*25180*/  FMUL R17, R27, R25 ;  /* 0x000000191b117220 */ /* 0x010fe40000400000 */
[----:B------:R-:W-:Y:S02]  /*25190*/  FMUL R18, R29, R7 ;  /* 0x000000071d127220 */ /* 0x000fe40000400000 */
[----:B------:R-:W4:Y:S01]  /*251a0*/  LDL R24, [R1+0x2cc] ;  /* 0x0002cc0001187983 */ /* 0x000f220000100800 */
[----:B------:R-:W3:Y:S01]  /*251b0*/  LDL.LU R25, [R1+0x6bc] ;  /* 0x0006bc0001197983 */ /* 0x000ee20000300800 */
[----:B--2---:R-:W-:-:S02]  /*251c0*/  FMUL R16, R27, R19 ;  /* 0x000000131b107220 */ /* 0x004fc40000400000 */
[----:B------:R-:W-:Y:S02]  /*251d0*/  FMUL R19, R29, R6 ;  /* 0x000000061d137220 */ /* 0x000fe40000400000 */
[----:B------:R-:W2:Y:S05]  /*251e0*/  LDL.LU.64 R6, [R1+0x22e0] ;  /* 0x0022e00001067983 */ /* 0x000eaa0000300a00 */
[----:B------:R-:W-:Y:S01]  /*251f0*/  HMMA.16816.F32.BF16 R16, R20, R4, R16 ;  /* 0x000000041410723c */ /* 0x000fe20000041810 */
[----:B------:R-:W2:Y:S11]  /*25200*/  LDL.LU.64 R4, [R1+0x22d8] ;  /* 0x0022d80001047983 */ /* 0x000eb60000300a00 */
[----:B------:R-:W-:Y:S11]  /*25210*/  @!UPT UIADD3 URZ, URZ, URZ, URZ ;  /* 0x0000003f3f3ff290 */ /* 0x000ff6000fffe03f */
[----:B------:R-:W-:Y:S01]  /*25220*/  STL.64 [R1+0x50], R16 ;  /* 0x0000501001007387 */ /* 0x000fe20000100a00 */
[----:B------:R0:W-:Y:S03]  /*25230*/  STL.64 [R1+0x58], R18 ;  /* 0x0000581201007387 */ /* 0x0001e60000100a00 */
[----:B0-----:R-:W2:Y:S01]  /*25240*/  LDL.LU R18, [R1+0x670] ;  /* 0x0006700001127983 */ /* 0x001ea20000300800 */
[----:B------:R-:W3:Y:S02]  /*25250*/  LDL.LU R19, [R1+0x674] ;  /* 0x0006740001137983 */ /* 0x000ee40000300800 */
[C---:B--2---:R-:W-:Y:S02]  /*25260*/  FMUL R16, R27.reuse, R18 ;  /* 0x000000121b107220 */ /* 0x044fe40000400000 */
[----:B---3--:R-:W-:Y:S02]  /*25270*/  FMUL R17, R27, R19 ;  /* 0x000000131b117220 */ /* 0x008fe40000400000 */
[----:B-----5:R-:W-:-:S02]  /*25280*/  FMUL R18, R29, R3 ;  /* 0x000000031d127220 */ /* 0x020fc40000400000 */
[----:B------:R-:W-:-:S07]  /*25290*/  FMUL R19, R29, R2 ;  /* 0x000000021d137220 */ /* 0x000fce0000400000 */
[----:B------:R-:W-:Y:S11]  /*252a0*/  HMMA.16816.F32.BF16 R16, R20, R12, R16 ;  /* 0x0000000c1410723c */ /* 0x000ff60000041810 */
[----:B------:R-:W-:Y:S11]  /*252b0*/  @!UPT UIADD3 URZ, URZ, URZ, URZ ;  /* 0x0000003f3f3ff290 */ /* 0x000ff6000fffe03f */
[----:B------:R-:W-:Y:S01]  /*252c0*/  @!UPT UIADD3 URZ, URZ, URZ, URZ ;  /* 0x0000003f3f3ff290 */ /* 0x000fe2000fffe03f */
[----:B------:R0:W-:Y:S01]  /*252d0*/  STL.64 [R1+0x40], R16 ;  /* 0x0000401001007387 */ /* 0x0001e20000100a00 */
[----:B------:R1:W-:Y:S03]  /*252e0*/  STL.64 [R1+0x48], R18 ;  /* 0x0000481201007387 */ /* 0x0003e60000100a00 */
[----:B0-----:R-:W2:Y:S01]  /*252f0*/  LDL.LU R17, [R1+0x6b0] ;  /* 0x0006b00001117983 */ /* 0x001ea20000300800 */
[----:B-1----:R-:W3:Y:S02]  /*25300*/  LDL.LU R18, [R1+0x6b4] ;  /* 0x0006b40001127983 */ /* 0x002ee40000300800 */
[----:B------:R-:W5:Y:S02]  /*25310*/  LDL.LU R19, [R1+0x6b8] ;  /* 0x0006b80001137983 */ /* 0x000f640000300800 */
[----:B------:R-:W4:Y:S02]  /*25320*/  LDL.LU R12, [R1+0x314] ;  /* 0x00031400010c7983 */ /* 0x000f240000300800 */
[----:B------:R-:W-:-:S02]  /*25330*/  FFMA R2, R0, c[0x0][0x188], -R15 ;  /* 0x0000620000027a23 */ /* 0x000fc4000000080f */
[----:B------:R-:W4:Y:S02]  /*25340*/  LDL.LU R0, [R1+0x30c] ;  /* 0x00030c0001007983 */ /* 0x000f240000300800 */
[----:B------:R-:W-:Y:S02]  /*25350*/  FMUL R3, R2, 1.4426950216293334961 ;  /* 0x3fb8aa3b02037820 */ /* 0x000fe40000400000 */
[--C-:B------:R-:W-:Y:S02]  /*25360*/  FFMA R2, R10, c[0x0][0x188], -R15.reuse ;  /* 0x000062000a027a23 */ /* 0x100fe4000000080f */
[----:B------:R-:W0:Y:S02]  /*25370*/  MUFU.EX2 R10, R3 ;  /* 0x00000003000a7308 */ /* 0x000e240000000800 */
[----:B0-----:R-:W-:Y:S01]  /*25380*/  STL [R1+0x61c], R10 ;  /* 0x00061c0a01007387 */ /* 0x001fe20000100800 */
[----:B------:R-:W-:Y:S02]  /*25390*/  FMUL R3, R2, 1.4426950216293334961 ;  /* 0x3fb8aa3b02037820 */ /* 0x000fe40000400000 */
[----:B------:R-:W-:-:S03]  /*253a0*/  FFMA R2, R11, c[0x0][0x188], -R15 ;  /* 0x000062000b027a23 */ /* 0x000fc6000000080f */
[----:B------:R0:W1:Y:S02]  /*253b0*/  MUFU.EX2 R11, R3 ;  /* 0x00000003000b7308 */ /* 0x0000640000000800 */
[----:B0-----:R-:W-:Y:S02]  /*253c0*/  FMUL R3, R2, 1.4426950216293334961 ;  /* 0x3fb8aa3b02037820 */ /* 0x001fe40000400000 */
[C---:B--2---:R-:W-:Y:S02]  /*253d0*/  FMUL R16, R27.reuse, R17 ;  /* 0x000000111b107220 */ /* 0x044fe40000400000 */
[----:B---3--:R-:W-:Y:S02]  /*253e0*/  FMUL R17, R27, R18 ;  /* 0x000000121b117220 */ /* 0x008fe40000400000 */
[C---:B-----5:R-:W-:Y:S02]  /*253f0*/  FMUL R18, R29.reuse, R19 ;  /* 0x000000131d127220 */ /* 0x060fe40000400000 */
[----:B------:R-:W-:-:S07]  /*25400*/  FMUL R19, R29, R25 ;  /* 0x000000191d137220 */ /* 0x000fce0000400000 */
[----:B------:R-:W-:Y:S11]  /*25410*/  HMMA.16816.F32.BF16 R16, R20, R8, R16 ;  /* 0x000000081410723c */ /* 0x000ff60000041810 */
[----:B------:R-:W-:Y:S11]  /*25420*/  @!UPT UIADD3 URZ, URZ, URZ, URZ ;  /* 0x0000003f3f3ff290 */ /* 0x000ff6000fffe03f */
[----:B------:R-:W-:Y:S01]  /*25430*/  @!UPT UIADD3 URZ, URZ, URZ, URZ ;  /* 0x0000003f3f3ff290 */ /* 0x000fe2000fffe03f */
[----:B------:R0:W-:Y:S01]  /*25440*/  STL.64 [R1+0x20], R16 ;  /* 0x0000201001007387 */ /* 0x0001e20000100a00 */
[----:B------:R2:W-:Y:S03]  /*25450*/  STL.64 [R1+0x28], R18 ;  /* 0x0000281201007387 */ /* 0x0005e60000100a00 */
[----:B0-----:R-:W3:Y:S01]  /*25460*/  LDL.LU R16, [R1+0x6d0] ;  /* 0x0006d00001107983 */ /* 0x001ee20000300800 */
[----:B------:R-:W5:Y:S02]  /*25470*/  LDL.LU R17, [R1+0x6d4] ;  /* 0x0006d40001117983 */ /* 0x000f640000300800 */
[----:B--2---:R-:W2:Y:S02]  /*25480*/  LDL.LU R18, [R1+0x6d8] ;  /* 0x0006d80001127983 */ /* 0x004ea40000300800 */
[----:B------:R-:W2:Y:S01]  /*25490*/  LDL.LU R19, [R1+0x6dc] ;  /* 0x0006dc0001137983 */ /* 0x000ea20000300800 */
[----:B------:R-:W2:Y:S01]  /*254a0*/  LDL.LU R9, [R1+0x308] ;  /* 0x0003080001097983 */ /* 0x000ea20000300800 */
[----:B------:R-:W2:Y:S02]  /*254b0*/  LDL.LU R25, [R1+0x6f4] ;  /* 0x0006f40001197983 */ /* 0x000ea40000300800 */
[----:B------:R-:W2:Y:S02]  /*254c0*/  LDL.LU R13, [R1+0x6f8] ;  /* 0x0006f800010d7983 */ /* 0x000ea40000300800 */
[----:B-1----:R-:W-:Y:S02]  /*254d0*/  STL [R1+0x618], R11 ;  /* 0x0006180b01007387 */ /* 0x002fe40000100800 */
[----:B----4-:R-:W-:-:S02]  /*254e0*/  FFMA R2, R12, c[0x0][0x188], -R15 ;  /* 0x000062000c027a23 */ /* 0x010fc4000000080f */
[----:B------:R-:W4:Y:S01]  /*254f0*/  LDL.LU R15, [R1+0x22d4] ;  /* 0x0022d400010f7983 */ /* 0x000f220000300800 */
[----:B------:R-:W4:Y:S02]  /*25500*/  LDL.LU R12, [R1+0x6fc] ;  /* 0x0006fc00010c7983 */ /* 0x000f240000300800 */
[----:B------:R-:W-:Y:S01]  /*25510*/  FMUL R2, R2, 1.4426950216293334961 ;  /* 0x3fb8aa3b02027820 */ /* 0x000fe20000400000 */
[----:B------:R0:W1:Y:S01]  /*25520*/  MUFU.EX2 R8, R3 ;  /* 0x0000000300087308 */ /* 0x0000620000000800 */
[C---:B---3--:R-:W-:Y:S02]  /*25530*/  FMUL R16, R27.reuse, R16 ;  /* 0x000000101b107220 */ /* 0x048fe40000400000 */
[----:B-----5:R-:W-:Y:S02]  /*25540*/  FMUL R17, R27, R17 ;  /* 0x000000111b117220 */ /* 0x020fe40000400000 */
[C---:B--2---:R-:W-:Y:S02]  /*25550*/  FMUL R18, R29.reuse, R18 ;  /* 0x000000121d127220 */ /* 0x044fe40000400000 */
[----:B------:R-:W-:-:S07]  /*25560*/  FMUL R19, R29, R19 ;  /* 0x000000131d137220 */ /* 0x000fce0000400000 */
[----:B------:R-:W-:Y:S01]  /*25570*/  HMMA.16816.F32.BF16 R16, R20, R4, R16 ;  /* 0x000000041410723c */ /* 0x000fe20000041810 */
[----:B0-----:R-:W-:Y:S02]  /*25580*/  FFMA R3, R9, c[0x0][0x188], -R24 ;  /* 0x0000620009037a23 */ /* 0x001fe40000000818 */
[----:B------:R-:W0:Y:S11]  /*25590*/  MUFU.EX2 R9, R2 ;  /* 0x0000000200097308 */ /* 0x000e360000000800 */
[----:B------:R-:W-:Y:S09]  /*255a0*/  @!UPT UIADD3 URZ, URZ, URZ, URZ ;  /* 0x0000003f3f3ff290 */ /* 0x000ff2000fffe03f */
[----:B------:R-:W-:Y:S01]  /*255b0*/  STL.64 [R1+0x10], R16 ;  /* 0x0000101001007387 */ /* 0x000fe20000100a00 */
[----:B------:R2:W-:Y:S03]  /*255c0*/  STL.64 [R1+0x18], R18 ;  /* 0x0000181201007387 */ /* 0x0005e60000100a00 */
[----:B--2---:R-:W2:Y:S01]  /*255d0*/  LDL.LU R19, [R1+0x6f0] ;  /* 0x0006f00001137983 */ /* 0x004ea20000300800 */
[----:B-1----:R-:W-:Y:S02]  /*255e0*/  STL [R1+0x614], R8 ;  /* 0x0006140801007387 */ /* 0x002fe40000100800 */
[----:B------:R-:W-:Y:S02]  /*255f0*/  STL.64 [R1+0x2288], R6 ;  /* 0x0022880601007387 */ /* 0x000fe40000100a00 */
[----:B0-----:R-:W-:Y:S01]  /*25600*/  STL [R1+0x610], R9 ;  /* 0x0006100901007387 */ /* 0x001fe20000100800 */
[----:B------:R-:W-:Y:S01]  /*25610*/  STL.64 [R1+0x22a0], R10 ;  /* 0x0022a00a01007387 */ /* 0x000fe20000100a00 */
[----:B------:R4:W-:Y:S02]  /*25620*/  STL.64 [R1+0x2298], R8 ;  /* 0x0022980801007387 */ /* 0x0009e40000100a00 */
[----:B----4-:R-:W-:-:S02]  /*25630*/  MOV R8, R15 ;  /* 0x0000000f00087202 */ /* 0x010fc40000000f00 */
[----:B------:R-:W-:Y:S01]  /*25640*/  MOV R9, R14 ;  /* 0x0000000e00097202 */ /* 0x000fe20000000f00 */
[----:B------:R-:W3:Y:S01]  /*25650*/  LDL.LU R15, [R1+0x22d0] ;  /* 0x0022d000010f7983 */ /* 0x000ee20000300800 */
[----:B------:R-:W3:Y:S02]  /*25660*/  LDL.LU R14, [R1+0x22cc] ;  /* 0x0022cc00010e7983 */ /* 0x000ee40000300800 */
[----:B------:R-:W-:Y:S02]  /*25670*/  FMUL R17, R27, R25 ;  /* 0x000000191b117220 */ /* 0x000fe40000400000 */
[----:B------:R-:W-:Y:S02]  /*25680*/  FMUL R18, R29, R13 ;  /* 0x0000000d1d127220 */ /* 0x000fe40000400000 */
[----:B------:R-:W-:Y:S02]  /*25690*/  FMUL R3, R3, 1.4426950216293334961 ;  /* 0x3fb8aa3b03037820 */ /* 0x000fe40000400000 */
[----:B------:R-:W-:Y:S01]  /*256a0*/  FFMA R2, R0, c[0x0][0x188], -R24 ;  /* 0x0000620000027a23 */ /* 0x000fe20000000818 */
[----:B------:R-:W4:Y:S01]  /*256b0*/  LDL.LU R5, [R1+0x318] ;  /* 0x0003180001057983 */ /* 0x000f220000300800 */
[----:B------:R-:W5:Y:S01]  /*256c0*/  LDL.LU R25, [R1+0x31c] ;  /* 0x00031c0001197983 */ /* 0x000f620000300800 */
[----:B------:R-:W0:Y:S01]  /*256d0*/  MUFU.EX2 R4, R3 ;  /* 0x0000000300047308 */ /* 0x000e220000000800 */
[----:B--2---:R-:W-:-:S02]  /*256e0*/  FMUL R16, R27, R19 ;  /* 0x000000131b107220 */ /* 0x004fc40000400000 */
[----:B------:R-:W-:-:S07]  /*256f0*/  FMUL R19, R29, R12 ;  /* 0x0000000c1d137220 */ /* 0x000fce0000400000 */
[----:B------:R-:W-:Y:S11]  /*25700*/  HMMA.16816.F32.BF16 R8, R20, R8, R16 ;  /* 0x000000081408723c */ /* 0x000ff60000041810 */
[----:B------:R-:W-:Y:S11]  /*25710*/  @!UPT UIADD3 URZ, URZ, URZ, URZ ;  /* 0x0000003f3f3ff290 */ /* 0x000ff6000fffe03f */
[----:B------:R-:W-:Y:S01]  /*25720*/  @!UPT UIADD3 URZ, URZ, URZ, URZ ;  /* 0x0000003f3f3ff290 */ /* 0x000fe2000fffe03f */
[----:B------:R-:W-:Y:S01]  /*25730*/  STL [R1+0x30], R8 ;  /* 0x0000300801007387 */ /* 0x000fe20000100800 */
[----:B------:R-:W-:Y:S01]  /*25740*/  IMAD.MOV.U32 R0, RZ, RZ, R11 ;  /* 0x000000ffff007224 */ /* 0x000fe200078e000b */
[----:B------:R-:W-:Y:S01]  /*25750*/  MOV R13, R9 ;  /* 0x00000009000d7202 */ /* 0x000fe20000000f00 */
[----:B------:R-:W-:Y:S01]  /*25760*/  STL [R1+0x38], R10 ;  /* 0x0000380a01007387 */ /* 0x000fe20000100800 */
[----:B0-----:R-:W-:Y:S01]  /*25770*/  STL [R1+0x608], R4 ;  /* 0x0006080401007387 */ /* 0x001fe20000100800 */
[----:B------:R-:W2:Y:S02]  /*25780*/  LDL.LU.64 R6, [R1+0x198] ;  /* 0x0001980001067983 */ /* 0x000ea40000300a00 */
[----:B------:R-:W-:Y:S02]  /*25790*/  STL [R1+0x206c], R0 ;  /* 0x00206c0001007387 */ /* 0x000fe40000100800 */
[----:B------:R0:W-:Y:S01]  /*257a0*/  STL [R1+0x2068], R13 ;  /* 0x0020680d01007387 */ /* 0x0001e20000100800 */
[----:B---3--:R1:W-:Y:S01]  /*257b0*/  STL.64 [R1+0x2280], R14 ;  /* 0x0022800e01007387 */ /* 0x0083e20000100a00 */
[----:B------:R-:W3:Y:S03]  /*257c0*/  LDL.LU R12, [R1+0xb0] ;  /* 0x0000b000010c7983 */ /* 0x000ee60000300800 */
[----:B0-----:R-:W3:Y:S01]  /*257d0*/  LDL.LU R13, [R1+0xb4] ;  /* 0x0000b400010d7983 */ /* 0x001ee20000300800 */
[----:B-1----:R-:W2:Y:S03]  /*257e0*/  LDL.LU R14, [R1+0xb8] ;  /* 0x0000b800010e7983 */ /* 0x002ea60000300800 */
[----:B------:R-:W2:Y:S01]  /*257f0*/  LDL.LU R15, [R1+0xbc] ;  /* 0x0000bc00010f7983 */ /* 0x000ea20000300800 */
[----:B------:R-:W3:Y:S03]  /*25800*/  LDL.LU R16, [R1+0x720] ;  /* 0x0007200001107983 */ /* 0x000ee60000300800 */
[----:B------:R-:W4:Y:S01]  /*25810*/  LDL.LU R11, [R1+0x724] ;  /* 0x00072400010b7983 */ /* 0x000f220000300800 */
[----:B------:R-:W4:Y:S02]  /*25820*/  LDL.LU R10, [R1+0x728] ;  /* 0x00072800010a7983 */ /* 0x000f240000300800 */
[----:B------:R-:W4:Y:S01]  /*25830*/  LDL.LU R0, [R1+0x72c] ;  /* 0x00072c0001007983 */ /* 0x000f220000300800 */
[----:B--2---:R-:W-:Y:S01]  /*25840*/  STL.64 [R1+0x22b8], R14 ;  /* 0x0022b80e01007387 */ /* 0x004fe20000100a00 */
[----:B---3--:R0:W-:Y:S03]  /*25850*/  STL.64 [R1+0x22b0], R12 ;  /* 0x0022b00c01007387 */ /* 0x0081e60000100a00 */
[----:B0-----:R-:W2:Y:S01]  /*25860*/  LDL.LU R12, [R1+0x100] ;  /* 0x00010000010c7983 */ /* 0x001ea20000300800 */
[----:B------:R-:W2:Y:S02]  /*25870*/  LDL.LU R13, [R1+0x104] ;  /* 0x00010400010d7983 */ /* 0x000ea40000300800 */
[----:B------:R-:W3:Y:S01]  /*25880*/  LDL.LU R8, [R1+0xe0] ;  /* 0x0000e00001087983 */ /* 0x000ee20000300800 */
[----:B------:R-:W-:Y:S01]  /*25890*/  MOV R9, R26 ;  /* 0x0000001a00097202 */ /* 0x000fe20000000f00 */
[----:B------:R-:W-:-:S02]  /*258a0*/  FMUL R16, R27, R16 ;  /* 0x000000101b107220 */ /* 0x000fc40000400000 */
[----:B----4-:R-:W-:Y:S02]  /*258b0*/  FMUL R17, R27, R11 ;  /* 0x0000000b1b117220 */ /* 0x010fe40000400000 */
[C---:B------:R-:W-:Y:S02]  /*258c0*/  FMUL R18, R29.reuse, R10 ;  /* 0x0000000a1d127220 */ /* 0x040fe40000400000 */
[----:B------:R-:W-:Y:S01]  /*258d0*/  FMUL R19, R29, R0 ;  /* 0x000000001d137220 */ /* 0x000fe20000400000 */
[----:B---3--:R0:W-:Y:S04]  /*258e0*/  STL.64 [R1+0x22c0], R8 ;  /* 0x0022c00801007387 */ /* 0x0081e80000100a00 */
[----:B0-----:R-:W3:Y:S01]  /*258f0*/  LDL.LU R8, [R1+0x120] ;  /* 0x0001200001087983 */ /* 0x001ee20000300800 */
[----:B------:R-:W-:Y:S01]  /*25900*/  MOV R9, R28 ;  /* 0x0000001c00097202 */ /* 0x000fe20000000f00 */
[----:B------:R-:W-:-:S02]  /*25910*/  FMUL R3, R2, 1.4426950216293334961 ;  /* 0x3fb8aa3b02037820 */ /* 0x000fc40000400000 */
[----:B------:R-:W-:Y:S01]  /*25920*/  FFMA R2, R5, c[0x0][0x188], -R24 ;  /* 0x0000620005027a23 */ /* 0x000fe20000000818 */
[----:B------:R-:W4:Y:S01]  /*25930*/  LDL.LU R28, [R1+0x22c8] ;  /* 0x0022c800011c7983 */ /* 0x000f220000300800 */
[----:B------:R-:W2:Y:S01]  /*25940*/  LDL.LU R26, [R1+0x744] ;  /* 0x00074400011a7983 */ /* 0x000ea20000300800 */
[----:B------:R-:W0:Y:S01]  /*25950*/  MUFU.EX2 R5, R3 ;  /* 0x0000000300057308 */ /* 0x000e220000000800 */
[----:B------:R-:W2:Y:S01]  /*25960*/  LDL.LU R15, [R1+0x748] ;  /* 0x00074800010f7983 */ /* 0x000ea20000300800 */
[----:B------:R-:W2:Y:S04]  /*25970*/  LDL.LU R14, [R1+0x74c] ;  /* 0x00074c00010e7983 */ /* 0x000ea80000300800 */
[----:B0-----:R-:W-:Y:S01]  /*25980*/  STL [R1+0x60c], R5 ;  /* 0x00060c0501007387 */ /* 0x001fe20000100800 */
[----:B------:R-:W-:-:S02]  /*25990*/  FMUL R3, R2, 1.4426950216293334961 ;  /* 0x3fb8aa3b02037820 */ /* 0x000fc40000400000 */
[----:B-----5:R-:W-:Y:S01]  /*259a0*/  FFMA R2, R25, c[0x0][0x188], -R24 ;  /* 0x0000620019027a23 */ /* 0x020fe20000000818 */
[----:B---3--:R-:W-:Y:S01]  /*259b0*/  HMMA.16816.F32.BF16 R16, R20, R8, R16 ;  /* 0x000000081410723c */ /* 0x008fe20000041810 */
[----:B------:R-:W3:Y:S11]  /*259c0*/  LDL.LU.64 R8, [R1+0x22c0] ;  /* 0x0022c00001087983 */ /* 0x000ef60000300a00 */
[----:B------:R-:W-:Y:S11]  /*259d0*/  @!UPT UIADD3 URZ, URZ, URZ, URZ ;  /* 0x0000003f3f3ff290 */ /* 0x000ff6000fffe03f */
[----:B------:R-:W-:Y:S01]  /*259e0*/  STL.64 [R1], R16 ;  /* 0x0000001001007387 */ /* 0x000fe20000100a00 */
[----:B------:R0:W-:Y:S03]  /*259f0*/  STL.64 [R1+0x8], R18 ;  /* 0x0000081201007387 */ /* 0x0001e60000100a00 */
[----:B0-----:R-:W5:Y:S01]  /*25a00*/  LDL.LU R19, [R1+0x740] ;  /* 0x0007400001137983 */ /* 0x001f620000300800 */
[----:B------:R-:W3:Y:S02]  /*25a10*/  LDL.LU R24, [R1+0x770] ;  /* 0x0007700001187983 */ /* 0x000ee40000300800 */
[----:B------:R-:W3:Y:S02]  /*25a20*/  LDL.LU R25, [R1+0x774] ;  /* 0x0007740001197983 */ /* 0x000ee40000300800 */
[----:B------:R-:W3:Y:S01]  /*25a30*/  LDL.LU R11, [R1+0x778] ;  /* 0x00077800010b7983 */ /* 0x000ee20000300800 */
[----:B------:R-:W3:Y:S01]  /*25a40*/  LDL.LU R10, [R1+0x77c] ;  /* 0x00077c00010a7983 */ /* 0x000ee20000300800 */
[----:B--2---:R-:W-:-:S02]  /*25a50*/  FMUL R17, R27, R26 ;  /* 0x0000001a1b117220 */ /* 0x004fc40000400000 */
[----:B------:R-:W-:Y:S01]  /*25a60*/  FMUL R18, R29, R15 ;  /* 0x0000000f1d127220 */ /* 0x000fe20000400000 */
[----:B------:R-:W0:Y:S01]  /*25a70*/  MUFU.EX2 R0, R3 ;  /* 0x0000000300007308 */ /* 0x000e220000000800 */
[----:B------:R-:W-:-:S07]  /*25a80*/  FMUL R2, R2, 1.4426950216293334961 ;  /* 0x3fb8aa3b02027820 */ /* 0x000fce0000400000 */
[----:B------:R-:W1:Y:S01]  /*25a90*/  MUFU.EX2 R3, R2 ;  /* 0x0000000200037308 */ /* 0x000e620000000800 */
[----:B0-----:R-:W-:Y:S01]  /*25aa0*/  STL [R1+0x604], R0 ;  /* 0x0006040001007387 */ /* 0x001fe20000100800 */
[----:B-----5:R-:W-:Y:S02]  /*25ab0*/  FMUL R16, R27, R19 ;  /* 0x000000131b107220 */ /* 0x020fe40000400000 */
[----:B------:R-:W-:Y:S02]  /*25ac0*/  FMUL R19, R29, R14 ;  /* 0x0000000e1d137220 */ /* 0x000fe40000400000 */
[----:B------:R-:W2:Y:S05]  /*25ad0*/  LDL.LU.64 R14, [R1+0x22b8] ;  /* 0x0022b800010e7983 */ /* 0x000eaa0000300a00 */
[----:B------:R-:W-:Y:S01]  /*25ae0*/  HMMA.16816.F32.BF16 R16, R20, R12, R16 ;  /* 0x0000000c1410723c */ /* 0x000fe20000041810 */
[----:B------:R-:W2:Y:S01]  /*25af0*/  LDL.LU.64 R12, [R1+0x22b0] ;  /* 0x0022b000010c7983 */ /* 0x000ea20000300a00 */
[----:B---3--:R-:W-:-:S02]  /*25b00*/  FMUL R24, R27, R24 ;  /* 0x000000181b187220 */ /* 0x008fc40000400000 */
[----:B------:R-:W-:Y:S02]  /*25b10*/  FMUL R25, R27, R25 ;  /* 0x000000191b197220 */ /* 0x000fe40000400000 */
[C---:B------:R-:W-:Y:S02]  /*25b20*/  FMUL R26, R29.reuse, R11 ;  /* 0x0000000b1d1a7220 */ /* 0x040fe40000400000 */
[----:B------:R-:W-:-:S07]  /*25b30*/  FMUL R27, R29, R10 ;  /* 0x0000000a1d1b7220 */ /* 0x000fce0000400000 */
[----:B------:R-:W-:Y:S08]  /*25b40*/  HMMA.16816.F32.BF16 R24, R20, R8, R24 ;  /* 0x000000081418723c */ /* 0x000ff00000041818 */
[----:B------:R-:W-:Y:S01]  /*25b50*/  STL.64 [R1+0x2020], R18 ;  /* 0x0020201201007387 */ /* 0x000fe20000100a00 */
[----:B------:R0:W-:Y:S02]  /*25b60*/  STL.64 [R1+0x2018], R16 ;  /* 0x0020181001007387 */ /* 0x0001e40000100a00 */
[----:B-1----:R-:W-:Y:S01]  /*25b70*/  STL [R1+0x600], R3 ;  /* 0x0006000301007387 */ /* 0x002fe20000100800 */
[----:B0-----:R-:W3:Y:S01]  /*25b80*/  LDL.LU R16, [R1+0xc0] ;  /* 0x0000c00001107983 */ /* 0x001ee20000300800 */
[----:B------:R-:W3:Y:S02]  /*25b90*/  LDL.LU R17, [R1+0xc4] ;  /* 0x0000c40001117983 */ /* 0x000ee40000300800 */
[----:B------:R-:W3:Y:S02]  /*25ba0*/  LDL.LU R18, [R1+0xc8] ;  /* 0x0000c80001127983 */ /* 0x000ee40000300800 */
[----:B------:R-:W3:Y:S01]  /*25bb0*/  LDL.LU R19, [R1+0xcc] ;  /* 0x0000cc0001137983 */ /* 0x000ee20000300800 */
[----:B------:R-:W5:Y:S01]  /*25bc0*/  LDL.LU R29, [R1+0x22a8] ;  /* 0x0022a800011d7983 */ /* 0x000f620000300800 */
[----:B------:R-:W2:Y:S02]  /*25bd0*/  LDL.LU.64 R10, [R1+0x22a0] ;  /* 0x0022a000010a7983 */ /* 0x000ea40000300a00 */
[----:B------:R-:W3:Y:S01]  /*25be0*/  LDL.LU.64 R8, [R1+0x2298] ;  /* 0x0022980001087983 */ /* 0x000ee20000300a00 */
[----:B------:R-:W-:-:S02]  /*25bf0*/  F2FP.BF16.PACK_AB R21, R5, R4 ;  /* 0x000000040515723e */ /* 0x000fc400000010ff */
[----:B------:R-:W-:Y:S01]  /*25c00*/  F2FP.BF16.PACK_AB R23, R3, R0 ;  /* 0x000000000317723e */ /* 0x000fe200000010ff */
[----:B------:R0:W-:Y:S01]  /*25c10*/  STL.64 [R1+0x2010], R26 ;  /* 0x0020101a01007387 */ /* 0x0001e20000100a00 */
[----:B------:R-:W-:Y:S03]  /*25c20*/  STL.64 [R1+0x2008], R24 ;  /* 0x0020081801007387 */ /* 0x000fe60000100a00 */
[----:B0-----:R-:W4:Y:S01]  /*25c30*/  LDL.LU.64 R26, [R1+0x188] ;  /* 0x00018800011a7983 */ /* 0x001f220000300a00 */
[----:B--2---:R-:W-:Y:S02]  /*25c40*/  F2FP.BF16.PACK_AB R20, R11, R10 ;  /* 0x0000000a0b14723e */ /* 0x004fe400000010ff */
[----:B---3--:R-:W-:Y:S01]  /*25c50*/  F2FP.BF16.PACK_AB R22, R9, R8 ;  /* 0x000000080916723e */ /* 0x008fe200000010ff */
[----:B------:R-:W2:Y:S01]  /*25c60*/  LDL.LU R11, [R1+0x2294] ;  /* 0x00229400010b7983 */ /* 0x000ea20000300800 */
[----:B------:R-:W3:Y:S05]  /*25c70*/  LDL.LU R10, [R1+0x2290] ;  /* 0x00229000010a7983 */ /* 0x000eea0000300800 */
[----:B------:R-:W-:Y:S01]  /*25c80*/  HMMA.16816.F32.BF16 R12, R20, R6, R12 ;  /* 0x00000006140c723c */ /* 0x000fe2000004180c */
[----:B------:R-:W-:-:S02]  /*25c90*/  MOV R9, R6 ;  /* 0x0000000600097202 */ /* 0x000fc40000000f00 */
[----:B------:R-:W-:Y:S02]  /*25ca0*/  MOV R8, R7 ;  /* 0x0000000700087202 */ /* 0x000fe40000000f00 */
[----:B------:R-:W2:Y:S11]  /*25cb0*/  LDL.LU.64 R6, [R1+0x2288] ;  /* 0x0022880001067983 */ /* 0x000eb60000300a00 */
[----:B------:R-:W-:Y:S07]  /*25cc0*/  @!UPT UIADD3 URZ, URZ, URZ, URZ ;  /* 0x0000003f3f3ff290 */ /* 0x000fee000fffe03f */
[----:B------:R0:W-:Y:S01]  /*25cd0*/  STL.64 [R1+0xb0], R12 ;  /* 0x0000b00c01007387 */ /* 0x0001e20000100a00 */
[----:B------:R-:W-:Y:S01]  /*25ce0*/  IMAD.MOV.U32 R5, RZ, RZ, R14 ;  /* 0x000000ffff057224 */ /* 0x000fe200078e000e */
[----:B------:R-:W-:Y:S02]  /*25cf0*/  MOV R4, R15 ;  /* 0x0000000f00047202 */ /* 0x000fe40000000f00 */
[----:B------:R-:W3:Y:S01]  /*25d00*/  LDL.LU.64 R14, [R1+0x2280] ;  /* 0x00228000010e7983 */ /* 0x000ee20000300a00 */
[----:B----4-:R-:W-:Y:S01]  /*25d10*/  HMMA.16816.F32.BF16 R16, R20, R26, R16 ;  /* 0x0000001a1410723c */ /* 0x010fe20000041810 */
[----:B------:R-:W5:Y:S02]  /*25d20*/  LDL.LU R3, [R1+0x2f0] ;  /* 0x0002f00001037983 */ /* 0x000f640000300800 */
[----:B0-----:R-:W4:Y:S01]  /*25d30*/  LDL.LU R13, [R1+0x2f4] ;  /* 0x0002f400010d7983 */ /* 0x001f220000300800 */
[----:B------:R-:W-:Y:S02]  /*25d40*/  STL [R1+0x2164], R8 ;  /* 0x0021640801007387 */ /* 0x000fe40000100800 */
[----:B------:R-:W-:Y:S02]  /*25d50*/  STL [R1+0x2160], R9 ;  /* 0x0021600901007387 */ /* 0x000fe40000100800 */
[----:B------:R-:W-:Y:S01]  /*25d60*/  STL [R1+0x1fe4], R4 ;  /* 0x001fe40401007387 */ /* 0x000fe20000100800 */
[----:B------:R-:W-:Y:S01]  /*25d70*/  STL [R1+0x1fe0], R5 ;  /* 0x001fe00501007387 */ /* 0x000fe20000100800 */
[----:B------:R-:W-:-:S03]  /*25d80*/  MOV R12, R27 ;  /* 0x0000001b000c7202 */ /* 0x000fc60000000f00 */
[----:B--2---:R0:W-:Y:S04]  /*25d90*/  STL.64 [R1+0x2268], R6 ;  /* 0x0022680601007387 */ /* 0x0041e80000100a00 */
[----:B0-----:R-:W2:Y:S06]  /*25da0*/  LDL.LU.64 R6, [R1+0x178] ;  /* 0x0001780001067983 */ /* 0x001eac0000300a00 */
[----:B------:R0:W-:Y:S02]  /*25db0*/  STL.64 [R1+0xc0], R16 ;  /* 0x0000c01001007387 */ /* 0x0001e40000100a00 */
[----:B------:R-:W-:Y:S02]  /*25dc0*/  STL.64 [R1+0xc8], R18 ;  /* 0x0000c81201007387 */ /* 0x000fe40000100a00 */
[----:B------:R-:W2:Y:S01]  /*25dd0*/  LDL.LU R0, [R1+0x2e0] ;  /* 0x0002e00001007983 */ /* 0x000ea20000300800 */
[----:B------:R-:W2:Y:S01]  /*25de0*/  LDL.LU R24, [R1+0x1e0] ;  /* 0x0001e00001187983 */ /* 0x000ea20000300800 */
[----:B---3--:R-:W-:-:S02]  /*25df0*/  MOV R25, R14 ;  /* 0x0000000e00197202 */ /* 0x008fc40000000f00 */
[----:B0-----:R-:W-:Y:S01]  /*25e00*/  MOV R16, R26 ;  /* 0x0000001a00107202 */ /* 0x001fe20000000f00 */
[----:B------:R-:W3:Y:S01]  /*25e10*/  LDL.LU R14, [R1+0x227c] ;  /* 0x00227c00010e7983 */ /* 0x000ee20000300800 */
[----:B------:R-:W-:Y:S02]  /*25e20*/  IMAD.MOV.U32 R26, RZ, RZ, R15 ;  /* 0x000000ffff1a7224 */ /* 0x000fe400078e000f */
[----:B------:R-:W2:Y:S02]  /*25e30*/  LDL.LU R15, [R1+0x2278] ;  /* 0x00227800010f7983 */ /* 0x000ea40000300800 */
[----:B------:R-:W2:Y:S02]  /*25e40*/  LDL.LU R27, [R1+0x1ec] ;  /* 0x0001ec00011b7983 */ /* 0x000ea40000300800 */
[----:B--2---:R-:W-:Y:S01]  /*25e50*/  STL.64 [R1+0x2250], R26 ;  /* 0x0022501a01007387 */ /* 0x004fe20000100a00 */
[----:B------:R0:W-:Y:S03]  /*25e60*/  STL.64 [R1+0x2248], R24 ;  /* 0x0022481801007387 */ /* 0x0001e60000100a00 */
[----:B0-----:R-:W2:Y:S01]  /*25e70*/  LDL.LU R24, [R1+0xf0] ;  /* 0x0000f00001187983 */ /* 0x001ea20000300800 */
[----:B------:R-:W2:Y:S01]  /*25e80*/  LDL.LU R25, [R1+0xf4] ;  /* 0x0000f40001197983 */ /* 0x000ea20000300800 */
[----:B---3--:R-:W-:-:S02]  /*25e90*/  MOV R26, R14 ;  /* 0x0000000e001a7202 */ /* 0x008fc40000000f00 */
[----:B------:R-:W-:Y:S01]  /*25ea0*/  MOV R27, R15 ;  /* 0x0000000f001b7202 */ /* 0x000fe20000000f00 */
[----:B------:R-:W3:Y:S01]  /*25eb0*/  LDL.LU R14, [R1+0x2274] ;  /* 0x00227400010e7983 */ /* 0x000ee20000300800 */
[----:B------:R-:W3:Y:S03]  /*25ec0*/  LDL.LU R15, [R1+0x2270] ;  /* 0x00227000010f7983 */ /* 0x000ee60000300800 */
[----:B------:R-:W-:Y:S04]  /*25ed0*/  STL.64 [R1+0x2260], R26 ;  /* 0x0022601a01007387 */ /* 0x000fe80000100a00 */
[----:B--2---:R0:W-:Y:S04]  /*25ee0*/  STL.64 [R1+0x2258], R24 ;  /* 0x0022581801007387 */ /* 0x0041e80000100a00 */
[----:B0-----:R-:W2:Y:S01]  /*25ef0*/  LDL.LU R24, [R1+0xd0] ;  /* 0x0000d00001187983 */ /* 0x001ea20000300800 */
[----:B------:R-:W2:Y:S02]  /*25f00*/  LDL.LU R25, [R1+0xd4] ;  /* 0x0000d40001197983 */ /* 0x000ea40000300800 */
[----:B------:R-:W2:Y:S02]  /*25f10*/  LDL.LU R26, [R1+0xd8] ;  /* 0x0000d800011a7983 */ /* 0x000ea40000300800 */
[----:B------:R-:W2:Y:S01]  /*25f20*/  LDL.LU R27, [R1+0xdc] ;  /* 0x0000dc00011b7983 */ /* 0x000ea20000300800 */
[----:B------:R-:W-:Y:S01]  /*25f30*/  STL [R1+0x216c], R12 ;  /* 0x00216c0c01007387 */ /* 0x000fe20000100800 */
[----:B------:R-:W-:Y:S02]  /*25f40*/  STL [R1+0x2168], R16 ;  /* 0x0021681001007387 */ /* 0x000fe40000100800 */
[----:B------:R-:W3:Y:S01]  /*25f50*/  LDL.LU.64 R18, [R1+0x168] ;  /* 0x0001680001127983 */ /* 0x000ee20000300a00 */
[----:B------:R-:W-:-:S02]  /*25f60*/  MOV R8, R6 ;  /* 0x0000000600087202 */ /* 0x000fc40000000f00 */
[----:B------:R-:W-:Y:S01]  /*25f70*/  MOV R9, R7 ;  /* 0x0000000700097202 */ /* 0x000fe20000000f00 */
[----:B--2---:R-:W-:Y:S01]  /*25f80*/  HMMA.16816.F32.BF16 R24, R20, R6, R24 ;  /* 0x000000061418723c */ /* 0x004fe20000041818 */
[----:B------:R-:W2:Y:S11]  /*25f90*/  LDL.LU.64 R6, [R1+0x2268] ;  /* 0x0022680001067983 */ /* 0x000eb60000300a00 */
[----:B------:R-:W-:Y:S11]  /*25fa0*/  @!UPT UIADD3 URZ, URZ, URZ, URZ ;  /* 0x0000003f3f3ff290 */ /* 0x000ff6000fffe03f */
[----:B------:R0:W-:Y:S01]  /*25fb0*/  STL.64 [R1+0xd0], R24 ;  /* 0x0000d01801007387 */ /* 0x0001e20000100a00 */
[----:B------:R-:W-:Y:S01]  /*25fc0*/  IMAD.MOV.U32 R4, RZ, RZ, R26 ;  /* 0x000000ffff047224 */ /* 0x000fe200078e001a */
[----:B------:R-:W-:Y:S02]  /*25fd0*/  MOV R5, R27 ;  /* 0x0000001b00057202 */ /* 0x000fe40000000f00 */
[----:B------:R-:W2:Y:S04]  /*25fe0*/  LDL.LU.64 R26, [R1+0x2260] ;  /* 0x00226000011a7983 */ /* 0x000ea80000300a00 */
[----:B0-----:R-:W2:Y:S01]  /*25ff0*/  LDL.LU.64 R24, [R1+0x2258] ;  /* 0x0022580001187983 */ /* 0x001ea20000300a00 */
[----:B-----5:R-:W-:-:S04]  /*26000*/  FFMA R2, R3, c[0x0][0x188], -R29 ;  /* 0x0000620003027a23 */ /* 0x020fc8000000081d */
[----:B------:R-:W-:-:S06]  /*26010*/  FMUL R3, R2, 1.4426950216293334961 ;  /* 0x3fb8aa3b02037820 */ /* 0x000fcc0000400000 */
[----:B------:R-:W0:Y:S01]  /*26020*/  MUFU.EX2 R3, R3 ;  /* 0x0000000300037308 */ /* 0x000e220000000800 */
[----:B------:R-:W-:Y:S01]  /*26030*/  STL [R1+0x2174], R9 ;  /* 0x0021740901007387 */ /* 0x000fe20000100800 */
[----:B------:R-:W-:Y:S02]  /*26040*/  STL [R1+0x2170], R8 ;  /* 0x0021700801007387 */ /* 0x000fe40000100800 */
[----:B------:R1:W-:Y:S02]  /*26050*/  STL [R1+0x1fec], R4 ;  /* 0x001fec0401007387 */ /* 0x0003e40000100800 */
[----:B------:R5:W-:Y:S01]  /*26060*/  STL [R1+0x1fe8], R5 ;  /* 0x001fe80501007387 */ /* 0x000be20000100800 */
[----:B---3--:R-:W-:Y:S02]  /*26070*/  MOV R16, R19 ;  /* 0x0000001300107202 */ /* 0x008fe40000000f00 */
[----:B------:R-:W-:Y:S01]  /*26080*/  MOV R12, R18 ;  /* 0x00000012000c7202 */ /* 0x000fe20000000f00 */
[----:B0-----:R-:W-:Y:S01]  /*26090*/  STL [R1+0x5f0], R3 ;  /* 0x0005f00301007387 */ /* 0x001fe20000100800 */
[----:B----4-:R-:W-:Y:S01]  /*260a0*/  FFMA R2, R13, c[0x0][0x188], -R29 ;  /* 0x000062000d027a23 */ /* 0x010fe2000000081d */
[----:B--2---:R-:W-:Y:S11]  /*260b0*/  HMMA.16816.F32.BF16 R24, R20, R18, R24 ;  /* 0x000000121418723c */ /* 0x004ff60000041818 */
[----:B------:R-:W-:Y:S11]  /*260c0*/  @!UPT UIADD3 URZ, URZ, URZ, URZ ;  /* 0x0000003f3f3ff290 */ /* 0x000ff6000fffe03f */
[----:B------:R-:W-:Y:S01]  /*260d0*/  @!UPT UIADD3 URZ, URZ, URZ, URZ ;  /* 0x0000003f3f3ff290 */ /* 0x000fe2000fffe03f */
[----:B------:R-:W-:Y:S01]  /*260e0*/  STL [R1+0xf0], R24 ;  /* 0x0000f01801007387 */ /* 0x000fe20000100800 */
[----:B-1----:R-:W-:Y:S01]  /*260f0*/  MOV R4, R25 ;  /* 0x0000001900047202 */ /* 0x002fe20000000f00 */
[----:B------:R0:W-:Y:S02]  /*26100*/  STL [R1+0xfc], R27 ;  /* 0x0000fc1b01007387 */ /* 0x0001e40000100800 */
[----:B-----5:R-:W-:Y:S02]  /*26110*/  IMAD.MOV.U32 R5, RZ, RZ, R26 ;  /* 0x000000ffff057224 */ /* 0x020fe400078e001a */
[----:B0-----:R-:W2:Y:S01]  /*26120*/  LDL.LU.64 R26, [R1+0x2250] ;  /* 0x00225000011a7983 */ /* 0x001ea20000300a00 */
[----:B------:R-:W2:Y:S02]  /*26130*/  LDL.LU.64 R24, [R1+0x2248] ;  /* 0x0022480001187983 */ /* 0x000ea40000300a00 */
[----:B------:R-:W-:Y:S02]  /*26140*/  STL [R1+0x217c], R16 ;  /* 0x00217c1001007387 */ /* 0x000fe40000100800 */
[----:B------:R-:W-:Y:S01]  /*26150*/  STL [R1+0x2178], R12 ;  /* 0x0021780c01007387 */ /* 0x000fe20000100800 */
[----:B------:R-:W-:Y:S01]  /*26160*/  STL [R1+0x1ff4], R4 ;  /* 0x001ff40401007387 */ /* 0x000fe20000100800 */
[----:B------:R-:W-:Y:S02]  /*26170*/  STL [R1+0x1ff0], R5 ;  /* 0x001ff00501007387 */ /* 0x000fe40000100800 */
[----:B------:R0:W-:Y:S02]  /*26180*/  STL.64 [R1+0x2238], R6 ;  /* 0x0022380601007387 */ /* 0x0001e40000100a00 */
[----:B0-----:R-:W2:Y:S01]  /*26190*/  LDL.LU.64 R6, [R1+0x158] ;  /* 0x0001580001067983 */ /* 0x001ea20000300a00 */
[----:B------:R-:W3:Y:S02]  /*261a0*/  LDL.LU R17, [R1+0x2e4] ;  /* 0x0002e40001117983 */ /* 0x000ee40000300800 */
[----:B------:R-:W4:Y:S02]  /*261b0*/  LDL.LU R13, [R1+0x2f8] ;  /* 0x0002f800010d7983 */ /* 0x000f240000300800 */
[----:B------:R-:W-:-:S02]  /*261c0*/  FMUL R3, R2, 1.4426950216293334961 ;  /* 0x3fb8aa3b02037820 */ /* 0x000fc40000400000 */
[----:B------:R-:W-:Y:S02]  /*261d0*/  FFMA R2, R0, c[0x0][0x188], -R29 ;  /* 0x0000620000027a23 */ /* 0x000fe4000000081d */
[----:B------:R-:W0:Y:S02]  /*261e0*/  MUFU.EX2 R0, R3 ;  /* 0x0000000300007308 */ /* 0x000e240000000800 */
[----:B0-----:R-:W-:Y:S01]  /*261f0*/  STL [R1+0x5f4], R0 ;  /* 0x0005f40001007387 */ /* 0x001fe20000100800 */
[----:B------:R0:W-:Y:S02]  /*26200*/  STL.64 [R1+0x2228], R14 ;  /* 0x0022280e01007387 */ /* 0x0001e40000100a00 */
[----:B0-----:R-:W-:Y:S02]  /*26210*/  MOV R14, R10 ;  /* 0x0000000a000e7202 */ /* 0x001fe40000000f00 */
[----:B------:R-:W-:Y:S01]  /*26220*/  MOV R15, R11 ;  /* 0x0000000b000f7202 */ /* 0x000fe20000000f00 */
[----:B----4-:R0:W-:Y:S01]  /*26230*/  STL [R1+0x2220], R13 ;  /* 0x0022200d01007387 */ /* 0x0101e20000100800 */
[----:B------:R-:W4:Y:S03]  /*26240*/  LDL.LU R12, [R1+0x2a0] ;  /* 0x0002a000010c7983 */ /* 0x000f260000300800 */
[----:B0-----:R-:W4:Y:S01]  /*26250*/  LDL.LU R13, [R1+0x2a4] ;  /* 0x0002a400010d7983 */ /* 0x001f220000300800 */
[----:B------:R-:W5:Y:S02]  /*26260*/  LDL.LU R10, [R1+0x2244] ;  /* 0x00224400010a7983 */ /* 0x000f640000300800 */
[----:B------:R-:W5:Y:S01]  /*26270*/  LDL.LU R11, [R1+0x2240] ;  /* 0x00224000010b7983 */ /* 0x000f620000300800 */
[----:B--2---:R-:W-:Y:S01]  /*26280*/  HMMA.16816.F32.BF16 R24, R20, R6, R24 ;  /* 0x000000061418723c */ /* 0x004fe20000041818 */
[----:B------:R-:W-:-:S02]  /*26290*/  MOV R8, R7 ;  /* 0x0000000700087202 */ /* 0x000fc40000000f00 */
[----:B------:R-:W-:Y:S02]  /*262a0*/  MOV R9, R6 ;  /* 0x0000000600097202 */ /* 0x000fe40000000f00 */
[----:B------:R-:W2:Y:S11]  /*262b0*/  LDL.LU.64 R6, [R1+0x2238] ;  /* 0x0022380001067983 */ /* 0x000eb60000300a00 */
[----:B------:R-:W-:Y:S07]  /*262c0*/  @!UPT UIADD3 URZ, URZ, URZ, URZ ;  /* 0x0000003f3f3ff290 */ /* 0x000fee000fffe03f */
[----:B------:R-:W-:Y:S01]  /*262d0*/  STL.64 [R1+0x1e8], R26 ;  /* 0x0001e81a01007387 */ /* 0x000fe20000100a00 */
[----:B------:R-:W2:Y:S02]  /*262e0*/  LDL.LU R0, [R1+0x2fc] ;  /* 0x0002fc0001007983 */ /* 0x000ea40000300800 */
[----:B------:R-:W-:Y:S02]  /*262f0*/  STL [R1+0x2184], R8 ;  /* 0x0021840801007387 */ /* 0x000fe40000100800 */
[----:B------:R-:W-:Y:S01]  /*26300*/  STL [R1+0x2180], R9 ;  /* 0x0021800901007387 */ /* 0x000fe20000100800 */
[----:B-----5:R0:W-:Y:S04]  /*26310*/  STL.64 [R1+0x2210], R10 ;  /* 0x0022100a01007387 */ /* 0x0201e80000100a00 */
[----:B0-----:R-:W5:Y:S04]  /*26320*/  LDL.LU.64 R10, [R1+0x138] ;  /* 0x00013800010a7983 */ /* 0x001f680000300a00 */
[----:B-----5:R0:W-:Y:S04]  /*26330*/  STL.64 [R1+0x2218], R10 ;  /* 0x0022180a01007387 */ /* 0x0201e80000100a00 */
[----:B0-----:R-:W4:Y:S01]  /*26340*/  LDL.LU.64 R10, [R1+0x148] ;  /* 0x00014800010a7983 */ /* 0x001f220000300a00 */
[----:B------:R-:W5:Y:S02]  /*26350*/  LDL.LU R18, [R1+0x128] ;  /* 0x0001280001127983 */ /* 0x000f640000300800 */
[----:B------:R-:W5:Y:S02]  /*26360*/  LDL.LU R19, [R1+0x12c] ;  /* 0x00012c0001137983 */ /* 0x000f640000300800 */
[----:B------:R-:W2:Y:S01]  /*26370*/  LDL.LU R26, [R1+0x108] ;  /* 0x00010800011a7983 */ /* 0x000ea20000300800 */
[----:B------:R-:W2:Y:S01]  /*26380*/  LDL.LU R27, [R1+0x10c] ;  /* 0x00010c00011b7983 */ /* 0x000ea20000300800 */
[----:B------:R-:W-:Y:S01]  /*26390*/  IMAD.MOV.U32 R4, RZ, RZ, R24 ;  /* 0x000000ffff047224 */ /* 0x000fe200078e0018 */
[----:B------:R-:W-:Y:S01]  /*263a0*/  MOV R5, R25 ;  /* 0x0000001900057202 */ /* 0x000fe20000000f00 */
[----:B------:R-:W-:-:S02]  /*263b0*/  FMUL R3, R2, 1.4426950216293334961 ;  /* 0x3fb8aa3b02037820 */ /* 0x000fc40000400000 */
[----:B---3--:R-:W-:Y:S01]  /*263c0*/  FFMA R2, R17, c[0x0][0x188], -R29 ;  /* 0x0000620011027a23 */ /* 0x008fe2000000081d */
[----:B----4-:R-:W-:Y:S01]  /*263d0*/  HMMA.16816.F32.BF16 R12, R20, R10, R12 ;  /* 0x0000000a140c723c */ /* 0x010fe2000004180c */
[----:B--2---:R0:W-:Y:S01]  /*263e0*/  STL.64 [R1+0x2198], R26 ;  /* 0x0021981a01007387 */ /* 0x0041e20000100a00 */
[----:B------:R-:W2:Y:S02]  /*263f0*/  LDL.LU R24, [R1+0x290] ;  /* 0x0002900001187983 */ /* 0x000ea40000300800 */
[----:B------:R-:W2:Y:S01]  /*26400*/  LDL.LU R25, [R1+0x294] ;  /* 0x0002940001197983 */ /* 0x000ea20000300800 */
[----:B0-----:R-:W-:Y:S02]  /*26410*/  MOV R26, R6 ;  /* 0x00000006001a7202 */ /* 0x001fe40000000f00 */
[----:B------:R-:W-:Y:S01]  /*26420*/  MOV R27, R7 ;  /* 0x00000007001b7202 */ /* 0x000fe20000000f00 */
[----:B------:R-:W3:Y:S01]  /*26430*/  LDL.LU R6, [R1+0x2234] ;  /* 0x0022340001067983 */ /* 0x000ee20000300800 */
[----:B------:R-:W3:Y:S02]  /*26440*/  LDL.LU R7, [R1+0x2230] ;  /* 0x0022300001077983 */ /* 0x000ee40000300800 */
[----:B------:R-:W-:Y:S02]  /*26450*/  STL [R1+0x1ffc], R5 ;  /* 0x001ffc0501007387 */ /* 0x000fe40000100800 */
[----:B------:R-:W-:Y:S01]  /*26460*/  STL [R1+0x1ff8], R4 ;  /* 0x001ff80401007387 */ /* 0x000fe20000100800 */
[----:B------:R0:W-:Y:S09]  /*26470*/  STL [R1+0x1fd8], R29 ;  /* 0x001fd81d01007387 */ /* 0x0001f20000100800 */
[----:B------:R1:W-:Y:S02]  /*26480*/  STL.64 [R1+0x370], R12 ;  /* 0x0003700c01007387 */ /* 0x0003e40000100a00 */
[----:B------:R4:W-:Y:S02]  /*26490*/  STL.64 [R1+0x378], R14 ;  /* 0x0003780e01007387 */ /* 0x0009e40000100a00 */
[----:B0-----:R-:W-:Y:S01]  /*264a0*/  IMAD.MOV.U32 R29, RZ, RZ, R11 ;  /* 0x000000ffff1d7224 */ /* 0x001fe200078e000b */
[----:B-1----:R-:W-:Y:S01]  /*264b0*/  MOV R12, R10 ;  /* 0x0000000a000c7202 */ /* 0x002fe20000000f00 */
[----:B----4-:R-:W4:Y:S01]  /*264c0*/  LDL.LU.64 R14, [R1+0x2228] ;  /* 0x00222800010e7983 */ /* 0x010f220000300a00 */
[----:B------:R-:W2:Y:S02]  /*264d0*/  LDL.LU R13, [R1+0x2220] ;  /* 0x00222000010d7983 */ /* 0x000ea40000300800 */
[----:B------:R-:W3:Y:S01]  /*264e0*/  LDL.LU.64 R10, [R1+0x2218] ;  /* 0x00221800010a7983 */ /* 0x000ee20000300a00 */
[----:B------:R0:W1:Y:S02]  /*264f0*/  MUFU.EX2 R4, R3 ;  /* 0x0000000300047308 */ /* 0x0000640000000800 */
[----:B0-----:R-:W-:Y:S01]  /*26500*/  FMUL R3, R2, 1.4426950216293334961 ;  /* 0x3fb8aa3b02037820 */ /* 0x001fe20000400000 */
[----:B------:R-:W-:Y:S01]  /*26510*/  STL [R1+0x218c], R29 ;  /* 0x00218c1d01007387 */ /* 0x000fe20000100800 */
[----:B------:R-:W-:Y:S04]  /*26520*/  STL [R1+0x2188], R12 ;  /* 0x0021880c01007387 */ /* 0x000fe80000100800 */
[----:B------:R-:W0:Y:S01]  /*26530*/  MUFU.EX2 R3, R3 ;  /* 0x0000000300037308 */ /* 0x000e220000000800 */
[----:B----4-:R3:W-:Y:S01]  /*26540*/  STL.64 [R1+0x21e8], R14 ;  /* 0x0021e80e01007387 */ /* 0x0107e20000100a00 */
[----:B--2---:R-:W-:-:S02]  /*26550*/  FFMA R2, R13, c[0x0][0x188], -R28 ;  /* 0x000062000d027a23 */ /* 0x004fc4000000081c */
[----:B-1----:R-:W-:Y:S01]  /*26560*/  STL [R1+0x5fc], R4 ;  /* 0x0005fc0401007387 */ /* 0x002fe20000100800 */
[C---:B---3--:R-:W-:Y:S01]  /*26570*/  HMMA.16816.F32.BF16 R12, R20.reuse, R10, R24 ;  /* 0x0000000a140c723c */ /* 0x048fe20000041818 */
[----:B0-----:R0:W-:Y:S02]  /*26580*/  STL [R1+0x5f8], R3 ;  /* 0x0005f80301007387 */ /* 0x0011e40000100800 */
[----:B0-----:R-:W-:Y:S02]  /*26590*/  FMUL R3, R2, 1.4426950216293334961 ;  /* 0x3fb8aa3b02037820 */ /* 0x001fe40000400000 */
[----:B------:R-:W-:Y:S02]  /*265a0*/  FFMA R2, R0, c[0x0][0x188], -R28 ;  /* 0x0000620000027a23 */ /* 0x000fe4000000081c */
[----:B------:R-:W0:Y:S01]  /*265b0*/  MUFU.EX2 R0, R3 ;  /* 0x0000000300007308 */ /* 0x000e220000000800 */
[----:B------:R-:W-:Y:S02]  /*265c0*/  MOV R16, R10 ;  /* 0x0000000a00107202 */ /* 0x000fe40000000f00 */
[----:B------:R-:W-:Y:S11]  /*265d0*/  MOV R5, R11 ;  /* 0x0000000b00057202 */ /* 0x000ff60000000f00 */
[----:B------:R-:W-:Y:S02]  /*265e0*/  @!UPT UIADD3 URZ, URZ, URZ, URZ ;  /* 0x0000003f3f3ff290 */ /* 0x000fe4000fffe03f */
[----:B------:R-:W-:Y:S01]  /*265f0*/  STL.64 [R1+0x420], R12 ;  /* 0x0004200c01007387 */ /* 0x000fe20000100a00 */
[----:B------:R1:W-:Y:S03]  /*26600*/  STL.64 [R1+0x428], R14 ;  /* 0x0004280e01007387 */ /* 0x0003e60000100a00 */
[----:B-1----:R-:W2:Y:S01]  /*26610*/  LDL.LU.64 R14, [R1+0x98] ;  /* 0x00009800010e7983 */ /* 0x002ea20000300a00 */
[----:B-----5:R-:W-:Y:S02]  /*26620*/  STL.64 [R1+0x21e0], R18 ;  /* 0x0021e01201007387 */ /* 0x020fe40000100a00 */
[----:B------:R-:W-:Y:S02]  /*26630*/  STL [R1+0x21d8], R16 ;  /* 0x0021d81001007387 */ /* 0x000fe40000100800 */
[----:B------:R-:W-:Y:S01]  /*26640*/  STL.64 [R1+0x21d0], R6 ;  /* 0x0021d00601007387 */ /* 0x000fe20000100a00 */
[----:B------:R-:W-:Y:S01]  /*26650*/  STL.64 [R1+0x21c8], R4 ;  /* 0x0021c80401007387 */ /* 0x000fe20000100a00 */
[----:B------:R-:W3:Y:S02]  /*26660*/  LDL.LU R8, [R1+0x280] ;  /* 0x0002800001087983 */ /* 0x000ee40000300800 */
[----:B0-----:R-:W-:Y:S02]  /*26670*/  STL [R1+0x5e0], R0 ;  /* 0x0005e00001007387 */ /* 0x001fe40000100800 */
[----:B------:R-:W3:Y:S01]  /*26680*/  LDL.LU R9, [R1+0x284] ;  /* 0x0002840001097983 */ /* 0x000ee20000300800 */
[----:B------:R-:W3:Y:S01]  /*26690*/  LDL.LU R10, [R1+0x288] ;  /* 0x00028800010a7983 */ /* 0x000ee20000300800 */
[----:B------:R-:W3:Y:S02]  /*266a0*/  LDL.LU R11, [R1+0x28c] ;  /* 0x00028c00010b7983 */ /* 0x000ee40000300800 */
[----:B------:R-:W4:Y:S01]  /*266b0*/  LDL.LU R13, [R1+0x2e8] ;  /* 0x0002e800010d7983 */ /* 0x000f220000300800 */
[----:B--2---:R0:W-:Y:S04]  /*266c0*/  STL.64 [R1+0x2208], R14 ;  /* 0x0022080e01007387 */ /* 0x0041e80000100a00 */
[----:B----4-:R-:W-:Y:S01]  /*266d0*/  STL [R1+0x2200], R13 ;  /* 0x0022000d01007387 */ /* 0x010fe20000100800 */
[----:B0-----:R-:W3:Y:S02]  /*266e0*/  LDL.LU.64 R14, [R1+0xa8] ;  /* 0x0000a800010e7983 */ /* 0x001ee40000300a00 */
[----:B------:R-:W2:Y:S01]  /*266f0*/  LDL.LU R0, [R1+0x2ec] ;  /* 0x0002ec0001007983 */ /* 0x000ea20000300800 */
[----:B------:R-:W4:Y:S04]  /*26700*/  LDL.LU R16, [R1+0x260] ;  /* 0x0002600001107983 */ /* 0x000f280000300800 */
[----:B------:R-:W4:Y:S01]  /*26710*/  LDL.LU R17, [R1+0x264] ;  /* 0x0002640001117983 */ /* 0x000f220000300800 */
[----:B------:R-:W5:Y:S02]  /*26720*/  LDL.LU R18, [R1+0x268] ;  /* 0x0002680001127983 */ /* 0x000f640000300800 */
[----:B------:R-:W5:Y:S02]  /*26730*/  LDL.LU R19, [R1+0x26c] ;  /* 0x00026c0001137983 */ /* 0x000f640000300800 */
[----:B-----5:R-:W-:Y:S01]  /*26740*/  STL.64 [R1+0x21f8], R18 ;  /* 0x0021f81201007387 */ /* 0x020fe20000100a00 */
[----:B----4-:R0:W-:Y:S03]  /*26750*/  STL.64 [R1+0x21f0], R16 ;  /* 0x0021f01001007387 */ /* 0x0101e60000100a00 */
[----:B0-----:R-:W4:Y:S01]  /*26760*/  LDL.LU R16, [R1+0x270] ;  /* 0x0002700001107983 */ /* 0x001f220000300800 */
[----:B------:R-:W4:Y:S02]  /*26770*/  LDL.LU R17, [R1+0x274] ;  /* 0x0002740001117983 */ /* 0x000f240000300800 */
[----:B------:R-:W4:Y:S02]  /*26780*/  LDL.LU R18, [R1+0x278] ;  /* 0x0002780001127983 */ /* 0x000f240000300800 */
[----:B------:R-:W4:Y:S01]  /*26790*/  LDL.LU R19, [R1+0x27c] ;  /* 0x00027c0001137983 */ /* 0x000f220000300800 */
[----:B------:R-:W5:Y:S01]  /*267a0*/  LDL.LU R24, [R1+0x220] ;  /* 0x0002200001187983 */ /* 0x000f620000300800 */
[----:B------:R-:W5:Y:S02]  /*267b0*/  LDL.LU R25, [R1+0x224] ;  /* 0x0002240001197983 */ /* 0x000f640000300800 */
[----:B------:R-:W2:Y:S02]  /*267c0*/  LDL.LU R26, [R1+0x228] ;  /* 0x00022800011a7983 */ /* 0x000ea40000300800 */
[----:B------:R-:W2:Y:S01]  /*267d0*/  LDL.LU R27, [R1+0x22c] ;  /* 0x00022c00011b7983 */ /* 0x000ea20000300800 */
[----:B------:R-:W4:Y:S01]  /*267e0*/  LDL.LU R4, [R1+0x250] ;  /* 0x0002500001047983 */ /* 0x000f220000300800 */
[----:B------:R-:W4:Y:S02]  /*267f0*/  LDL.LU R5, [R1+0x254] ;  /* 0x0002540001057983 */ /* 0x000f240000300800 */
[----:B------:R-:W4:Y:S02]  /*26800*/  LDL.LU R6, [R1+0x258] ;  /* 0x0002580001067983 */ /* 0x000f240000300800 */
[----:B------:R-:W4:Y:S01]  /*26810*/  LDL.LU R7, [R1+0x25c] ;  /* 0x00025c0001077983 */ /* 0x000f220000300800 */
[----:B---3--:R-:W-:Y:S01]  /*26820*/  HMMA.16816.F32.BF16 R8, R20, R14, R8 ;  /* 0x0000000e1408723c */ /* 0x008fe20000041808 */
[----:B--2---:R0:W-:Y:S01]  /*26830*/  STL.64 [R1+0x21a8], R26 ;  /* 0x0021a81a01007387 */ /* 0x0041e20000100a00 */
[----:B-----5:R1:W-:Y:S03]  /*26840*/  STL.64 [R1+0x21a0], R24 ;  /* 0x0021a01801007387 */ /* 0x0203e60000100a00 */
[----:B0-----:R-:W2:Y:S04]  /*26850*/  LDL.LU.64 R26, [R1+0x118] ;  /* 0x00011800011a7983 */ /* 0x001ea80000300a00 */
[----:B--2---:R0:W-:Y:S01]  /*26860*/  STL.64 [R1+0x21c0], R26 ;  /* 0x0021c01a01007387 */ /* 0x0041e20000100a00 */
[----:B-1----:R-:W2:Y:S02]  /*26870*/  LDL.LU R24, [R1+0x240] ;  /* 0x0002400001187983 */ /* 0x002ea40000300800 */
[----:B------:R-:W2:Y:S01]  /*26880*/  LDL.LU R25, [R1+0x244] ;  /* 0x0002440001197983 */ /* 0x000ea20000300800 */
[----:B0-----:R-:W2:Y:S01]  /*26890*/  LDL.LU R26, [R1+0x248] ;  /* 0x00024800011a7983 */ /* 0x001ea20000300800 */
[----:B------:R-:W2:Y:S09]  /*268a0*/  LDL.LU R27, [R1+0x24c] ;  /* 0x00024c00011b7983 */ /* 0x000eb20000300800 */
[----:B------:R0:W-:Y:S02]  /*268b0*/  STL.64 [R1+0x410], R8 ;  /* 0x0004100801007387 */ /* 0x0001e40000100a00 */
[----:B------:R1:W-:Y:S01]  /*268c0*/  STL.64 [R1+0x418], R10 ;  /* 0x0004180a01007387 */ /* 0x0003e20000100a00 */
[----:B0-----:R-:W-:Y:S01]  /*268d0*/  MOV R8, R14 ;  /* 0x0000000e00087202 */ /* 0x001fe20000000f00 */
[----:B-1----:R-:W3:Y:S01]  /*268e0*/  LDL.LU.64 R10, [R1+0x2210] ;  /* 0x00221000010a7983 */ /* 0x002ee20000300a00 */
[----:B------:R-:W-:-:S02]  /*268f0*/  MOV R9, R15 ;  /* 0x0000000f00097202 */ /* 0x000fc40000000f00 */
[----:B------:R-:W4:Y:S02]  /*26900*/  LDL.LU.64 R14, [R1+0x2208] ;  /* 0x00220800010e7983 */ /* 0x000f240000300a00 */
[----:B------:R-:W-:Y:S01]  /*26910*/  FMUL R3, R2, 1.4426950216293334961 ;  /* 0x3fb8aa3b02037820 */ /* 0x000fe20000400000 */
[----:B------:R-:W5:Y:S03]  /*26920*/  LDL.LU R13, [R1+0x2200] ;  /* 0x00220000010d7983 */ /* 0x000f660000300800 */
[----:B------:R-:W0:Y:S02]  /*26930*/  MUFU.EX2 R12, R3 ;  /* 0x00000003000c7308 */ /* 0x000e240000000800 */
[----:B0-----:R0:W-:Y:S01]  /*26940*/  STL [R1+0x5e4], R12 ;  /* 0x0005e40c01007387 */ /* 0x0011e20000100800 */
[C---:B----4-:R-:W-:Y:S01]  /*26950*/  HMMA.16816.F32.BF16 R16, R20.reuse, R14, R16 ;  /* 0x0000000e1410723c */ /* 0x050fe20000041810 */
[----:B------:R-:W-:Y:S01]  /*26960*/  IMAD.MOV.U32 R29, RZ, RZ, R14 ;  /* 0x000000ffff1d7224 */ /* 0x000fe200078e000e */
[----:B0-----:R-:W-:Y:S11]  /*26970*/  MOV R12, R15 ;  /* 0x0000000f000c7202 */ /* 0x001ff60000000f00 */
[----:B------:R-:W-:Y:S10]  /*26980*/  @!UPT UIADD3 URZ, URZ, URZ, URZ ;  /* 0x0000003f3f3ff290 */ /* 0x000ff4000fffe03f */
[----:B------:R-:W-:Y:S01]  /*26990*/  STL.64 [R1+0x400], R16 ;  /* 0x0004001001007387 */ /* 0x000fe20000100a00 */
[----:B------:R0:W-:Y:S03]  /*269a0*/  STL.64 [R1+0x408], R18 ;  /* 0x0004081201007387 */ /* 0x0001e60000100a00 */
[----:B0-----:R-:W4:Y:S01]  /*269b0*/  LDL.LU.64 R18, [R1+0x21f8] ;  /* 0x0021f80001127983 */ /* 0x001f220000300a00 */
[----:B------:R-:W4:Y:S02]  /*269c0*/  LDL.LU.64 R16, [R1+0x21f0] ;  /* 0x0021f00001107983 */ /* 0x000f240000300a00 */
[----:B------:R-:W4:Y:S02]  /*269d0*/  LDL.LU.64 R14, [R1+0x21e8] ;  /* 0x0021e800010e7983 */ /* 0x000f240000300a00 */
[--C-:B-----5:R-:W-:Y:S01]  /*269e0*/  FFMA R2, R13, c[0x0][0x188], -R28.reuse ;  /* 0x000062000d027a23 */ /* 0x120fe2000000081c */
[C---:B---3--:R-:W-:Y:S03]  /*269f0*/  HMMA.16816.F32.BF16 R4, R20.reuse, R10, R4 ;  /* 0x0000000a1404723c */ /* 0x048fe60000041804 */
[----:B------:R-:W-:Y:S01]  /*26a00*/  FMUL R3, R2, 1.4426950216293334961 ;  /* 0x3fb8aa3b02037820 */ /* 0x000fe20000400000 */
[----:B------:R-:W-:Y:S05]  /*26a10*/  STL [R1+0x1fdc], R28 ;  /* 0x001fdc1c01007387 */ /* 0x000fea0000100800 */
[----:B------:R-:W0:Y:S01]  /*26a20*/  MUFU.EX2 R3, R3 ;  /* 0x0000000300037308 */ /* 0x000e220000000800 */
[C---:B----4-:R-:W-:Y:S11]  /*26a30*/  HMMA.16816.F32.BF16 R16, R20.reuse, R14, R16 ;  /* 0x0000000e1410723c */ /* 0x050ff60000041810 */
[----:B------:R-:W-:Y:S11]  /*26a40*/  @!UPT UIADD3 URZ, URZ, URZ, URZ ;  /* 0x0000003f3f3ff290 */ /* 0x000ff6000fffe03f */
[----:B------:R-:W-:Y:S01]  /*26a50*/  @!UPT UIADD3 URZ, URZ, URZ, URZ ;  /* 0x0000003f3f3ff290 */ /* 0x000fe2000fffe03f */
[----:B------:R-:W-:Y:S01]  /*26a60*/  STL.64 [R1+0x3f0], R16 ;  /* 0x0003f01001007387 */ /* 0x000fe20000100a00 */
[----:B------:R1:W-:Y:S03]  /*26a70*/  STL.64 [R1+0x3f8], R18 ;  /* 0x0003f81201007387 */ /* 0x0003e60000100a00 */
[----:B-1----:R-:W3:Y:S01]  /*26a80*/  LDL.LU.64 R18, [R1+0x21e0] ;  /* 0x0021e00001127983 */ /* 0x002ee20000300a00 */
[----:B------:R-:W4:Y:S02]  /*26a90*/  LDL.LU R16, [R1+0x21d8] ;  /* 0x0021d80001107983 */ /* 0x000f240000300800 */
[----:B------:R-:W-:Y:S02]  /*26aa0*/  STL.64 [R1+0x21b8], R14 ;  /* 0x0021b80e01007387 */ /* 0x000fe40000100a00 */
[----:B------:R1:W-:Y:S02]  /*26ab0*/  STL [R1+0x21b0], R12 ;  /* 0x0021b00c01007387 */ /* 0x0003e40000100800 */
[----:B-1----:R-:W5:Y:S01]  /*26ac0*/  LDL.LU R12, [R1+0x230] ;  /* 0x00023000010c7983 */ /* 0x002f620000300800 */
[----:B------:R-:W5:Y:S02]  /*26ad0*/  LDL.LU R13, [R1+0x234] ;  /* 0x00023400010d7983 */ /* 0x000f640000300800 */
[----:B------:R-:W5:Y:S02]  /*26ae0*/  LDL.LU R14, [R1+0x238] ;  /* 0x00023800010e7983 */ /* 0x000f640000300800 */
[----:B------:R-:W5:Y:S01]  /*26af0*/  LDL.LU R15, [R1+0x23c] ;  /* 0x00023c00010f7983 */ /* 0x000f620000300800 */
[----:B------:R-:W2:Y:S01]  /*26b00*/  LDL R17, [R1+0x2c8] ;  /* 0x0002c80001117983 */ /* 0x000ea20000100800 */
[----:B0-----:R-:W-:Y:S02]  /*26b10*/  STL [R1+0x5e8], R3 ;  /* 0x0005e80301007387 */ /* 0x001fe40000100800 */
[----:B------:R-:W-:Y:S02]  /*26b20*/  STL.64 [R1+0x3e0], R4 ;  /* 0x0003e00401007387 */ /* 0x000fe40000100a00 */
[----:B------:R0:W-:Y:S02]  /*26b30*/  STL.64 [R1+0x3e8], R6 ;  /* 0x0003e80601007387 */ /* 0x0001e40000100a00 */
[----:B0-----:R-:W2:Y:S01]  /*26b40*/  LDL.LU.64 R6, [R1+0x21d0] ;  /* 0x0021d00001067983 */ /* 0x001ea20000300a00 */
[----:B------:R-:W3:Y:S02]  /*26b50*/  LDL.LU.64 R4, [R1+0x21c8] ;  /* 0x0021c80001047983 */ /* 0x000ee40000300a00 */
[----:B------:R-:W-:Y:S02]  /*26b60*/  STL.64 [R1+0x2158], R10 ;  /* 0x0021580a01007387 */ /* 0x000fe40000100a00 */
[----:B------:R0:W-:Y:S02]  /*26b70*/  STL.64 [R1+0x2190], R8 ;  /* 0x0021900801007387 */ /* 0x0001e40000100a00 */
[----:B0-----:R-:W3:Y:S01]  /*26b80*/  LDL.LU R8, [R1+0x210] ;  /* 0x0002100001087983 */ /* 0x001ee20000300800 */
[----:B------:R-:W3:Y:S02]  /*26b90*/  LDL.LU R9, [R1+0x214] ;  /* 0x0002140001097983 */ /* 0x000ee40000300800 */
[----:B------:R-:W3:Y:S02]  /*26ba0*/  LDL.LU R10, [R1+0x218] ;  /* 0x00021800010a7983 */ /* 0x000ee40000300800 */
[----:B------:R-:W3:Y:S01]  /*26bb0*/  LDL.LU R11, [R1+0x21c] ;  /* 0x00021c00010b7983 */ /* 0x000ee20000300800 */
[----:B--2---:R-:W-:Y:S11]  /*26bc0*/  HMMA.16816.F32.BF16 R24, R20, R6, R24 ;  /* 0x000000061418723c */ /* 0x004ff60000041818 */
[----:B------:R-:W-:Y:S11]  /*26bd0*/  @!UPT UIADD3 URZ, URZ, URZ, URZ ;  /* 0x0000003f3f3ff290 */ /* 0x000ff6000fffe03f */
[----:B------:R-:W-:Y:S01]  /*26be0*/  @!UPT UIADD3 URZ, URZ, URZ, URZ ;  /* 0x0000003f3f3ff290 */ /* 0x000fe2000fffe03f */
[----:B------:R-:W-:Y:S01]  /*26bf0*/  STL.64 [R1+0x3d0], R24 ;  /* 0x0003d01801007387 */ /* 0x000fe20000100a00 */
[----:B------:R0:W-:Y:S03]  /*26c00*/  STL.64 [R1+0x3d8], R26 ;  /* 0x0003d81a01007387 */ /* 0x0001e60000100a00 */
[----:B0-----:R-:W5:Y:S01]  /*26c10*/  LDL.LU.64 R26, [R1+0x21c0] ;  /* 0x0021c000011a7983 */ /* 0x001f620000300a00 */
[----:B------:R-:W-:-:S04]  /*26c20*/  FFMA R2, R0, c[0x0][0x188], -R28 ;  /* 0x0000620000027a23 */ /* 0x000fc8000000081c */
[----:B------:R-:W-:-:S06]  /*26c30*/  FMUL R2, R2, 1.4426950216293334961 ;  /* 0x3fb8aa3b02027820 */ /* 0x000fcc0000400000 */
[----:B------:R-:W0:Y:S01]  /*26c40*/  MUFU.EX2 R2, R2 ;  /* 0x0000000200027308 */ /* 0x000e220000000800 */
[----:B------:R-:W-:Y:S04]  /*26c50*/  STL.64 [R1+0x2060], R6 ;  /* 0x0020600601007387 */ /* 0x000fe80000100a00 */
[----:B0-----:R-:W-:Y:S01]  /*26c60*/  STL [R1+0x5ec], R2 ;  /* 0x0005ec0201007387 */ /* 0x001fe20000100800 */
[C---:B-----5:R-:W-:Y:S01]  /*26c70*/  HMMA.16816.F32.BF16 R12, R20.reuse, R26, R12 ;  /* 0x0000001a140c723c */ /* 0x060fe2000004180c */
[----:B------:R-:W-:Y:S11]  /*26c80*/  MOV R0, R26 ;  /* 0x0000001a00007202 */ /* 0x000ff60000000f00 */
[----:B------:R-:W-:Y:S11]  /*26c90*/  @!UPT UIADD3 URZ, URZ, URZ, URZ ;  /* 0x0000003f3f3ff290 */ /* 0x000ff6000fffe03f */
[----:B------:R0:W-:Y:S01]  /*26ca0*/  STL.64 [R1+0x3c0], R12 ;  /* 0x0003c00c01007387 */ /* 0x0001e20000100a00 */
[----:B------:R1:W-:Y:S01]  /*26cb0*/  STL.64 [R1+0x3c8], R14 ;  /* 0x0003c80e01007387 */ /* 0x0003e20000100a00 */
[----:B0-----:R-:W-:Y:S02]  /*26cc0*/  MOV R13, R27 ;  /* 0x0000001b000d7202 */ /* 0x001fe40000000f00 */
[----:B-1----:R-:W2:Y:S01]  /*26cd0*/  LDL.LU.64 R14, [R1+0x21b8] ;  /* 0x0021b800010e7983 */ /* 0x002ea20000300a00 */
[----:B------:R-:W5:Y:S02]  /*26ce0*/  LDL.LU R12, [R1+0x21b0] ;  /* 0x0021b000010c7983 */ /* 0x000f640000300800 */
[----:B------:R-:W3:Y:S02]  /*26cf0*/  LDL.LU.64 R26, [R1+0x21a8] ;  /* 0x0021a800011a7983 */ /* 0x000ee40000300a00 */
[----:B------:R-:W3:Y:S02]  /*26d00*/  LDL.LU.64 R24, [R1+0x21a0] ;  /* 0x0021a00001187983 */ /* 0x000ee40000300a00 */
[C---:B---3--:R-:W-:Y:S11]  /*26d10*/  HMMA.16816.F32.BF16 R24, R20.reuse, R18, R24 ;  /* 0x000000121418723c */ /* 0x048ff60000041818 */
[----:B------:R-:W-:Y:S11]  /*26d20*/  @!UPT UIADD3 URZ, URZ, URZ, URZ ;  /* 0x0000003f3f3ff290 */ /* 0x000ff6000fffe03f */
[----:B------:R-:W-:Y:S01]  /*26d30*/  @!UPT UIADD3 URZ, URZ, URZ, URZ ;  /* 0x0000003f3f3ff290 */ /* 0x000fe2000fffe03f */
[----:B------:R-:W-:Y:S01]  /*26d40*/  STL.64 [R1+0x3b0], R24 ;  /* 0x0003b01801007387 */ /* 0x000fe20000100a00 */
[----:B------:R0:W-:Y:S03]  /*26d50*/  STL.64 [R1+0x3b8], R26 ;  /* 0x0003b81a01007387 */ /* 0x0001e60000100a00 */
[----:B0-----:R-:W3:Y:S01]  /*26d60*/  LDL.LU.64 R26, [R1+0x2198] ;  /* 0x00219800011a7983 */ /* 0x001ee20000300a00 */
[----:B------:R-:W-:Y:S01]  /*26d70*/  STL.64 [R1+0x2030], R18 ;  /* 0x0020301201007387 */ /* 0x000fe20000100a00 */
[----:B---3--:R-:W-:Y:S11]  /*26d80*/  HMMA.16816.F32.BF16 R8, R20, R26, R8 ;  /* 0x0000001a1408723c */ /* 0x008ff60000041808 */
[----:B------:R-:W-:Y:S11]  /*26d90*/  @!UPT UIADD3 URZ, URZ, URZ, URZ ;  /* 0x0000003f3f3ff290 */ /* 0x000ff6000fffe03f */
[----:B------:R-:W-:Y:S01]  /*26da0*/  @!UPT UIADD3 URZ, URZ, URZ, URZ ;  /* 0x0000003f3f3ff290 */ /* 0x000fe2000fffe03f */
[----:B------:R0:W-:Y:S01]  /*26db0*/  STL.64 [R1+0x3a0], R8 ;  /* 0x0003a00801007387 */ /* 0x0001e20000100a00 */
[----:B------:R-:W-:Y:S03]  /*26dc0*/  STL.64 [R1+0x3a8], R10 ;  /* 0x0003a80a01007387 */ /* 0x000fe60000100a00 */
[----:B0-----:R-:W3:Y:S01]  /*26dd0*/  LDL.LU.64 R8, [R1+0x2190] ;  /* 0x0021900001087983 */ /* 0x001ee20000300a00 */
[----:B------:R0:W-:Y:S02]  /*26de0*/  STL.64 [R1+0x2028], R26 ;  /* 0x0020281a01007387 */ /* 0x0001e40000100a00 */
[----:B------:R-:W2:Y:S02]  /*26df0*/  LDL.LU R24, [R1+0x40] ;  /* 0x0000400001187983 */ /* 0x000ea40000300800 */
[----:B------:R-:W2:Y:S01]  /*26e00*/  LDL.LU R25, [R1+0x44] ;  /* 0x0000440001197983 */ /* 0x000ea20000300800 */
[----:B0-----:R-:W2:Y:S01]  /*26e10*/  LDL.LU R26, [R1+0x48] ;  /* 0x00004800011a7983 */ /* 0x001ea20000300800 */
[----:B------:R-:W2:Y:S01]  /*26e20*/  LDL.LU R27, [R1+0x4c] ;  /* 0x00004c00011b7983 */ /* 0x000ea20000300800 */
[----:B----4-:R-:W-:-:S02]  /*26e30*/  MOV R6, R16 ;  /* 0x0000001000067202 */ /* 0x010fc40000000f00 */
[----:B------:R-:W-:Y:S01]  /*26e40*/  MOV R7, R5 ;  /* 0x0000000500077202 */ /* 0x000fe20000000f00 */
[----:B--2---:R0:W-:Y:S01]  /*26e50*/  STL.64 [R1+0x2078], R26 ;  /* 0x0020781a01007387 */ /* 0x0041e20000100a00 */
[----:B------:R-:W-:Y:S01]  /*26e60*/  STL.64 [R1+0x2070], R24 ;  /* 0x0020701801007387 */ /* 0x000fe20000100a00 */
[----:B0-----:R-:W-:Y:S01]  /*26e70*/  MOV R26, R29 ;  /* 0x0000001d001a7202 */ /* 0x001fe20000000f00 */
[----:B-----5:R-:W-:Y:S01]  /*26e80*/  IMAD.MOV.U32 R27, RZ, RZ, R12 ;  /* 0x000000ffff1b7224 */ /* 0x020fe200078e000c */
[----:B------:R-:W2:Y:S01]  /*26e90*/  LDL.LU R29, [R1+0x218c] ;  /* 0x00218c00011d7983 */ /* 0x000ea20000300800 */
[----:B------:R-:W4:Y:S03]  /*26ea0*/  LDL.LU R12, [R1+0x2188] ;  /* 0x00218800010c7983 */ /* 0x000f260000300800 */
[----:B------:R3:W-:Y:S02]  /*26eb0*/  STL.64 [R1+0x2090], R26 ;  /* 0x0020901a01007387 */ /* 0x0007e40000100a00 */
[----:B---3--:R-:W-:-:S02]  /*26ec0*/  MOV R26, R8 ;  /* 0x00000008001a7202 */ /* 0x008fc40000000f00 */
[----:B------:R-:W-:Y:S01]  /*26ed0*/  MOV R27, R9 ;  /* 0x00000009001b7202 */ /* 0x000fe20000000f00 */
[----:B------:R-:W3:Y:S01]  /*26ee0*/  LDL.LU R8, [R1+0x2184] ;  /* 0x0021840001087983 */ /* 0x000ee20000300800 */
[----:B------:R-:W5:Y:S03]  /*26ef0*/  LDL.LU R9, [R1+0x2180] ;  /* 0x0021800001097983 */ /* 0x000f660000300800 */
[----:B------:R-:W-:Y:S01]  /*26f00*/  STL.64 [R1+0x20a8], R26 ;  /* 0x0020a81a01007387 */ /* 0x000fe20000100a00 */
[----:B------:R-:W3:Y:S02]  /*26f10*/  LDL.LU R16, [R1+0x217c] ;  /* 0x00217c0001107983 */ /* 0x000ee40000300800 */
[----:B------:R-:W3:Y:S02]  /*26f20*/  LDL.LU R5, [R1+0x450] ;  /* 0x0004500001057983 */ /* 0x000ee40000300800 */
[----:B------:R2:W-:Y:S02]  /*26f30*/  STL.64 [R1+0x20b8], R6 ;  /* 0x0020b80601007387 */ /* 0x0005e40000100a00 */
[----:B--2---:R-:W-:Y:S01]  /*26f40*/  MOV R7, R29 ;  /* 0x0000001d00077202 */ /* 0x004fe20000000f00 */
[----:B----4-:R-:W-:Y:S01]  /*26f50*/  IMAD.MOV.U32 R6, RZ, RZ, R12 ;  /* 0x000000ffff067224 */ /* 0x010fe200078e000c */
[----:B---3--:R-:W-:Y:S01]  /*26f60*/  STL [R1+0x20b0], R5 ;  /* 0x0020b00501007387 */ /* 0x008fe20000100800 */
[----:B------:R-:W2:Y:S03]  /*26f70*/  LDL.LU R12, [R1+0x2178] ;  /* 0x00217800010c7983 */ /* 0x000ea60000300800 */
[----:B------:R5:W-:Y:S02]  /*26f80*/  STL.64 [R1+0x20d0], R6 ;  /* 0x0020d00601007387 */ /* 0x000be40000100a00 */
[----:B------:R-:W3:Y:S01]  /*26f90*/  LDL.LU R24, [R1+0x70] ;  /* 0x0000700001187983 */ /* 0x000ee20000300800 */
[----:B------:R-:W3:Y:S01]  /*26fa0*/  LDL.LU R25, [R1+0x74] ;  /* 0x0000740001197983 */ /* 0x000ee20000300800 */
[----:B------:R-:W4:Y:S02]  /*26fb0*/  LDL.LU R26, [R1+0x78] ;  /* 0x00007800011a7983 */ /* 0x000f240000300800 */
[----:B------:R-:W4:Y:S01]  /*26fc0*/  LDL.LU R27, [R1+0x7c] ;  /* 0x00007c00011b7983 */ /* 0x000f220000300800 */
[----:B-----5:R-:W-:-:S02]  /*26fd0*/  MOV R6, R9 ;  /* 0x0000000900067202 */ /* 0x020fc40000000f00 */
[----:B------:R-:W-:Y:S01]  /*26fe0*/  MOV R7, R8 ;  /* 0x0000000800077202 */ /* 0x000fe20000000f00 */
[----:B------:R-:W5:Y:S01]  /*26ff0*/  LDL.LU R9, [R1+0x2174] ;  /* 0x0021740001097983 */ /* 0x000f620000300800 */
[----:B------:R-:W2:Y:S03]  /*27000*/  LDL.LU R8, [R1+0x2170] ;  /* 0x0021700001087983 */ /* 0x000ea60000300800 */
[----:B------:R-:W-:Y:S04]  /*27010*/  STL.64 [R1+0x20e8], R6 ;  /* 0x0020e80601007387 */ /* 0x000fe80000100a00 */
[----:B----4-:R-:W-:Y:S01]  /*27020*/  STL.64 [R1+0x20c8], R26 ;  /* 0x0020c81a01007387 */ /* 0x010fe20000100a00 */
[----:B---3--:R0:W-:Y:S03]  /*27030*/  STL.64 [R1+0x20c0], R24 ;  /* 0x0020c01801007387 */ /* 0x0081e60000100a00 */
[----:B0-----:R-:W3:Y:S01]  /*27040*/  LDL.LU R24, [R1+0x80] ;  /* 0x0000800001187983 */ /* 0x001ee20000300800 */
[----:B------:R-:W3:Y:S02]  /*27050*/  LDL.LU R25, [R1+0x84] ;  /* 0x0000840001197983 */ /* 0x000ee40000300800 */
[----:B------:R-:W4:Y:S02]  /*27060*/  LDL.LU R26, [R1+0x88] ;  /* 0x00008800011a7983 */ /* 0x000f240000300800 */
[----:B------:R-:W4:Y:S01]  /*27070*/  LDL.LU R27, [R1+0x8c] ;  /* 0x00008c00011b7983 */ /* 0x000f220000300800 */
[----:B--2---:R-:W-:Y:S01]  /*27080*/  MOV R6, R12 ;  /* 0x0000000c00067202 */ /* 0x004fe20000000f00 */
[----:B------:R-:W-:Y:S01]  /*27090*/  IMAD.MOV.U32 R7, RZ, RZ, R16 ;  /* 0x000000ffff077224 */ /* 0x000fe200078e0010 */
[----:B------:R-:W2:Y:S01]  /*270a0*/  LDL.LU R12, [R1+0x216c] ;  /* 0x00216c00010c7983 */ /* 0x000ea20000300800 */
        /* <DEDUP_REMOVED lines=8> */
[----:B------:R-:W-:-:S02]  /*27130*/  MOV R6, R8 ;  /* 0x0000000800067202 */ /* 0x000fc40000000f00 */
[----:B-----5:R-:W-:Y:S01]  /*27140*/  MOV R7, R9 ;  /* 0x0000000900077202 */ /* 0x020fe20000000f00 */
        /* <DEDUP_REMOVED lines=9> */
[----:B--2---:R-:W-:-:S02]  /*271e0*/  MOV R6, R16 ;  /* 0x0000001000067202 */ /* 0x004fc40000000f00 */
[----:B------:R-:W-:-:S05]  /*271f0*/  MOV R7, R12 ;  /* 0x0000000c00077202 */ /* 0x000fca0000000f00 */
[----:B------:R5:W-:Y:S02]  /*27200*/  STL.64 [R1+0x2130], R6 ;  /* 0x0021300601007387 */ /* 0x000be40000100a00 */
[----:B-----5:R-:W-:Y:S01]  /*27210*/  MOV R7, R8 ;  /* 0x0000000800077202 */ /* 0x020fe20000000f00 */
[----:B------:R-:W-:Y:S01]  /*27220*/  IMAD.MOV.U32 R6, RZ, RZ, R9 ;  /* 0x000000ffff067224 */ /* 0x000fe200078e0009 */
[----:B----4-:R-:W-:Y:S01]  /*27230*/  STL.64 [R1+0x2110], R26 ;  /* 0x0021101a01007387 */ /* 0x010fe20000100a00 */
[----:B---3--:R0:W-:Y:S03]  /*27240*/  STL.64 [R1+0x2108], R24 ;  /* 0x0021081801007387 */ /* 0x0081e60000100a00 */
[----:B0-----:R-:W2:Y:S01]  /*27250*/  LDL.LU R24, [R1+0x1c0] ;  /* 0x0001c00001187983 */ /* 0x001ea20000300800 */
[----:B------:R-:W2:Y:S02]  /*27260*/  LDL.LU R25, [R1+0x1c4] ;  /* 0x0001c40001197983 */ /* 0x000ea40000300800 */
[----:B------:R-:W3:Y:S02]  /*27270*/  LDL.LU R26, [R1+0x1c8] ;  /* 0x0001c800011a7983 */ /* 0x000ee40000300800 */
[----:B------:R-:W3:Y:S01]  /*27280*/  LDL.LU R27, [R1+0x1cc] ;  /* 0x0001cc00011b7983 */ /* 0x000ee20000300800 */
[----:B------:R-:W4:Y:S01]  /*27290*/  LDL.LU R8, [R1+0x200] ;  /* 0x0002000001087983 */ /* 0x000f220000300800 */
[----:B------:R-:W4:Y:S02]  /*272a0*/  LDL.LU R9, [R1+0x204] ;  /* 0x0002040001097983 */ /* 0x000f240000300800 */
[----:B------:R-:W4:Y:S02]  /*272b0*/  LDL.LU R10, [R1+0x208] ;  /* 0x00020800010a7983 */ /* 0x000f240000300800 */
[----:B------:R-:W4:Y:S01]  /*272c0*/  LDL.LU R11, [R1+0x20c] ;  /* 0x00020c00010b7983 */ /* 0x000f220000300800 */
[----:B------:R-:W5:Y:S01]  /*272d0*/  LDL R5, [R1+0x5e4] ;  /* 0x0005e40001057983 */ /* 0x000f620000100800 */
[----:B------:R0:W-:Y:S03]  /*272e0*/  STL.64 [R1+0x2150], R6 ;  /* 0x0021500601007387 */ /* 0x0001e60000100a00 */
[----:B-----5:R-:W-:Y:S01]  /*272f0*/  STL.64 [R1+0x2148], R4 ;  /* 0x0021480401007387 */ /* 0x020fe20000100a00 */
[----:B0-----:R-:W4:Y:S02]  /*27300*/  LDL.LU.64 R6, [R1+0xe8] ;  /* 0x0000e80001067983 */ /* 0x001f240000300a00 */
[----:B------:R-:W5:Y:S02]  /*27310*/  LDL R18, [R1+0x5e0] ;  /* 0x0005e00001127983 */ /* 0x000f640000100800 */
[----:B------:R-:W4:Y:S01]  /*27320*/  LDL R28, [R1+0x5f8] ;  /* 0x0005f800011c7983 */ /* 0x000f220000100800 */
[----:B---3--:R-:W-:Y:S01]  /*27330*/  STL.64 [R1+0x2128], R26 ;  /* 0x0021281a01007387 */ /* 0x008fe20000100a00 */
[----:B--2---:R0:W-:Y:S03]  /*27340*/  STL.64 [R1+0x2120], R24 ;  /* 0x0021201801007387 */ /* 0x0041e60000100a00 */
[----:B0-----:R-:W2:Y:S01]  /*27350*/  LDL.LU R24, [R1+0x1d0] ;  /* 0x0001d00001187983 */ /* 0x001ea20000300800 */
[----:B------:R-:W2:Y:S02]  /*27360*/  LDL.LU R25, [R1+0x1d4] ;  /* 0x0001d40001197983 */ /* 0x000ea40000300800 */
[----:B------:R-:W3:Y:S02]  /*27370*/  LDL.LU R26, [R1+0x1d8] ;  /* 0x0001d800011a7983 */ /* 0x000ee40000300800 */
[----:B------:R-:W3:Y:S02]  /*27380*/  LDL.LU R27, [R1+0x1dc] ;  /* 0x0001dc00011b7983 */ /* 0x000ee40000300800 */
[----:B---3--:R-:W-:Y:S01]  /*27390*/  STL.64 [R1+0x2140], R26 ;  /* 0x0021401a01007387 */ /* 0x008fe20000100a00 */
[----:B--2---:R0:W-:Y:S03]  /*273a0*/  STL.64 [R1+0x2138], R24 ;  /* 0x0021381801007387 */ /* 0x0041e60000100a00 */
[----:B0-----:R-:W2:Y:S01]  /*273b0*/  LDL.LU R24, [R1+0x1f0] ;  /* 0x0001f00001187983 */ /* 0x001ea20000300800 */
[----:B------:R-:W2:Y:S02]  /*273c0*/  LDL.LU R25, [R1+0x1f4] ;  /* 0x0001f40001197983 */ /* 0x000ea40000300800 */
[----:B------:R-:W2:Y:S02]  /*273d0*/  LDL.LU R26, [R1+0x1f8] ;  /* 0x0001f800011a7983 */ /* 0x000ea40000300800 */
[----:B------:R-:W2:Y:S01]  /*273e0*/  LDL.LU R27, [R1+0x1fc] ;  /* 0x0001fc00011b7983 */ /* 0x000ea20000300800 */
[----:B------:R-:W3:Y:S01]  /*273f0*/  LDL.LU R19, [R1+0x454] ;  /* 0x0004540001137983 */ /* 0x000ee20000300800 */
[----:B------:R-:W2:Y:S02]  /*27400*/  LDL.LU R29, [R1+0x460] ;  /* 0x00046000011d7983 */ /* 0x000ea40000300800 */
[----:B------:R-:W2:Y:S02]  /*27410*/  LDL.LU R12, [R1+0x464] ;  /* 0x00046400010c7983 */ /* 0x000ea40000300800 */
[----:B------:R-:W-:Y:S01]  /*27420*/  STL.64 [R1+0x2088], R14 ;  /* 0x0020880e01007387 */ /* 0x000fe20000100a00 */
[----:B----4-:R-:W-:Y:S01]  /*27430*/  HMMA.16816.F32.BF16 R20, R20, R6, R8 ;  /* 0x000000061414723c */ /* 0x010fe20000041808 */
[----:B--2---:R0:W-:Y:S04]  /*27440*/  STL.64 [R1+0x2080], R12 ;  /* 0x0020800c01007387 */ /* 0x0041e80000100a00 */
[----:B0-----:R-:W2:Y:S01]  /*27450*/  LDL.LU R12, [R1+0x50] ;  /* 0x00005000010c7983 */ /* 0x001ea20000300800 */
[----:B------:R-:W2:Y:S02]  /*27460*/  LDL.LU R13, [R1+0x54] ;  /* 0x00005400010d7983 */ /* 0x000ea40000300800 */
[----:B------:R-:W4:Y:S02]  /*27470*/  LDL.LU R14, [R1+0x58] ;  /* 0x00005800010e7983 */ /* 0x000f240000300800 */
[----:B------:R-:W4:Y:S01]  /*27480*/  LDL.LU R15, [R1+0x5c] ;  /* 0x00005c00010f7983 */ /* 0x000f220000300800 */
[----:B------:R-:W-:-:S02]  /*27490*/  MOV R9, R6 ;  /* 0x0000000600097202 */ /* 0x000fc40000000f00 */
[----:B------:R-:W-:Y:S01]  /*274a0*/  MOV R8, R7 ;  /* 0x0000000700087202 */ /* 0x000fe20000000f00 */
[----:B----4-:R-:W-:Y:S01]  /*274b0*/  STL.64 [R1+0x20a0], R14 ;  /* 0x0020a00e01007387 */ /* 0x010fe20000100a00 */
[----:B--2---:R0:W-:Y:S03]  /*274c0*/  STL.64 [R1+0x2098], R12 ;  /* 0x0020980c01007387 */ /* 0x0041e60000100a00 */
[----:B0-----:R-:W2:Y:S01]  /*274d0*/  LDL.LU R12, [R1+0x60] ;  /* 0x00006000010c7983 */ /* 0x001ea20000300800 */
[----:B------:R-:W2:Y:S02]  /*274e0*/  LDL.LU R13, [R1+0x64] ;  /* 0x00006400010d7983 */ /* 0x000ea40000300800 */
[----:B------:R-:W2:Y:S02]  /*274f0*/  LDL.LU R14, [R1+0x68] ;  /* 0x00006800010e7983 */ /* 0x000ea40000300800 */
[----:B------:R-:W2:Y:S01]  /*27500*/  LDL.LU R15, [R1+0x6c] ;  /* 0x00006c00010f7983 */ /* 0x000ea20000300800 */
[----:B------:R-:W4:Y:S01]  /*27510*/  LDL.LU.64 R10, [R1+0x2158] ;  /* 0x00215800010a7983 */ /* 0x000f220000300a00 */
[----:B------:R-:W-:Y:S02]  /*27520*/  STL.64 [R1+0x390], R20 ;  /* 0x0003901401007387 */ /* 0x000fe40000100a00 */
[----:B------:R0:W-:Y:S02]  /*27530*/  STL.64 [R1+0x398], R22 ;  /* 0x0003981601007387 */ /* 0x0001e40000100a00 */
[----:B------:R-:W2:Y:S01]  /*27540*/  LDL.LU.64 R6, [R1+0x2150] ;  /* 0x0021500001067983 */ /* 0x000ea20000300a00 */
[----:B------:R-:W5:Y:S01]  /*27550*/  LDL.LU.64 R4, [R1+0x2148] ;  /* 0x0021480001047983 */ /* 0x000f620000300a00 */
[----:B------:R-:W2:Y:S03]  /*27560*/  LDL R16, [R1+0x2cc] ;  /* 0x0002cc0001107983 */ /* 0x000ea60000100800 */
[----:B0-----:R-:W2:Y:S04]  /*27570*/  LDL R22, [R1+0x5f4] ;  /* 0x0005f40001167983 */ /* 0x001ea80000100800 */
[----:B------:R-:W2:Y:S01]  /*27580*/  LDL R23, [R1+0x5f0] ;  /* 0x0005f00001177983 */ /* 0x000ea20000100800 */
[----:B-----5:R-:W-:-:S02]  /*27590*/  F2FP.BF16.PACK_AB R21, R5, R18 ;  /* 0x000000120515723e */ /* 0x020fc400000010ff */
[----:B--2---:R-:W-:Y:S01]  /*275a0*/  F2FP.BF16.PACK_AB R20, R22, R23 ;  /* 0x000000171614723e */ /* 0x004fe200000010ff */
[----:B------:R-:W-:Y:S01]  /*275b0*/  F2FP.BF16.PACK_AB R22, R28, R4 ;  /* 0x000000041c16723e */ /* 0x000fe200000010ff */
[----:B------:R-:W-:-:S07]  /*275c0*/  F2FP.BF16.PACK_AB R23, R2, R3 ;  /* 0x000000030217723e */ /* 0x000fce00000010ff */
[C---:B------:R-:W-:Y:S01]  /*275d0*/  HMMA.16816.F32.BF16 R4, R20.reuse, R6, R24 ;  /* 0x000000061404723c */ /* 0x040fe20000041818 */
[----:B------:R-:W2:Y:S01]  /*275e0*/  LDL.LU.64 R26, [R1+0x2140] ;  /* 0x00214000011a7983 */ /* 0x000ea20000300a00 */
[----:B------:R-:W2:Y:S11]  /*275f0*/  LDL.LU.64 R24, [R1+0x2138] ;  /* 0x0021380001187983 */ /* 0x000eb60000300a00 */
[----:B------:R-:W-:Y:S10]  /*27600*/  @!UPT UIADD3 URZ, URZ, URZ, URZ ;  /* 0x0000003f3f3ff290 */ /* 0x000ff4000fffe03f */
        /* <DEDUP_REMOVED lines=38> */
[----:B------:R-:W5:Y:S02]  /*27870*/  LDL.LU R5, [R1+0x20b0] ;  /* 0x0020b00001057983 */ /* 0x000f640000300800 */
[----:B-----5:R-:W-:Y:S02]  /*27880*/  FFMA R2, R5, c[0x0][0x188], -R17 ;  /* 0x0000620005027a23 */ /* 0x020fe40000000811 */
[----:B--2---:R-:W-:Y:S01]  /*27890*/  HMMA.16816.F32.BF16 R4, R20, R6, R24 ;  /* 0x000000061404723c */ /* 0x004fe20000041818 */
[----:B------:R-:W2:Y:S01]  /*278a0*/  LDL.LU.64 R26, [R1+0x20a8] ;  /* 0x0020a800011a7983 */ /* 0x000ea20000300a00 */
[----:B------:R-:W-:-:S02]  /*278b0*/  FMUL R3, R2, 1.4426950216293334961 ;  /* 0x3fb8aa3b02037820 */ /* 0x000fc40000400000 */
[----:B------:R-:W5:Y:S04]  /*278c0*/  LDL.LU R28, [R1+0x458] ;  /* 0x00045800011c7983 */ /* 0x000f680000300800 */
[----:B------:R-:W0:Y:S11]  /*278d0*/  MUFU.EX2 R3, R3 ;  /* 0x0000000300037308 */ /* 0x000e360000000800 */
[----:B------:R-:W-:Y:S04]  /*278e0*/  @!UPT UIADD3 URZ, URZ, URZ, URZ ;  /* 0x0000003f3f3ff290 */ /* 0x000fe8000fffe03f */
[----:B------:R1:W-:Y:S01]  /*278f0*/  STL.64 [R1+0x310], R4 ;  /* 0x0003100401007387 */ /* 0x0003e20000100a00 */
[----:B------:R0:W-:Y:S03]  /*27900*/  STL.64 [R1+0x318], R6 ;  /* 0x0003180601007387 */ /* 0x0001e60000100a00 */
[----:B-1----:R-:W4:Y:S01]  /*27910*/  LDL.LU R4, [R1+0x20] ;  /* 0x0000200001047983 */ /* 0x002f220000300800 */
[----:B------:R-:W4:Y:S02]  /*27920*/  LDL.LU R5, [R1+0x24] ;  /* 0x0000240001057983 */ /* 0x000f240000300800 */
[----:B0-----:R-:W4:Y:S02]  /*27930*/  LDL.LU R6, [R1+0x28] ;  /* 0x0000280001067983 */ /* 0x001f240000300800 */
[----:B------:R-:W4:Y:S01]  /*27940*/  LDL.LU R7, [R1+0x2c] ;  /* 0x00002c0001077983 */ /* 0x000f220000300800 */
[----:B--2---:R-:W-:Y:S01]  /*27950*/  HMMA.16816.F32.BF16 R24, R20, R26, R12 ;  /* 0x0000001a1418723c */ /* 0x004fe2000004180c */
[----:B------:R-:W2:Y:S01]  /*27960*/  LDL.LU.64 R14, [R1+0x20a0] ;  /* 0x0020a000010e7983 */ /* 0x000ea20000300a00 */
[----:B------:R-:W-:Y:S02]  /*27970*/  STL [R1+0x5dc], R3 ;  /* 0x0005dc0301007387 */ /* 0x000fe40000100800 */
[----:B------:R-:W2:Y:S11]  /*27980*/  LDL.LU.64 R12, [R1+0x2098] ;  /* 0x00209800010c7983 */ /* 0x000eb60000300a00 */
[----:B------:R-:W-:Y:S08]  /*27990*/  @!UPT UIADD3 URZ, URZ, URZ, URZ ;  /* 0x0000003f3f3ff290 */ /* 0x000ff0000fffe03f */
[----:B------:R-:W-:Y:S01]  /*279a0*/  STL.64 [R1+0x300], R24 ;  /* 0x0003001801007387 */ /* 0x000fe20000100a00 */
[----:B------:R0:W-:Y:S03]  /*279b0*/  STL.64 [R1+0x308], R26 ;  /* 0x0003081a01007387 */ /* 0x0001e60000100a00 */
[----:B0-----:R-:W2:Y:S01]  /*279c0*/  LDL.LU.64 R26, [R1+0x2090] ;  /* 0x00209000011a7983 */ /* 0x001ea20000300a00 */
[----:B---3--:R-:W-:-:S04]  /*279d0*/  FFMA R2, R19, c[0x0][0x188], -R17 ;  /* 0x0000620013027a23 */ /* 0x008fc80000000811 */
[----:B------:R-:W-:-:S06]  /*279e0*/  FMUL R3, R2, 1.4426950216293334961 ;  /* 0x3fb8aa3b02037820 */ /* 0x000fcc0000400000 */
[----:B------:R-:W0:Y:S01]  /*279f0*/  MUFU.EX2 R3, R3 ;  /* 0x0000000300037308 */ /* 0x000e220000000800 */
[----:B--2---:R-:W-:Y:S01]  /*27a00*/  HMMA.16816.F32.BF16 R24, R20, R26, R12 ;  /* 0x0000001a1418723c */ /* 0x004fe2000004180c */
[----:B------:R-:W2:Y:S01]  /*27a10*/  LDL.LU.64 R14, [R1+0x2088] ;  /* 0x00208800010e7983 */ /* 0x000ea20000300a00 */
[----:B0-----:R-:W-:Y:S02]  /*27a20*/  STL [R1+0x460], R3 ;  /* 0x0004600301007387 */ /* 0x001fe40000100800 */
[----:B------:R-:W3:Y:S11]  /*27a30*/  LDL.LU.64 R12, [R1+0x2080] ;  /* 0x00208000010c7983 */ /* 0x000ef60000300a00 */
[----:B------:R-:W-:Y:S08]  /*27a40*/  @!UPT UIADD3 URZ, URZ, URZ, URZ ;  /* 0x0000003f3f3ff290 */ /* 0x000ff0000fffe03f */
[----:B------:R-:W-:Y:S01]  /*27a50*/  STL.64 [R1+0x2f0], R24 ;  /* 0x0002f01801007387 */ /* 0x000fe20000100a00 */
[----:B------:R0:W-:Y:S03]  /*27a60*/  STL.64 [R1+0x2f8], R26 ;  /* 0x0002f81a01007387 */ /* 0x0001e60000100a00 */
[----:B0-----:R-:W2:Y:S01]  /*27a70*/  LDL.LU.64 R26, [R1+0x2078] ;  /* 0x00207800011a7983 */ /* 0x001ea20000300a00 */
[----:B------:R-:W2:Y:S02]  /*27a80*/  LDL.LU.64 R24, [R1+0x2070] ;  /* 0x0020700001187983 */ /* 0x000ea40000300a00 */
[----:B------:R-:W-:-:S04]  /*27a90*/  FFMA R2, R29, c[0x0][0x188], -R17 ;  /* 0x000062001d027a23 */ /* 0x000fc80000000811 */
[----:B------:R-:W-:Y:S02]  /*27aa0*/  FMUL R3, R2, 1.4426950216293334961 ;  /* 0x3fb8aa3b02037820 */ /* 0x000fe40000400000 */
[----:B---3--:R-:W-:Y:S02]  /*27ab0*/  FFMA R2, R12, c[0x0][0x188], -R17 ;  /* 0x000062000c027a23 */ /* 0x008fe40000000811 */
[----:B------:R-:W3:Y:S01]  /*27ac0*/  LDL.LU R12, [R1+0x45c] ;  /* 0x00045c00010c7983 */ /* 0x000ee20000300800 */
[----:B------:R-:W3:Y:S01]  /*27ad0*/  LDL.LU R17, [R1+0x46c] ;  /* 0x00046c0001117983 */ /* 0x000ee20000300800 */
[C---:B--2---:R-:W-:Y:S11]  /*27ae0*/  HMMA.16816.F32.BF16 R24, R20.reuse, R14, R24 ;  /* 0x0000000e1418723c */ /* 0x044ff60000041818 */
[----:B------:R-:W-:Y:S11]  /*27af0*/  @!UPT UIADD3 URZ, URZ, URZ, URZ ;  /* 0x0000003f3f3ff290 */ /* 0x000ff6000fffe03f */
[----:B------:R-:W-:Y:S01]  /*27b00*/  @!UPT UIADD3 URZ, URZ, URZ, URZ ;  /* 0x0000003f3f3ff290 */ /* 0x000fe2000fffe03f */
[----:B------:R0:W-:Y:S01]  /*27b10*/  STL.64 [R1+0x2e0], R24 ;  /* 0x0002e01801007387 */ /* 0x0001e20000100a00 */
[----:B------:R1:W-:Y:S03]  /*27b20*/  STL.64 [R1+0x2e8], R26 ;  /* 0x0002e81a01007387 */ /* 0x0003e60000100a00 */
[----:B0-----:R-:W2:Y:S01]  /*27b30*/  LDL.LU R24, [R1] ;  /* 0x0000000001187983 */ /* 0x001ea20000300800 */
[----:B------:R-:W2:Y:S02]  /*27b40*/  LDL.LU R25, [R1+0x4] ;  /* 0x0000040001197983 */ /* 0x000ea40000300800 */
[----:B-1----:R-:W2:Y:S02]  /*27b50*/  LDL.LU R26, [R1+0x8] ;  /* 0x00000800011a7983 */ /* 0x002ea40000300800 */
[----:B------:R-:W2:Y:S01]  /*27b60*/  LDL.LU R27, [R1+0xc] ;  /* 0x00000c00011b7983 */ /* 0x000ea20000300800 */
[----:B----4-:R-:W-:Y:S01]  /*27b70*/  HMMA.16816.F32.BF16 R4, R20, R10, R4 ;  /* 0x0000000a1404723c */ /* 0x010fe20000041804 */
[----:B------:R-:W0:Y:S01]  /*27b80*/  MUFU.EX2 R29, R3 ;  /* 0x00000003001d7308 */ /* 0x000e220000000800 */
[----:B--2---:R1:W-:Y:S01]  /*27b90*/  STL.64 [R1+0x2040], R26 ;  /* 0x0020401a01007387 */ /* 0x0043e20000100a00 */
[----:B------:R2:W-:Y:S01]  /*27ba0*/  STL.64 [R1+0x2038], R24 ;  /* 0x0020381801007387 */ /* 0x0005e20000100a00 */
[----:B-1----:R-:W-:Y:S01]  /*27bb0*/  MOV R26, R0 ;  /* 0x00000000001a7202 */ /* 0x002fe20000000f00 */
[----:B------:R-:W-:Y:S01]  /*27bc0*/  IMAD.MOV.U32 R27, RZ, RZ, R13 ;  /* 0x000000ffff1b7224 */ /* 0x000fe200078e000d */
[----:B------:R-:W4:Y:S01]  /*27bd0*/  LDL.LU R0, [R1+0x206c] ;  /* 0x00206c0001007983 */ /* 0x000f220000300800 */
[----:B------:R-:W3:Y:S03]  /*27be0*/  LDL.LU R13, [R1+0x2068] ;  /* 0x00206800010d7983 */ /* 0x000ee60000300800 */
[----:B------:R1:W-:Y:S01]  /*27bf0*/  STL.64 [R1+0x2050], R26 ;  /* 0x0020501a01007387 */ /* 0x0003e20000100a00 */
[----:B--2---:R-:W2:Y:S02]  /*27c00*/  LDL.LU R24, [R1+0x10] ;  /* 0x0000100001187983 */ /* 0x004ea40000300800 */
[----:B------:R-:W2:Y:S01]  /*27c10*/  LDL.LU R25, [R1+0x14] ;  /* 0x0000140001197983 */ /* 0x000ea20000300800 */
[----:B-1----:R-:W2:Y:S01]  /*27c20*/  LDL.LU R26, [R1+0x18] ;  /* 0x00001800011a7983 */ /* 0x002ea20000300800 */
[----:B------:R-:W2:Y:S02]  /*27c30*/  LDL.LU R27, [R1+0x1c] ;  /* 0x00001c00011b7983 */ /* 0x000ea40000300800 */
[----:B0-----:R-:W-:Y:S02]  /*27c40*/  STL [R1+0x5d8], R29 ;  /* 0x0005d81d01007387 */ /* 0x001fe40000100800 */
[----:B------:R-:W-:Y:S04]  /*27c50*/  STL [R1+0x2000], R29 ;  /* 0x0020001d01007387 */ /* 0x000fe80000100800 */
[----:B------:R-:W-:Y:S01]  /*27c60*/  STL.64 [R1+0x2d0], R4 ;  /* 0x0002d00401007387 */ /* 0x000fe20000100a00 */
[----:B------:R0:W-:Y:S03]  /*27c70*/  STL.64 [R1+0x2d8], R6 ;  /* 0x0002d80601007387 */ /* 0x0001e60000100a00 */
[----:B0-----:R-:W2:Y:S01]  /*27c80*/  LDL.LU.64 R6, [R1+0x2060] ;  /* 0x0020600001067983 */ /* 0x001ea20000300a00 */
[----:B------:R0:W-:Y:S02]  /*27c90*/  STL.64 [R1+0x2048], R8 ;  /* 0x0020480801007387 */ /* 0x0001e40000100a00 */
[----:B------:R-:W-:-:S02]  /*27ca0*/  FMUL R3, R2, 1.4426950216293334961 ;  /* 0x3fb8aa3b02037820 */ /* 0x000fc40000400000 */
[----:B-----5:R-:W-:Y:S02]  /*27cb0*/  FFMA R2, R28, c[0x0][0x188], -R16 ;  /* 0x000062001c027a23 */ /* 0x020fe40000000810 */
[----:B------:R1:W5:Y:S01]  /*27cc0*/  MUFU.EX2 R28, R3 ;  /* 0x00000003001c7308 */ /* 0x0003620000000800 */
[----:B0-----:R-:W4:Y:S01]  /*27cd0*/  LDL.LU R8, [R1+0x30] ;  /* 0x0000300001087983 */ /* 0x001f220000300800 */
[----:B------:R-:W4:Y:S02]  /*27ce0*/  LDL.LU R10, [R1+0x38] ;  /* 0x00003800010a7983 */ /* 0x000f240000300800 */
[----:B-1----:R-:W-:-:S06]  /*27cf0*/  FMUL R3, R2, 1.4426950216293334961 ;  /* 0x3fb8aa3b02037820 */ /* 0x002fcc0000400000 */
[----:B------:R-:W0:Y:S01]  /*27d00*/  MUFU.EX2 R3, R3 ;  /* 0x0000000300037308 */ /* 0x000e220000000800 */
[----:B---3--:R-:W-:Y:S02]  /*27d10*/  MOV R9, R13 ;  /* 0x0000000d00097202 */ /* 0x008fe40000000f00 */
[----:B------:R-:W1:Y:S02]  /*27d20*/  S2R R13, SR_TID.X ;  /* 0x00000000000d7919 */ /* 0x000e640000002100 */
[C---:B-1----:R-:W-:Y:S01]  /*27d30*/  SHF.L.U32 R5, R13.reuse, 0x1, RZ ;  /* 0x000000010d057819 */ /* 0x042fe200000006ff */
[----:B------:R-:W-:-:S05]  /*27d40*/  LOP3.LUT R13, R13, 0x7, RZ, 0xc0, !PT ;  /* 0x000000070d0d7812 */ /* 0x000fca00078ec0ff */
[----:B------:R-:W-:-:S05]  /*27d50*/  IMAD R13, R13, 0x110, RZ ;  /* 0x000001100d0d7824 */ /* 0x000fca00078e02ff */
[----:B------:R-:W-:-:S04]  /*27d60*/  LOP3.LUT R13, R13, 0x30, R5, 0x78, !PT ;  /* 0x000000300d0d7812 */ /* 0x000fc800078e7805 */
[----:B------:R-:W-:Y:S01]  /*27d70*/  LOP3.LUT R13, R13, 0x40, RZ, 0x3c, !PT ;  /* 0x000000400d0d7812 */ /* 0x000fe200078e3cff */
[----:B--2---:R-:W-:Y:S04]  /*27d80*/  HMMA.16816.F32.BF16 R4, R20, R6, R24 ;  /* 0x000000061404723c */ /* 0x004fe80000041818 */
[----:B------:R-:W1:Y:S01]  /*27d90*/  LDSM.16.M88.4 R24, [R13+0x8000] ;  /* 0x008000000d18783b */ /* 0x000e620000000200 */
[----:B----4-:R-:W-:Y:S02]  /*27da0*/  MOV R11, R0 ;  /* 0x00000000000b7202 */ /* 0x010fe40000000f00 */
[----:B------:R-:W2:Y:S02]  /*27db0*/  LDL.LU R0, [R1+0x2058] ;  /* 0x0020580001007983 */ /* 0x000ea40000300800 */
[----:B-----5:R-:W-:Y:S01]  /*27dc0*/  STL [R1+0x464], R28 ;  /* 0x0004641c01007387 */ /* 0x020fe20000100800 */
[----:B0-----:R-:W-:Y:S11]  /*27dd0*/  STL [R1+0x45c], R3 ;  /* 0x00045c0301007387 */ /* 0x001ff60000100800 */
[----:B------:R-:W-:Y:S02]  /*27de0*/  @!UPT UIADD3 URZ, URZ, URZ, URZ ;  /* 0x0000003f3f3ff290 */ /* 0x000fe4000fffe03f */
[----:B------:R-:W-:Y:S01]  /*27df0*/  STL.64 [R1+0x2b0], R4 ;  /* 0x0002b00401007387 */ /* 0x000fe20000100a00 */
[----:B------:R0:W-:Y:S03]  /*27e00*/  STL.64 [R1+0x2b8], R6 ;  /* 0x0002b80601007387 */ /* 0x0001e60000100a00 */
[----:B-1----:R-:W-:Y:S01]  /*27e10*/  STL.64 [R1+0xa0], R24 ;  /* 0x0000a01801007387 */ /* 0x002fe20000100a00 */
[----:B0-----:R-:W-:Y:S01]  /*27e20*/  MOV R7, R24 ;  /* 0x0000001800077202 */ /* 0x001fe20000000f00 */
[----:B------:R-:W-:Y:S02]  /*27e30*/  STL.64 [R1+0xa8], R26 ;  /* 0x0000a81a01007387 */ /* 0x000fe40000100a00 */
[----:B------:R-:W-:Y:S02]  /*27e40*/  IMAD.MOV.U32 R6, RZ, RZ, R25 ;  /* 0x000000ffff067224 */ /* 0x000fe400078e0019 */
[----:B------:R-:W0:Y:S04]  /*27e50*/  LDSM.16.M88.4 R24, [R13+0x8800] ;  /* 0x008800000d18783b */ /* 0x000e280000000200 */
[----:B0-----:R-:W-:Y:S01]  /*27e60*/  STL.64 [R1+0x90], R24 ;  /* 0x0000901801007387 */ /* 0x001fe20000100a00 */
[----:B------:R0:W-:Y:S03]  /*27e70*/  STL.64 [R1+0x98], R26 ;  /* 0x0000981a01007387 */ /* 0x0001e60000100a00 */
[----:B0-----:R-:W3:Y:S01]  /*27e80*/  LDL.LU.64 R26, [R1+0x2050] ;  /* 0x00205000011a7983 */ /* 0x001ee20000300a00 */
[----:B------:R-:W-:-:S04]  /*27e90*/  FFMA R2, R12, c[0x0][0x188], -R16 ;  /* 0x000062000c027a23 */ /* 0x000fc80000000810 */
[----:B------:R-:W-:Y:S01]  /*27ea0*/  FMUL R3, R2, 1.4426950216293334961 ;  /* 0x3fb8aa3b02037820 */ /* 0x000fe20000400000 */
[----:B------:R-:W-:Y:S02]  /*27eb0*/  MOV R14, R24 ;  /* 0x00000018000e7202 */ /* 0x000fe40000000f00 */
[----:B------:R-:W-:Y:S01]  /*27ec0*/  MOV R12, R25 ;  /* 0x00000019000c7202 */ /* 0x000fe20000000f00 */
[--C-:B--2---:R-:W-:Y:S02]  /*27ed0*/  FFMA R2, R0, c[0x0][0x188], -R16.reuse ;  /* 0x0000620000027a23 */ /* 0x104fe40000000810 */
[----:B------:R0:W-:Y:S02]  /*27ee0*/  MUFU.EX2 R0, R3 ;  /* 0x0000000300007308 */ /* 0x0001e40000000800 */
[----:B0-----:R-:W-:Y:S02]  /*27ef0*/  FMUL R3, R2, 1.4426950216293334961 ;  /* 0x3fb8aa3b02037820 */ /* 0x001fe40000400000 */
[----:B------:R-:W-:-:S02]  /*27f00*/  FFMA R2, R17, c[0x0][0x188], -R16 ;  /* 0x0000620011027a23 */ /* 0x000fc40000000810 */
[----:B------:R-:W0:Y:S01]  /*27f10*/  LDSM.16.M88.4 R16, [R13+0x9000] ;  /* 0x009000000d10783b */ /* 0x000e220000000200 */
[----:B---3--:R-:W-:Y:S03]  /*27f20*/  HMMA.16816.F32.BF16 R24, R20, R26, R8 ;  /* 0x0000001a1418723c */ /* 0x008fe60000041808 */
[----:B------:R-:W2:Y:S11]  /*27f30*/  LDL.LU.64 R8, [R1+0x2048] ;  /* 0x0020480001087983 */ /* 0x000eb60000300a00 */
[----:B------:R-:W-:Y:S09]  /*27f40*/  @!UPT UIADD3 URZ, URZ, URZ, URZ ;  /* 0x0000003f3f3ff290 */ /* 0x000ff2000fffe03f */
[----:B------:R-:W-:Y:S01]  /*27f50*/  STL.64 [R1+0x250], R24 ;  /* 0x0002501801007387 */ /* 0x000fe20000100a00 */
[----:B------:R1:W-:Y:S03]  /*27f60*/  STL.64 [R1+0x258], R26 ;  /* 0x0002581a01007387 */ /* 0x0003e60000100a00 */
[----:B-1----:R-:W3:Y:S01]  /*27f70*/  LDL.LU.64 R26, [R1+0x2040] ;  /* 0x00204000011a7983 */ /* 0x002ee20000300a00 */
[----:B------:R-:W3:Y:S02]  /*27f80*/  LDL.LU.64 R24, [R1+0x2038] ;  /* 0x0020380001187983 */ /* 0x000ee40000300a00 */
[----:B0-----:R-:W-:Y:S02]  /*27f90*/  STL.64 [R1+0x80], R16 ;  /* 0x0000801001007387 */ /* 0x001fe40000100a00 */
[----:B------:R0:W-:Y:S02]  /*27fa0*/  STL.64 [R1+0x88], R18 ;  /* 0x0000881201007387 */ /* 0x0001e40000100a00 */
[----:B0-----:R-:W3:Y:S01]  /*27fb0*/  LDL.LU.64 R18, [R1+0x2030] ;  /* 0x0020300001127983 */ /* 0x001ee20000300a00 */
[----:B------:R-:W-:-:S02]  /*27fc0*/  MOV R4, R16 ;  /* 0x0000001000047202 */ /* 0x000fc40000000f00 */
[----:B------:R-:W-:Y:S01]  /*27fd0*/  MOV R15, R17 ;  /* 0x00000011000f7202 */ /* 0x000fe20000000f00 */
[----:B------:R-:W0:Y:S01]  /*27fe0*/  MUFU.EX2 R3, R3 ;  /* 0x0000000300037308 */ /* 0x000e220000000800 */
[C---:B---3--:R-:W-:Y:S01]  /*27ff0*/  HMMA.16816.F32.BF16 R16, R20.reuse, R18, R24 ;  /* 0x000000121410723c */ /* 0x048fe20000041818 */
[----:B------:R-:W3:Y:S01]  /*28000*/  LDL.LU.64 R26, [R1+0x2028] ;  /* 0x00202800011a7983 */ /* 0x000ee20000300a00 */
[----:B0-----:R-:W-:Y:S11]  /*28010*/  STL [R1+0x458], R3 ;  /* 0x0004580301007387 */ /* 0x001ff60000100800 */
[----:B------:R-:W-:Y:S10]  /*28020*/  @!UPT UIADD3 URZ, URZ, URZ, URZ ;  /* 0x0000003f3f3ff290 */ /* 0x000ff4000fffe03f */
[----:B------:R-:W-:Y:S01]  /*28030*/  STL.64 [R1+0x270], R16 ;  /* 0x0002701001007387 */ /* 0x000fe20000100a00 */
[----:B------:R-:W-:Y:S02]  /*28040*/  STL.64 [R1+0x278], R18 ;  /* 0x0002781201007387 */ /* 0x000fe40000100a00 */
[----:B------:R-:W0:Y:S02]  /*28050*/  LDSM.16.M88.4 R16, [R13+0x9800] ;  /* 0x009800000d10783b */ /* 0x000e240000000200 */
[----:B0-----:R-:W-:Y:S02]  /*28060*/  STL.64 [R1+0x70], R16 ;  /* 0x0000701001007387 */ /* 0x001fe40000100a00 */
[----:B------:R0:W-:Y:S02]  /*28070*/  STL.64 [R1+0x78], R18 ;  /* 0x0000781201007387 */ /* 0x0001e40000100a00 */
[----:B------:R-:W-:Y:S01]  /*28080*/  IMAD.MOV.U32 R29, RZ, RZ, R16 ;  /* 0x000000ffff1d7224 */ /* 0x000fe200078e0010 */
[----:B------:R-:W-:Y:S01]  /*28090*/  MOV R5, R17 ;  /* 0x0000001100057202 */ /* 0x000fe20000000f00 */
[----:B0-----:R-:W3:Y:S01]  /*280a0*/  LDL.LU.64 R18, [R1+0x2020] ;  /* 0x0020200001127983 */ /* 0x001ee20000300a00 */
[----:B------:R-:W3:Y:S02]  /*280b0*/  LDL.LU.64 R16, [R1+0x2018] ;  /* 0x0020180001107983 */ /* 0x000ee40000300a00 */
[----:B---3--:R-:W-:Y:S01]  /*280c0*/  HMMA.16816.F32.BF16 R16, R20, R26, R16 ;  /* 0x0000001a1410723c */ /* 0x008fe20000041810 */
[----:B------:R-:W3:Y:S01]  /*280d0*/  LDL.LU.64 R26, [R1+0x2010] ;  /* 0x00201000011a7983 */ /* 0x000ee20000300a00 */
[----:B------:R-:W3:Y:S02]  /*280e0*/  LDL.LU.64 R24, [R1+0x2008] ;  /* 0x0020080001187983 */ /* 0x000ee40000300a00 */
[----:B------:R-:W-:-:S06]  /*280f0*/  FMUL R2, R2, 1.4426950216293334961 ;  /* 0x3fb8aa3b02027820 */ /* 0x000fcc0000400000 */
[----:B------:R-:W0:Y:S11]  /*28100*/  MUFU.EX2 R2, R2 ;  /* 0x0000000200027308 */ /* 0x000e360000000800 */
[----:B------:R-:W-:Y:S02]  /*28110*/  @!UPT UIADD3 URZ, URZ, URZ, URZ ;  /* 0x0000003f3f3ff290 */ /* 0x000fe4000fffe03f */
[----:B------:R-:W-:Y:S01]  /*28120*/  STL.64 [R1+0x2a0], R16 ;  /* 0x0002a01001007387 */ /* 0x000fe20000100a00 */
[----:B------:R2:W-:Y:S02]  /*28130*/  STL.64 [R1+0x2a8], R18 ;  /* 0x0002a81201007387 */ /* 0x0005e40000100a00 */
[----:B--2---:R-:W-:Y:S02]  /*28140*/  MOV R18, R9 ;  /* 0x0000000900127202 */ /* 0x004fe40000000f00 */
[----:B------:R-:W-:Y:S01]  /*28150*/  MOV R19, R8 ;  /* 0x0000000800137202 */ /* 0x000fe20000000f00 */
[----:B0-----:R-:W-:Y:S04]  /*28160*/  STL [R1+0x454], R2 ;  /* 0x0004540201007387 */ /* 0x001fe80000100800 */
[----:B------:R-:W0:Y:S02]  /*28170*/  LDSM.16.M88.4 R8, [R13+0xa000] ;  /* 0x00a000000d08783b */ /* 0x000e240000000200 */
[----:B---3--:R-:W-:Y:S07]  /*28180*/  HMMA.16816.F32.BF16 R16, R20, R18, R24 ;  /* 0x000000121410723c */ /* 0x008fee0000041818 */
[----:B------:R-:W-:Y:S01]  /*28190*/  MOV R20, R29 ;  /* 0x0000001d00147202 */ /* 0x000fe20000000f00 */
[----:B------:R-:W-:Y:S01]  /*281a0*/  IMAD.MOV.U32 R21, RZ, RZ, R5 ;  /* 0x000000ffff157224 */ /* 0x000fe200078e0005 */
[----:B------:R-:W2:Y:S11]  /*281b0*/  LDL.LU R29, [R1+0x2000] ;  /* 0x00200000011d7983 */ /* 0x000eb60000300800 */
[----:B------:R-:W-:Y:S03]  /*281c0*/  @!UPT UIADD3 URZ, URZ, URZ, URZ ;  /* 0x0000003f3f3ff290 */ /* 0x000fe6000fffe03f */
[----:B------:R-:W-:Y:S01]  /*281d0*/  STL.64 [R1+0x290], R16 ;  /* 0x0002901001007387 */ /* 0x000fe20000100a00 */
[----:B------:R-:W-:Y:S02]  /*281e0*/  STL.64 [R1+0x298], R18 ;  /* 0x0002981201007387 */ /* 0x000fe40000100a00 */
[----:B------:R-:W3:Y:S02]  /*281f0*/  LDL.LU R5, [R1+0x1ffc] ;  /* 0x001ffc0001057983 */ /* 0x000ee40000300800 */
[----:B------:R1:W-:Y:S02]  /*28200*/  STL.64 [R1+0x1f90], R20 ;  /* 0x001f901401007387 */ /* 0x0003e40000100a00 */
[----:B-1----:R-:W-:Y:S02]  /*28210*/  MOV R20, R4 ;  /* 0x0000000400147202 */ /* 0x002fe40000000f00 */
[----:B------:R-:W4:Y:S01]  /*28220*/  LDL.LU R4, [R1+0x1ff8] ;  /* 0x001ff80001047983 */ /* 0x000f220000300800 */
[----:B------:R-:W-:-:S05]  /*28230*/  MOV R21, R15 ;  /* 0x0000000f00157202 */ /* 0x000fca0000000f00 */
[----:B------:R1:W-:Y:S02]  /*28240*/  STL.64 [R1+0x1fa8], R20 ;  /* 0x001fa81401007387 */ /* 0x0003e40000100a00 */
[----:B-1----:R-:W-:Y:S02]  /*28250*/  MOV R20, R14 ;  /* 0x0000000e00147202 */ /* 0x002fe40000000f00 */
[----:B------:R-:W-:-:S05]  /*28260*/  MOV R21, R12 ;  /* 0x0000000c00157202 */ /* 0x000fca0000000f00 */
[----:B------:R-:W-:Y:S01]  /*28270*/  STL.64 [R1+0x1fc0], R20 ;  /* 0x001fc01401007387 */ /* 0x000fe20000100a00 */
[----:B------:R-:W5:Y:S02]  /*28280*/  LDL R25, [R1+0x460] ;  /* 0x0004600001197983 */ /* 0x000f640000100800 */
[----:B------:R-:W5:Y:S02]  /*28290*/  LDL R26, [R1+0x5dc] ;  /* 0x0005dc00011a7983 */ /* 0x000f640000100800 */
[----:B------:R-:W2:Y:S01]  /*282a0*/  LDL R27, [R1+0x45c] ;  /* 0x00045c00011b7983 */ /* 0x000ea20000100800 */
[----:B------:R-:W2:Y:S01]  /*282b0*/  LDL.LU R14, [R1+0x440] ;  /* 0x00044000010e7983 */ /* 0x000ea20000300800 */
[----:B------:R-:W2:Y:S02]  /*282c0*/  LDL.LU R12, [R1+0x444] ;  /* 0x00044400010c7983 */ /* 0x000ea40000300800 */
[----:B------:R-:W2:Y:S01]  /*282d0*/  LDL.LU R15, [R1+0x430] ;  /* 0x00043000010f7983 */ /* 0x000ea20000300800 */
[----:B---3--:R-:W-:-:S02]  /*282e0*/  MOV R17, R5 ;  /* 0x0000000500117202 */ /* 0x008fc40000000f00 */
[----:B----4-:R-:W-:Y:S02]  /*282f0*/  MOV R16, R4 ;  /* 0x0000000400107202 */ /* 0x010fe40000000f00 */
[----:B------:R-:W3:Y:S01]  /*28300*/  LDL.LU R4, [R1+0x1ff4] ;  /* 0x001ff40001047983 */ /* 0x000ee20000300800 */
[----:B------:R-:W4:Y:S02]  /*28310*/  LDL.LU R5, [R1+0x1ff0] ;  /* 0x001ff00001057983 */ /* 0x000f240000300800 */
[----:B------:R-:W2:Y:S02]  /*28320*/  LDL.LU R18, [R1+0x1e8] ;  /* 0x0001e80001127983 */ /* 0x000ea40000300800 */
[----:B------:R-:W2:Y:S02]  /*28330*/  LDL.LU R19, [R1+0x1ec] ;  /* 0x0001ec0001137983 */ /* 0x000ea40000300800 */
[----:B--2---:R4:W-:Y:S01]  /*28340*/  STL.64 [R1+0x1f88], R18 ;  /* 0x001f881201007387 */ /* 0x0049e20000100a00 */
[----:B------:R1:W-:Y:S02]  /*28350*/  STL.64 [R1+0x1f80], R16 ;  /* 0x001f801001007387 */ /* 0x0003e40000100a00 */
[----:B----4-:R-:W-:Y:S01]  /*28360*/  IMAD.MOV.U32 R18, RZ, RZ, R5 ;  /* 0x000000ffff127224 */ /* 0x010fe200078e0005 */
[----:B-1----:R-:W2:Y:S01]  /*28370*/  LDL.LU R16, [R1+0xf0] ;  /* 0x0000f00001107983 */ /* 0x002ea20000300800 */
[----:B---3--:R-:W-:-:S02]  /*28380*/  MOV R17, R4 ;  /* 0x0000000400117202 */ /* 0x008fc40000000f00 */
[----:B------:R-:W3:Y:S02]  /*28390*/  LDL.LU R4, [R1+0x1fec] ;  /* 0x001fec0001047983 */ /* 0x000ee40000300800 */
[----:B------:R-:W4:Y:S01]  /*283a0*/  LDL.LU R5, [R1+0x1fe8] ;  /* 0x001fe80001057983 */ /* 0x000f220000300800 */
[----:B------:R-:W2:Y:S04]  /*283b0*/  LDL.LU R19, [R1+0xfc] ;  /* 0x0000fc0001137983 */ /* 0x000ea80000300800 */
[----:B--2---:R-:W-:Y:S01]  /*283c0*/  STL.64 [R1+0x1fa0], R18 ;  /* 0x001fa01201007387 */ /* 0x004fe20000100a00 */
[----:B------:R1:W-:Y:S03]  /*283d0*/  STL.64 [R1+0x1f98], R16 ;  /* 0x001f981001007387 */ /* 0x0003e60000100a00 */
[----:B-1----:R-:W2:Y:S01]  /*283e0*/  LDL.LU R16, [R1+0xd0] ;  /* 0x0000d00001107983 */ /* 0x002ea20000300800 */
[----:B------:R-:W2:Y:S01]  /*283f0*/  LDL.LU R17, [R1+0xd4] ;  /* 0x0000d40001117983 */ /* 0x000ea20000300800 */
[----:B---3--:R-:W-:-:S02]  /*28400*/  MOV R18, R4 ;  /* 0x0000000400127202 */ /* 0x008fc40000000f00 */
[----:B----4-:R-:W-:Y:S01]  /*28410*/  MOV R19, R5 ;  /* 0x0000000500137202 */ /* 0x010fe20000000f00 */
[----:B------:R-:W3:Y:S01]  /*28420*/  LDL.LU R4, [R1+0x1fe4] ;  /* 0x001fe40001047983 */ /* 0x000ee20000300800 */
[----:B------:R-:W4:Y:S03]  /*28430*/  LDL.LU R5, [R1+0x1fe0] ;  /* 0x001fe00001057983 */ /* 0x000f260000300800 */
[----:B------:R-:W-:Y:S04]  /*28440*/  STL.64 [R1+0x1fb8], R18 ;  /* 0x001fb81201007387 */ /* 0x000fe80000100a00 */
[----:B--2---:R1:W-:Y:S04]  /*28450*/  STL.64 [R1+0x1fb0], R16 ;  /* 0x001fb01001007387 */ /* 0x0043e80000100a00 */
[----:B-1----:R-:W2:Y:S01]  /*28460*/  LDL.LU R16, [R1+0xc0] ;  /* 0x0000c00001107983 */ /* 0x002ea20000300800 */
[----:B------:R-:W2:Y:S02]  /*28470*/  LDL.LU R17, [R1+0xc4] ;  /* 0x0000c40001117983 */ /* 0x000ea40000300800 */
[----:B------:R-:W2:Y:S02]  /*28480*/  LDL.LU R18, [R1+0xc8] ;  /* 0x0000c80001127983 */ /* 0x000ea40000300800 */
[----:B------:R-:W2:Y:S02]  /*28490*/  LDL.LU R19, [R1+0xcc] ;  /* 0x0000cc0001137983 */ /* 0x000ea40000300800 */
[----:B------:R-:W-:Y:S01]  /*284a0*/  IMAD.MOV.U32 R20, RZ, RZ, R7 ;  /* 0x000000ffff147224 */ /* 0x000fe200078e0007 */
[----:B------:R-:W-:-:S02]  /*284b0*/  MOV R21, R6 ;  /* 0x0000000600157202 */ /* 0x000fc40000000f00 */
[----:B-----5:R-:W-:Y:S01]  /*284c0*/  F2FP.BF16.PACK_AB R24, R25, R26 ;  /* 0x0000001a1918723e */ /* 0x020fe200000010ff */
[----:B------:R-:W-:Y:S01]  /*284d0*/  F2FP.BF16.PACK_AB R25, R0, R27 ;  /* 0x0000001b0019723e */ /* 0x000fe200000010ff */
[----:B--2---:R-:W-:Y:S01]  /*284e0*/  STL.64 [R1+0x1fd0], R18 ;  /* 0x001fd01201007387 */ /* 0x004fe20000100a00 */
[----:B------:R1:W-:Y:S03]  /*284f0*/  STL.64 [R1+0x1fc8], R16 ;  /* 0x001fc81001007387 */ /* 0x0003e60000100a00 */
[----:B-1----:R-:W2:Y:S01]  /*28500*/  LDL.LU R16, [R1+0xb0] ;  /* 0x0000b00001107983 */ /* 0x002ea20000300800 */
[----:B------:R-:W2:Y:S01]  /*28510*/  LDL.LU R17, [R1+0xb4] ;  /* 0x0000b40001117983 */ /* 0x000ea20000300800 */
[----:B----4-:R-:W-:Y:S02]  /*28520*/  MOV R18, R5 ;  /* 0x0000000500127202 */ /* 0x010fe40000000f00 */
[----:B---3--:R-:W-:-:S02]  /*28530*/  MOV R19, R4 ;  /* 0x0000000400137202 */ /* 0x008fc40000000f00 */
[----:B------:R-:W1:Y:S01]  /*28540*/  LDSM.16.M88.4 R4, [R13+0xa800] ;  /* 0x00a800000d04783b */ /* 0x000e620000000200 */
[----:B------:R-:W-:Y:S02]  /*28550*/  F2FP.BF16.PACK_AB R26, R28, R29 ;  /* 0x0000001d1c1a723e */ /* 0x000fe400000010ff */
[----:B------:R-:W-:Y:S01]  /*28560*/  F2FP.BF16.PACK_AB R27, R2, R3 ;  /* 0x00000003021b723e */ /* 0x000fe200000010ff */
[----:B0-----:R-:W-:Y:S01]  /*28570*/  STL.64 [R1+0x60], R8 ;  /* 0x0000600801007387 */ /* 0x001fe20000100a00 */
[----:B------:R-:W-:Y:S02]  /*28580*/  STL.64 [R1+0x68], R10 ;  /* 0x0000680a01007387 */ /* 0x000fe40000100a00 */
[----:B------:R-:W-:Y:S01]  /*28590*/  STL [R1+0x1368], R0 ;  /* 0x0013680001007387 */ /* 0x000fe20000100800 */
[----:B-1----:R-:W-:Y:S01]  /*285a0*/  STL.64 [R1+0x50], R4 ;  /* 0x0000500401007387 */ /* 0x002fe20000100a00 */
[----:B------:R-:W-:Y:S02]  /*285b0*/  STL.64 [R1+0x58], R6 ;  /* 0x0000580601007387 */ /* 0x000fe40000100a00 */
[----:B------:R-:W3:Y:S02]  /*285c0*/  LDL.LU R28, [R1+0x1fdc] ;  /* 0x001fdc00011c7983 */ /* 0x000ee40000300800 */
[----:B------:R-:W4:Y:S01]  /*285d0*/  LDL.LU R29, [R1+0x1fd8] ;  /* 0x001fd800011d7983 */ /* 0x000f220000300800 */
[----:B--2---:R-:W-:Y:S01]  /*285e0*/  HMMA.16816.F32.BF16 R20, R24, R20, R16 ;  /* 0x000000141814723c */ /* 0x004fe20000041810 */
[----:B------:R-:W2:Y:S01]  /*285f0*/  LDL.LU.64 R18, [R1+0x1fd0] ;  /* 0x001fd00001127983 */ /* 0x000ea20000300a00 */
[----:B------:R-:W2:Y:S11]  /*28600*/  LDL.LU.64 R16, [R1+0x1fc8] ;  /* 0x001fc80001107983 */ /* 0x000eb60000300a00 */
[----:B------:R-:W-:Y:S10]  /*28610*/  @!UPT UIADD3 URZ, URZ, URZ, URZ ;  /* 0x0000003f3f3ff290 */ /* 0x000ff4000fffe03f */
[----:B------:R-:W-:Y:S01]  /*28620*/  STL.64 [R1+0x280], R20 ;  /* 0x0002801401007387 */ /* 0x000fe20000100a00 */
[----:B------:R-:W-:Y:S02]  /*28630*/  STL.64 [R1+0x288], R22 ;  /* 0x0002881601007387 */ /* 0x000fe40000100a00 */
[----:B------:R-:W0:Y:S02]  /*28640*/  LDSM.16.M88.4 R20, [R13+0xb000] ;  /* 0x00b000000d14783b */ /* 0x000e240000000200 */
[----:B0-----:R0:W-:Y:S02]  /*28650*/  STL.64 [R1+0x40], R20 ;  /* 0x0000401401007387 */ /* 0x0011e40000100a00 */
[----:B------:R-:W-:Y:S02]  /*28660*/  IMAD.MOV.U32 R7, RZ, RZ, R20 ;  /* 0x000000ffff077224 */ /* 0x000fe400078e0014 */
[----:B------:R2:W-:Y:S01]  /*28670*/  STL.64 [R1+0x48], R22 ;  /* 0x0000481601007387 */ /* 0x0005e20000100a00 */
[----:B------:R-:W-:-:S02]  /*28680*/  MOV R6, R21 ;  /* 0x0000001500067202 */ /* 0x000fc40000000f00 */
[----:B0-----:R-:W2:Y:S02]  /*28690*/  LDL.LU.64 R20, [R1+0x1fc0] ;  /* 0x001fc00001147983 */ /* 0x001ea40000300a00 */
[C---:B--2---:R-:W-:Y:S02]  /*286a0*/  HMMA.16816.F32.BF16 R20, R24.reuse, R20, R16 ;  /* 0x000000141814723c */ /* 0x044fe40000041810 */
[----:B------:R-:W2:Y:S01]  /*286b0*/  LDL.LU.64 R18, [R1+0x1fb8] ;  /* 0x001fb80001127983 */ /* 0x000ea20000300a00 */
[----:B------:R-:W2:Y:S11]  /*286c0*/  LDL.LU.64 R16, [R1+0x1fb0] ;  /* 0x001fb00001107983 */ /* 0x000eb60000300a00 */
[----:B------:R-:W-:Y:S09]  /*286d0*/  @!UPT UIADD3 URZ, URZ, URZ, URZ ;  /* 0x0000003f3f3ff290 */ /* 0x000ff2000fffe03f */
[----:B------:R-:W-:Y:S01]  /*286e0*/  STL.64 [R1+0x260], R20 ;  /* 0x0002601401007387 */ /* 0x000fe20000100a00 */
[----:B------:R-:W-:Y:S02]  /*286f0*/  STL.64 [R1+0x268], R22 ;  /* 0x0002681601007387 */ /* 0x000fe40000100a00 */
[----:B------:R-:W0:Y:S02]  /*28700*/  LDSM.16.M88.4 R20, [R13+0xb800] ;  /* 0x00b800000d14783b */ /* 0x000e240000000200 */
[----:B0-----:R0:W-:Y:S02]  /*28710*/  STL.64 [R1+0x30], R20 ;  /* 0x0000301401007387 */ /* 0x0011e40000100a00 */
[----:B------:R2:W-:Y:S02]  /*28720*/  STL.64 [R1+0x38], R22 ;  /* 0x0000381601007387 */ /* 0x0005e40000100a00 */
[----:B0-----:R-:W2:Y:S02]  /*28730*/  LDL.LU.64 R20, [R1+0x1fa8] ;  /* 0x001fa80001147983 */ /* 0x001ea40000300a00 */
[----:B--2---:R-:W-:Y:S02]  /*28740*/  HMMA.16816.F32.BF16 R20, R24, R20, R16 ;  /* 0x000000141814723c */ /* 0x004fe40000041810 */
[----:B------:R-:W2:Y:S01]  /*28750*/  LDL.LU.64 R18, [R1+0x1fa0] ;  /* 0x001fa00001127983 */ /* 0x000ea20000300a00 */
[----:B------:R-:W2:Y:S11]  /*28760*/  LDL.LU.64 R16, [R1+0x1f98] ;  /* 0x001f980001107983 */ /* 0x000eb60000300a00 */
[----:B------:R-:W-:Y:S09]  /*28770*/  @!UPT UIADD3 URZ, URZ, URZ, URZ ;  /* 0x0000003f3f3ff290 */ /* 0x000ff2000fffe03f */
[----:B------:R-:W-:Y:S01]  /*28780*/  STL.64 [R1+0x240], R20 ;  /* 0x0002401401007387 */ /* 0x000fe20000100a00 */
[----:B------:R-:W-:Y:S02]  /*28790*/  STL.64 [R1+0x248], R22 ;  /* 0x0002481601007387 */ /* 0x000fe40000100a00 */
[----:B------:R-:W0:Y:S02]  /*287a0*/  LDSM.16.M88.4 R20, [R13+0xc000] ;  /* 0x00c000000d14783b */ /* 0x000e240000000200 */
[----:B0-----:R0:W-:Y:S02]  /*287b0*/  STL.64 [R1+0x20], R20 ;  /* 0x0000201401007387 */ /* 0x0011e40000100a00 */
[----:B------:R-:W-:Y:S01]  /*287c0*/  STL.64 [R1+0x28], R22 ;  /* 0x0000281601007387 */ /* 0x000fe20000100a00 */
[----:B------:R-:W-:Y:S02]  /*287d0*/  MOV R0, R21 ;  /* 0x0000001500007202 */ /* 0x000fe40000000f00 */
[----:B0-----:R-:W2:Y:S01]  /*287e0*/  LDL.LU.64 R20, [R1+0x1f90] ;  /* 0x001f900001147983 */ /* 0x001ea20000300a00 */
[----:B----4-:R-:W-:-:S02]  /*287f0*/  FFMA R2, R14, c[0x0][0x188], -R29 ;  /* 0x000062000e027a23 */ /* 0x010fc4000000081d */
[----:B------:R0:W-:Y:S02]  /*28800*/  STL [R1+0x1f7c], R0 ;  /* 0x001f7c0001007387 */ /* 0x0001e40000100800 */
[----:B------:R-:W-:-:S04]  /*28810*/  FMUL R3, R2, 1.4426950216293334961 ;  /* 0x3fb8aa3b02037820 */ /* 0x000fc80000400000 */
[----:B0-----:R-:W0:Y:S01]  /*28820*/  MUFU.EX2 R0, R3 ;  /* 0x0000000300007308 */ /* 0x001e220000000800 */
[----:B------:R-:W-:Y:S02]  /*28830*/  FFMA R2, R12, c[0x0][0x188], -R29 ;  /* 0x000062000c027a23 */ /* 0x000fe4000000081d */
[----:B------:R-:W4:Y:S04]  /*28840*/  LDL.LU R12, [R1+0x434] ;  /* 0x00043400010c7983 */ /* 0x000f280000300800 */
[----:B0-----:R0:W-:Y:S01]  /*28850*/  STL [R1+0x440], R0 ;  /* 0x0004400001007387 */ /* 0x0011e20000100800 */
[----:B--2---:R-:W-:Y:S03]  /*28860*/  HMMA.16816.F32.BF16 R20, R24, R20, R16 ;  /* 0x000000141814723c */ /* 0x004fe60000041810 */
[----:B------:R-:W2:Y:S01]  /*28870*/  LDL.LU.64 R18, [R1+0x1f88] ;  /* 0x001f880001127983 */ /* 0x000ea20000300a00 */
[----:B------:R-:W2:Y:S11]  /*28880*/  LDL.LU.64 R16, [R1+0x1f80] ;  /* 0x001f800001107983 */ /* 0x000eb60000300a00 */
[----:B------:R-:W-:Y:S08]  /*28890*/  @!UPT UIADD3 URZ, URZ, URZ, URZ ;  /* 0x0000003f3f3ff290 */ /* 0x000ff0000fffe03f */
[----:B------:R-:W-:Y:S01]  /*288a0*/  STL.64 [R1+0x230], R20 ;  /* 0x0002301401007387 */ /* 0x000fe20000100a00 */
[----:B------:R-:W-:Y:S02]  /*288b0*/  STL.64 [R1+0x238], R22 ;  /* 0x0002381601007387 */ /* 0x000fe40000100a00 */
[----:B------:R-:W1:Y:S04]  /*288c0*/  LDSM.16.M88.4 R20, [R13+0xc800] ;  /* 0x00c800000d14783b */ /* 0x000e680000000200 */
[----:B------:R-:W-:-:S04]  /*288d0*/  FMUL R3, R2, 1.4426950216293334961 ;  /* 0x3fb8aa3b02037820 */ /* 0x000fc80000400000 */
[----:B0-----:R-:W0:Y:S01]  /*288e0*/  MUFU.EX2 R0, R3 ;  /* 0x0000000300007308 */ /* 0x001e220000000800 */
[----:B-1----:R-:W-:Y:S01]  /*288f0*/  STL.64 [R1+0x10], R20 ;  /* 0x0000101401007387 */ /* 0x002fe20000100a00 */
[----:B------:R-:W-:Y:S02]  /*28900*/  STL.64 [R1+0x18], R22 ;  /* 0x0000181601007387 */ /* 0x000fe40000100a00 */
[----:B0-----:R-:W-:Y:S02]  /*28910*/  STL [R1+0x444], R0 ;  /* 0x0004440001007387 */ /* 0x001fe40000100800 */
[----:B------:R-:W-:Y:S01]  /*28920*/  LDSM.16.M88.4 R20, [R13+0xd800] ;  /* 0x00d800000d14783b */ /* 0x000fe20000000200 */
[----:B--2---:R-:W-:Y:S01]  /*28930*/  HMMA.16816.F32.BF16 R16, R24, R8, R16 ;  /* 0x000000081810723c */ /* 0x004fe20000041810 */
[----:B------:R-:W0:Y:S04]  /*28940*/  LDSM.16.M88.4 R8, [R13+0xd000] ;  /* 0x00d000000d08783b */ /* 0x000e280000000200 */
[----:B0-----:R-:W-:Y:S11]  /*28950*/  STL.64 [R1], R8 ;  /* 0x0000000801007387 */ /* 0x001ff60000100a00 */
[----:B------:R-:W-:Y:S07]  /*28960*/  @!UPT UIADD3 URZ, URZ, URZ, URZ ;  /* 0x0000003f3f3ff290 */ /* 0x000fee000fffe03f */
[----:B------:R-:W-:Y:S02]  /*28970*/  STL.64 [R1+0x220], R16 ;  /* 0x0002201001007387 */ /* 0x000fe40000100a00 */
[----:B------:R-:W-:Y:S02]  /*28980*/  STL.64 [R1+0x228], R18 ;  /* 0x0002281201007387 */ /* 0x000fe40000100a00 */
[----:B------:R-:W-:Y:S01]  /*28990*/  STL.64 [R1+0x8], R10 ;  /* 0x0000080a01007387 */ /* 0x000fe20000100a00 */
[----:B------:R-:W-:Y:S01]  /*289a0*/  MOV R0, R8 ;  /* 0x0000000800007202 */ /* 0x000fe20000000f00 */
[----:B------:R-:W-:Y:S04]  /*289b0*/  LDSM.16.M88.4 R16, [R13+0xe800] ;  /* 0x00e800000d10783b */ /* 0x000fe80000000200 */
[----:B------:R-:W0:Y:S04]  /*289c0*/  LDSM.16.M88.4 R8, [R13+0xe000] ;  /* 0x00e000000d08783b */ /* 0x000e280000000200 */
[----:B------:R1:W-:Y:S04]  /*289d0*/  STL.64 [R1+0x1f30], R22 ;  /* 0x001f301601007387 */ /* 0x0003e80000100a00 */
[----:B-1----:R-:W3:Y:S01]  /*289e0*/  LDL.LU R23, [R1+0x448] ;  /* 0x0004480001177983 */ /* 0x002ee20000300800 */
[----:B------:R-:W-:Y:S03]  /*289f0*/  STL.64 [R1+0x1f28], R20 ;  /* 0x001f281401007387 */ /* 0x000fe60000100a00 */
[----:B0-----:R-:W-:Y:S01]  /*28a00*/  STL.64 [R1+0x1f20], R10 ;  /* 0x001f200a01007387 */ /* 0x001fe20000100a00 */
[----:B------:R0:W-:Y:S03]  /*28a10*/  STL.64 [R1+0x1f18], R8 ;  /* 0x001f180801007387 */ /* 0x0001e60000100a00 */
[----:B0-----:R-:W2:Y:S01]  /*28a20*/  LDL.LU R8, [R1+0x420] ;  /* 0x0004200001087983 */ /* 0x001ea20000300800 */
[----:B------:R-:W2:Y:S02]  /*28a30*/  LDL.LU R9, [R1+0x424] ;  /* 0x0004240001097983 */ /* 0x000ea40000300800 */
[----:B------:R-:W2:Y:S02]  /*28a40*/  LDL.LU R10, [R1+0x428] ;  /* 0x00042800010a7983 */ /* 0x000ea40000300800 */
[----:B------:R-:W2:Y:S01]  /*28a50*/  LDL.LU R11, [R1+0x42c] ;  /* 0x00042c00010b7983 */ /* 0x000ea20000300800 */
[----:B------:R-:W-:Y:S01]  /*28a60*/  STL [R1+0x1ca4], R18 ;  /* 0x001ca41201007387 */ /* 0x000fe20000100800 */
[----:B------:R-:W-:Y:S02]  /*28a70*/  STL [R1+0x1ca0], R19 ;  /* 0x001ca01301007387 */ /* 0x000fe40000100800 */
[----:B------:R0:W-:Y:S02]  /*28a80*/  STL.64 [R1+0x1f10], R16 ;  /* 0x001f101001007387 */ /* 0x0001e40000100a00 */
[----:B0-----:R-:W5:Y:S01]  /*28a90*/  LDL.LU R16, [R1+0x370] ;  /* 0x0003700001107983 */ /* 0x001f620000300800 */
[----:B------:R-:W5:Y:S02]  /*28aa0*/  LDL.LU R17, [R1+0x374] ;  /* 0x0003740001117983 */ /* 0x000f640000300800 */
[----:B------:R-:W5:Y:S02]  /*28ab0*/  LDL.LU R18, [R1+0x378] ;  /* 0x0003780001127983 */ /* 0x000f640000300800 */
[----:B------:R-:W5:Y:S02]  /*28ac0*/  LDL.LU R19, [R1+0x37c] ;  /* 0x00037c0001137983 */ /* 0x000f640000300800 */
[----:B------:R-:W-:Y:S01]  /*28ad0*/  FFMA R2, R15, c[0x0][0x188], -R29 ;  /* 0x000062000f027a23 */ /* 0x000fe2000000081d */
[----:B------:R-:W-:Y:S01]  /*28ae0*/  MOV R20, R7 ;  /* 0x0000000700147202 */ /* 0x000fe20000000f00 */
[----:B------:R-:W-:-:S02]  /*28af0*/  IMAD.MOV.U32 R21, RZ, RZ, R6 ;  /* 0x000000ffff157224 */ /* 0x000fc400078e0006 */
[----:B------:R-:W-:-:S06]  /*28b00*/  FMUL R3, R2, 1.4426950216293334961 ;  /* 0x3fb8aa3b02037820 */ /* 0x000fcc0000400000 */
[----:B------:R-:W0:Y:S01]  /*28b10*/  MUFU.EX2 R3, R3 ;  /* 0x0000000300037308 */ /* 0x000e220000000800 */
[----:B------:R1:W-:Y:S01]  /*28b20*/  STL [R1+0x1d98], R29 ;  /* 0x001d981d01007387 */ /* 0x0003e20000100800 */
[----:B----4-:R-:W-:Y:S01]  /*28b30*/  FFMA R2, R12, c[0x0][0x188], -R29 ;  /* 0x000062000c027a23 */ /* 0x010fe2000000081d */
[----:B-----5:R-:W-:Y:S11]  /*28b40*/  HMMA.16816.F32.BF16 R4, R24, R4, R16 ;  /* 0x000000041804723c */ /* 0x020ff60000041810 */
[----:B------:R-:W-:Y:S11]  /*28b50*/  @!UPT UIADD3 URZ, URZ, URZ, URZ ;  /* 0x0000003f3f3ff290 */ /* 0x000ff6000fffe03f */
[----:B------:R-:W-:Y:S01]  /*28b60*/  @!UPT UIADD3 URZ, URZ, URZ, URZ ;  /* 0x0000003f3f3ff290 */ /* 0x000fe2000fffe03f */
[----:B------:R-:W-:Y:S01]  /*28b70*/  STL.64 [R1+0x210], R4 ;  /* 0x0002100401007387 */ /* 0x000fe20000100a00 */
[----:B0-----:R0:W-:Y:S02]  /*28b80*/  STL [R1+0x430], R3 ;  /* 0x0004300301007387 */ /* 0x0011e40000100800 */
[----:B------:R-:W-:Y:S01]  /*28b90*/  STL [R1+0x218], R6 ;  /* 0x0002180601007387 */ /* 0x000fe20000100800 */
[----:B-1----:R-:W-:Y:S02]  /*28ba0*/  MOV R29, R7 ;  /* 0x00000007001d7202 */ /* 0x002fe40000000f00 */
[----:B------:R-:W1:Y:S02]  /*28bb0*/  LDSM.16.M88.4 R4, [R13+0xf000] ;  /* 0x00f000000d04783b */ /* 0x000e640000000200 */
[----:B------:R-:W4:Y:S02]  /*28bc0*/  LDSM.16.M88.4 R12, [R13+0xf800] ;  /* 0x00f800000d0c783b */ /* 0x000f240000000200 */
[----:B------:R-:W-:Y:S02]  /*28bd0*/  STL [R1+0x1d9c], R29 ;  /* 0x001d9c1d01007387 */ /* 0x000fe40000100800 */
[----:B0-----:R-:W-:-:S06]  /*28be0*/  FMUL R3, R2, 1.4426950216293334961 ;  /* 0x3fb8aa3b02037820 */ /* 0x001fcc0000400000 */
[----:B------:R-:W0:Y:S01]  /*28bf0*/  MUFU.EX2 R3, R3 ;  /* 0x0000000300037308 */ /* 0x000e220000000800 */
[----:B-1----:R-:W-:Y:S01]  /*28c00*/  STL.64 [R1+0x1f08], R6 ;  /* 0x001f080601007387 */ /* 0x002fe20000100a00 */
[----:B------:R2:W-:Y:S02]  /*28c10*/  STL.64 [R1+0x1f00], R4 ;  /* 0x001f000401007387 */ /* 0x0005e40000100a00 */
[----:B--2---:R-:W-:Y:S01]  /*28c20*/  HMMA.16816.F32.BF16 R4, R24, R20, R8 ;  /* 0x000000141804723c */ /* 0x004fe20000041808 */
[----:B----4-:R-:W-:Y:S01]  /*28c30*/  STL [R1+0x1c8c], R14 ;  /* 0x001c8c0e01007387 */ /* 0x010fe20000100800 */
[----:B------:R-:W-:Y:S02]  /*28c40*/  STL [R1+0x1c88], R15 ;  /* 0x001c880f01007387 */ /* 0x000fe40000100800 */
[----:B------:R-:W-:Y:S03]  /*28c50*/  STL.64 [R1+0x1f38], R12 ;  /* 0x001f380c01007387 */ /* 0x000fe60000100a00 */
[----:B------:R-:W-:Y:S11]  /*28c60*/  MOV R20, R0 ;  /* 0x0000000000147202 */ /* 0x000ff60000000f00 */
[----:B------:R-:W-:Y:S05]  /*28c70*/  @!UPT UIADD3 URZ, URZ, URZ, URZ ;  /* 0x0000003f3f3ff290 */ /* 0x000fea000fffe03f */
[----:B------:R-:W-:Y:S01]  /*28c80*/  STL.64 [R1+0x200], R4 ;  /* 0x0002000401007387 */ /* 0x000fe20000100a00 */
[----:B0-----:R-:W-:Y:S02]  /*28c90*/  STL [R1+0x434], R3 ;  /* 0x0004340301007387 */ /* 0x001fe40000100800 */
[----:B------:R-:W-:Y:S02]  /*28ca0*/  STL [R1+0x20c], R7 ;  /* 0x00020c0701007387 */ /* 0x000fe40000100800 */
[----:B------:R-:W2:Y:S01]  /*28cb0*/  LDL.LU R0, [R1+0x1f7c] ;  /* 0x001f7c0001007983 */ /* 0x000ea20000300800 */
[----:B------:R-:W4:Y:S04]  /*28cc0*/  LDL R21, [R1+0x4] ;  /* 0x0000040001157983 */ /* 0x000f280000100800 */
[----:B----4-:R0:W-:Y:S04]  /*28cd0*/  STL.64 [R1+0x1f40], R20 ;  /* 0x001f401401007387 */ /* 0x0101e80000100a00 */
[----:B0-----:R-:W4:Y:S04]  /*28ce0*/  LDL R20, [R1+0x10] ;  /* 0x0000100001147983 */ /* 0x001f280000100800 */
[----:B------:R-:W4:Y:S01]  /*28cf0*/  LDL R21, [R1+0x14] ;  /* 0x0000140001157983 */ /* 0x000f220000100800 */
[----:B---3--:R-:W-:-:S03]  /*28d00*/  FFMA R2, R23, c[0x0][0x188], -R28 ;  /* 0x0000620017027a23 */ /* 0x008fc6000000081c */
[----:B----4-:R0:W-:Y:S04]  /*28d10*/  STL.64 [R1+0x1f58], R20 ;  /* 0x001f581401007387 */ /* 0x0101e80000100a00 */
[----:B0-----:R-:W3:Y:S01]  /*28d20*/  LDL R20, [R1+0x20] ;  /* 0x0000200001147983 */ /* 0x001ee20000100800 */
[----:B------:R-:W4:Y:S01]  /*28d30*/  LDL.LU R18, [R1+0x44c] ;  /* 0x00044c0001127983 */ /* 0x000f220000300800 */
[----:B--2---:R-:W-:Y:S01]  /*28d40*/  MOV R21, R0 ;  /* 0x0000000000157202 */ /* 0x004fe20000000f00 */
[----:B------:R-:W2:Y:S01]  /*28d50*/  LDL.64 R4, [R1+0x30] ;  /* 0x0000300001047983 */ /* 0x000ea20000100a00 */
[----:B------:R-:W5:Y:S01]  /*28d60*/  LDL.LU R0, [R1+0x43c] ;  /* 0x00043c0001007983 */ /* 0x000f620000300800 */
[----:B------:R-:W2:Y:S02]  /*28d70*/  LDL.LU R12, [R1+0x3e0] ;  /* 0x0003e000010c7983 */ /* 0x000ea40000300800 */
[----:B------:R-:W2:Y:S02]  /*28d80*/  LDL.LU R13, [R1+0x3e4] ;  /* 0x0003e400010d7983 */ /* 0x000ea40000300800 */
[----:B------:R-:W2:Y:S01]  /*28d90*/  LDL.LU R14, [R1+0x3e8] ;  /* 0x0003e800010e7983 */ /* 0x000ea20000300800 */
[----:B------:R-:W2:Y:S01]  /*28da0*/  LDL.LU R15, [R1+0x3ec] ;  /* 0x0003ec00010f7983 */ /* 0x000ea20000300800 */
[----:B------:R-:W2:Y:S03]  /*28db0*/  LDL.LU R23, [R1+0x438] ;  /* 0x0004380001177983 */ /* 0x000ea60000300800 */
[----:B--2---:R-:W-:Y:S01]  /*28dc0*/  STL [R1+0x1f78], R23 ;  /* 0x001f781701007387 */ /* 0x004fe20000100800 */
[----:B---3--:R0:W-:Y:S03]  /*28dd0*/  STL.64 [R1+0x1f70], R20 ;  /* 0x001f701401007387 */ /* 0x0081e60000100a00 */
[----:B0-----:R-:W2:Y:S01]  /*28de0*/  LDL.LU R20, [R1+0x410] ;  /* 0x0004100001147983 */ /* 0x001ea20000300800 */
[----:B------:R-:W2:Y:S02]  /*28df0*/  LDL.LU R21, [R1+0x414] ;  /* 0x0004140001157983 */ /* 0x000ea40000300800 */
[----:B------:R-:W2:Y:S02]  /*28e00*/  LDL.LU R22, [R1+0x418] ;  /* 0x0004180001167983 */ /* 0x000ea40000300800 */
[----:B------:R-:W2:Y:S01]  /*28e10*/  LDL.LU R23, [R1+0x41c] ;  /* 0x00041c0001177983 */ /* 0x000ea20000300800 */
[----:B------:R-:W-:Y:S01]  /*28e20*/  STL.64 [R1+0x1f50], R14 ;  /* 0x001f500e01007387 */ /* 0x000fe20000100a00 */
[----:B------:R0:W-:Y:S03]  /*28e30*/  STL.64 [R1+0x1f48], R12 ;  /* 0x001f480c01007387 */ /* 0x0001e60000100a00 */
[----:B0-----:R-:W3:Y:S01]  /*28e40*/  LDL.LU R12, [R1+0x3f0] ;  /* 0x0003f000010c7983 */ /* 0x001ee20000300800 */
[----:B------:R-:W3:Y:S02]  /*28e50*/  LDL.LU R13, [R1+0x3f4] ;  /* 0x0003f400010d7983 */ /* 0x000ee40000300800 */
[----:B------:R-:W3:Y:S02]  /*28e60*/  LDL.LU R14, [R1+0x3f8] ;  /* 0x0003f800010e7983 */ /* 0x000ee40000300800 */
[----:B------:R-:W3:Y:S02]  /*28e70*/  LDL.LU R15, [R1+0x3fc] ;  /* 0x0003fc00010f7983 */ /* 0x000ee40000300800 */
[----:B------:R-:W-:Y:S01]  /*28e80*/  FMUL R3, R2, 1.4426950216293334961 ;  /* 0x3fb8aa3b02037820 */ /* 0x000fe20000400000 */
[----:B------:R-:W-:-:S05]  /*28e90*/  MOV R29, R6 ;  /* 0x00000006001d7202 */ /* 0x000fca0000000f00 */
[----:B------:R-:W0:Y:S01]  /*28ea0*/  MUFU.EX2 R3, R3 ;  /* 0x0000000300037308 */ /* 0x000e220000000800 */
[----:B----4-:R-:W-:Y:S01]  /*28eb0*/  FFMA R2, R18, c[0x0][0x188], -R28 ;  /* 0x0000620012027a23 */ /* 0x010fe2000000081c */
[----:B--2---:R-:W-:Y:S01]  /*28ec0*/  HMMA.16816.F32.BF16 R20, R24, R4, R20 ;  /* 0x000000041814723c */ /* 0x004fe20000041814 */
[----:B---3--:R-:W-:Y:S01]  /*28ed0*/  STL.64 [R1+0x1f68], R14 ;  /* 0x001f680e01007387 */ /* 0x008fe20000100a00 */
[----:B------:R1:W-:Y:S03]  /*28ee0*/  STL.64 [R1+0x1f60], R12 ;  /* 0x001f600c01007387 */ /* 0x0003e60000100a00 */
[----:B-1----:R-:W2:Y:S01]  /*28ef0*/  LDL.LU R12, [R1+0x400] ;  /* 0x00040000010c7983 */ /* 0x002ea20000300800 */
[----:B------:R-:W2:Y:S02]  /*28f00*/  LDL.LU R13, [R1+0x404] ;  /* 0x00040400010d7983 */ /* 0x000ea40000300800 */
[----:B------:R-:W2:Y:S02]  /*28f10*/  LDL.LU R14, [R1+0x408] ;  /* 0x00040800010e7983 */ /* 0x000ea40000300800 */
[----:B------:R-:W2:Y:S01]  /*28f20*/  LDL.LU R15, [R1+0x40c] ;  /* 0x00040c00010f7983 */ /* 0x000ea20000300800 */
[----:B------:R-:W3:Y:S01]  /*28f30*/  LDL.LU R8, [R1+0x3d0] ;  /* 0x0003d00001087983 */ /* 0x000ee20000300800 */
[----:B------:R-:W3:Y:S02]  /*28f40*/  LDL.LU R9, [R1+0x3d4] ;  /* 0x0003d40001097983 */ /* 0x000ee40000300800 */
[----:B------:R-:W3:Y:S02]  /*28f50*/  LDL.LU R10, [R1+0x3d8] ;  /* 0x0003d800010a7983 */ /* 0x000ee40000300800 */
[----:B------:R-:W3:Y:S01]  /*28f60*/  LDL.LU R11, [R1+0x3dc] ;  /* 0x0003dc00010b7983 */ /* 0x000ee20000300800 */
[----:B------:R-:W-:Y:S01]  /*28f70*/  STL [R1+0x1da0], R29 ;  /* 0x001da01d01007387 */ /* 0x000fe20000100800 */
[----:B------:R-:W4:Y:S02]  /*28f80*/  LDL.LU R16, [R1+0x3c0] ;  /* 0x0003c00001107983 */ /* 0x000f240000300800 */
[----:B------:R-:W4:Y:S02]  /*28f90*/  LDL.LU R17, [R1+0x3c4] ;  /* 0x0003c40001117983 */ /* 0x000f240000300800 */
[----:B------:R-:W4:Y:S01]  /*28fa0*/  LDL.LU R18, [R1+0x3c8] ;  /* 0x0003c80001127983 */ /* 0x000f220000300800 */
[----:B------:R-:W4:Y:S01]  /*28fb0*/  LDL.LU R19, [R1+0x3cc] ;  /* 0x0003cc0001137983 */ /* 0x000f220000300800 */
[----:B------:R-:W-:Y:S02]  /*28fc0*/  STL.64 [R1+0x1f0], R20 ;  /* 0x0001f01401007387 */ /* 0x000fe40000100a00 */
[----:B0-----:R-:W-:Y:S02]  /*28fd0*/  STL [R1+0x420], R3 ;  /* 0x0004200301007387 */ /* 0x001fe40000100800 */
[----:B------:R0:W-:Y:S02]  /*28fe0*/  STL.64 [R1+0x1f8], R22 ;  /* 0x0001f81601007387 */ /* 0x0001e40000100a00 */
[----:B0-----:R-:W2:Y:S01]  /*28ff0*/  LDL.LU R23, [R1+0x1f78] ;  /* 0x001f780001177983 */ /* 0x001ea20000300800 */
[----:B------:R-:W3:Y:S02]  /*29000*/  LDL.LU.64 R20, [R1+0x1f70] ;  /* 0x001f700001147983 */ /* 0x000ee40000300a00 */
[----:B------:R-:W-:-:S02]  /*29010*/  FMUL R3, R2, 1.4426950216293334961 ;  /* 0x3fb8aa3b02037820 */ /* 0x000fc40000400000 */
[----:B------:R-:W-:Y:S01]  /*29020*/  IMAD.MOV.U32 R29, RZ, RZ, R5 ;  /* 0x000000ffff1d7224 */ /* 0x000fe200078e0005 */
[----:B------:R-:W3:Y:S01]  /*29030*/  LDL.LU R4, [R1+0x3b0] ;  /* 0x0003b00001047983 */ /* 0x000ee20000300800 */
[----:B------:R-:W3:Y:S02]  /*29040*/  LDL.LU R5, [R1+0x3b4] ;  /* 0x0003b40001057983 */ /* 0x000ee40000300800 */
[----:B------:R-:W3:Y:S02]  /*29050*/  LDL.LU R6, [R1+0x3b8] ;  /* 0x0003b80001067983 */ /* 0x000ee40000300800 */
[----:B------:R-:W3:Y:S02]  /*29060*/  LDL.LU R7, [R1+0x3bc] ;  /* 0x0003bc0001077983 */ /* 0x000ee40000300800 */
[--C-:B--2---:R-:W-:Y:S02]  /*29070*/  FFMA R2, R23, c[0x0][0x188], -R28.reuse ;  /* 0x0000620017027a23 */ /* 0x104fe4000000081c */
[----:B------:R-:W0:Y:S02]  /*29080*/  MUFU.EX2 R23, R3 ;  /* 0x0000000300177308 */ /* 0x000e240000000800 */
[----:B0-----:R3:W-:Y:S02]  /*29090*/  STL [R1+0x410], R23 ;  /* 0x0004101701007387 */ /* 0x0017e40000100800 */
[C---:B---3--:R-:W-:Y:S02]  /*290a0*/  HMMA.16816.F32.BF16 R20, R24.reuse, R20, R12 ;  /* 0x000000141814723c */ /* 0x048fe4000004180c */
[----:B------:R-:W2:Y:S01]  /*290b0*/  LDL.LU.64 R14, [R1+0x1f68] ;  /* 0x001f6800010e7983 */ /* 0x000ea20000300a00 */
[----:B------:R-:W2:Y:S11]  /*290c0*/  LDL.LU.64 R12, [R1+0x1f60] ;  /* 0x001f6000010c7983 */ /* 0x000eb60000300a00 */
[----:B------:R-:W-:Y:S09]  /*290d0*/  @!UPT UIADD3 URZ, URZ, URZ, URZ ;  /* 0x0000003f3f3ff290 */ /* 0x000ff2000fffe03f */
[----:B------:R0:W-:Y:S01]  /*290e0*/  STL.64 [R1+0x1e0], R20 ;  /* 0x0001e01401007387 */ /* 0x0001e20000100a00 */
[----:B------:R2:W-:Y:S03]  /*290f0*/  STL.64 [R1+0x1e8], R22 ;  /* 0x0001e81601007387 */ /* 0x0005e60000100a00 */
[----:B0-----:R-:W2:Y:S01]  /*29100*/  LDL.LU.64 R20, [R1+0x1f58] ;  /* 0x001f580001147983 */ /* 0x001ea20000300a00 */
[----:B------:R-:W-:Y:S02]  /*29110*/  FMUL R3, R2, 1.4426950216293334961 ;  /* 0x3fb8aa3b02037820 */ /* 0x000fe40000400000 */
[----:B-----5:R-:W-:Y:S02]  /*29120*/  FFMA R2, R0, c[0x0][0x188], -R28 ;  /* 0x0000620000027a23 */ /* 0x020fe4000000081c */
[----:B------:R-:W0:Y:S01]  /*29130*/  MUFU.EX2 R0, R3 ;  /* 0x0000000300007308 */ /* 0x000e220000000800 */
[----:B------:R-:W-:Y:S04]  /*29140*/  STL [R1+0x1da4], R28 ;  /* 0x001da41c01007387 */ /* 0x000fe80000100800 */
[----:B0-----:R-:W-:Y:S01]  /*29150*/  STL [R1+0x400], R0 ;  /* 0x0004000001007387 */ /* 0x001fe20000100800 */
[----:B--2---:R-:W-:Y:S03]  /*29160*/  HMMA.16816.F32.BF16 R20, R24, R20, R12 ;  /* 0x000000141814723c */ /* 0x004fe6000004180c */
[----:B------:R-:W2:Y:S01]  /*29170*/  LDL.LU.64 R14, [R1+0x1f50] ;  /* 0x001f5000010e7983 */ /* 0x000ea20000300a00 */
[----:B------:R-:W2:Y:S11]  /*29180*/  LDL.LU.64 R12, [R1+0x1f48] ;  /* 0x001f4800010c7983 */ /* 0x000eb60000300a00 */
[----:B------:R-:W-:Y:S08]  /*29190*/  @!UPT UIADD3 URZ, URZ, URZ, URZ ;  /* 0x0000003f3f3ff290 */ /* 0x000ff0000fffe03f */
[----:B------:R0:W-:Y:S01]  /*291a0*/  STL.64 [R1+0x1d0], R20 ;  /* 0x0001d01401007387 */ /* 0x0001e20000100a00 */
[----:B------:R-:W-:Y:S03]  /*291b0*/  STL [R1+0x1d8], R22 ;  /* 0x0001d81601007387 */ /* 0x000fe60000100800 */
[----:B0-----:R-:W2:Y:S01]  /*291c0*/  LDL.LU.64 R20, [R1+0x1f40] ;  /* 0x001f400001147983 */ /* 0x001ea20000300a00 */
[----:B------:R-:W-:Y:S01]  /*291d0*/  MOV R0, R23 ;  /* 0x0000001700007202 */ /* 0x000fe20000000f00 */
[----:B------:R-:W-:-:S04]  /*291e0*/  FMUL R2, R2, 1.4426950216293334961 ;  /* 0x3fb8aa3b02027820 */ /* 0x000fc80000400000 */
[----:B------:R0:W-:Y:S02]  /*291f0*/  STL [R1+0x1d18], R0 ;  /* 0x001d180001007387 */ /* 0x0001e40000100800 */
[----:B0-----:R-:W0:Y:S01]  /*29200*/  MUFU.EX2 R0, R2 ;  /* 0x0000000200007308 */ /* 0x001e220000000800 */
[C---:B--2---:R-:W-:Y:S01]  /*29210*/  HMMA.16816.F32.BF16 R20, R24.reuse, R20, R12 ;  /* 0x000000141814723c */ /* 0x044fe2000004180c */
[----:B------:R-:W2:Y:S01]  /*29220*/  LDL.LU.64 R12, [R1+0x1f38] ;  /* 0x001f3800010c7983 */ /* 0x000ea20000300a00 */
[----:B0-----:R0:W-:Y:S11]  /*29230*/  STL [R1+0x3f0], R0 ;  /* 0x0003f00001007387 */ /* 0x0011f60000100800 */
[----:B------:R-:W-:Y:S10]  /*29240*/  @!UPT UIADD3 URZ, URZ, URZ, URZ ;  /* 0x0000003f3f3ff290 */ /* 0x000ff4000fffe03f */
[----:B------:R-:W-:Y:S01]  /*29250*/  STL.64 [R1+0x1c0], R20 ;  /* 0x0001c01401007387 */ /* 0x000fe20000100a00 */
[----:B------:R1:W-:Y:S01]  /*29260*/  STL [R1+0x1cc], R23 ;  /* 0x0001cc1701007387 */ /* 0x0003e20000100800 */
[----:B0-----:R-:W-:Y:S02]  /*29270*/  MOV R0, R22 ;  /* 0x0000001600007202 */ /* 0x001fe40000000f00 */
[----:B-1----:R-:W3:Y:S01]  /*29280*/  LDL.LU.64 R22, [R1+0x1f30] ;  /* 0x001f300001167983 */ /* 0x002ee20000300a00 */
[----:B------:R-:W5:Y:S02]  /*29290*/  LDL.LU.64 R20, [R1+0x1f28] ;  /* 0x001f280001147983 */ /* 0x000f640000300a00 */
[----:B------:R-:W-:Y:S01]  /*292a0*/  STL [R1+0x1da8], R0 ;  /* 0x001da80001007387 */ /* 0x000fe20000100800 */
[C---:B-----5:R-:W-:Y:S11]  /*292b0*/  HMMA.16816.F32.BF16 R8, R24.reuse, R20, R8 ;  /* 0x000000141808723c */ /* 0x060ff60000041808 */
[----:B------:R-:W-:Y:S11]  /*292c0*/  @!UPT UIADD3 URZ, URZ, URZ, URZ ;  /* 0x0000003f3f3ff290 */ /* 0x000ff6000fffe03f */
[----:B------:R-:W-:Y:S01]  /*292d0*/  @!UPT UIADD3 URZ, URZ, URZ, URZ ;  /* 0x0000003f3f3ff290 */ /* 0x000fe2000fffe03f */
[----:B------:R-:W-:Y:S01]  /*292e0*/  STL.64 [R1+0x1b0], R8 ;  /* 0x0001b00801007387 */ /* 0x000fe20000100a00 */
[----:B------:R0:W-:Y:S03]  /*292f0*/  STL.64 [R1+0x1b8], R10 ;  /* 0x0001b80a01007387 */ /* 0x0001e60000100a00 */
[----:B0-----:R-:W5:Y:S01]  /*29300*/  LDL.LU.64 R10, [R1+0x1f20] ;  /* 0x001f2000010a7983 */ /* 0x001f620000300a00 */
[----:B------:R-:W4:Y:S02]  /*29310*/  LDL.LU.64 R8, [R1+0x1f18] ;  /* 0x001f180001087983 */ /* 0x000f240000300a00 */
[----:B---3--:R-:W-:Y:S02]  /*29320*/  STL.64 [R1+0x1e08], R22 ;  /* 0x001e081601007387 */ /* 0x008fe40000100a00 */
[----:B------:R0:W-:Y:S02]  /*29330*/  STL.64 [R1+0x1e00], R20 ;  /* 0x001e001401007387 */ /* 0x0001e40000100a00 */
[----:B0-----:R-:W3:Y:S01]  /*29340*/  LDL.LU R20, [R1+0x3a0] ;  /* 0x0003a00001147983 */ /* 0x001ee20000300800 */
[----:B------:R-:W3:Y:S02]  /*29350*/  LDL.LU R21, [R1+0x3a4] ;  /* 0x0003a40001157983 */ /* 0x000ee40000300800 */
[----:B------:R-:W3:Y:S02]  /*29360*/  LDL.LU R22, [R1+0x3a8] ;  /* 0x0003a80001167983 */ /* 0x000ee40000300800 */
[----:B------:R-:W3:Y:S01]  /*29370*/  LDL.LU R23, [R1+0x3ac] ;  /* 0x0003ac0001177983 */ /* 0x000ee20000300800 */
[C---:B----4-:R-:W-:Y:S11]  /*29380*/  HMMA.16816.F32.BF16 R16, R24.reuse, R8, R16 ;  /* 0x000000081810723c */ /* 0x050ff60000041810 */
[----:B------:R-:W-:Y:S11]  /*29390*/  @!UPT UIADD3 URZ, URZ, URZ, URZ ;  /* 0x0000003f3f3ff290 */ /* 0x000ff6000fffe03f */
[----:B------:R-:W-:Y:S01]  /*293a0*/  @!UPT UIADD3 URZ, URZ, URZ, URZ ;  /* 0x0000003f3f3ff290 */ /* 0x000fe2000fffe03f */
[----:B------:R0:W-:Y:S01]  /*293b0*/  STL.64 [R1+0x1a0], R16 ;  /* 0x0001a01001007387 */ /* 0x0001e20000100a00 */
[----:B------:R-:W-:Y:S03]  /*293c0*/  STL.64 [R1+0x1a8], R18 ;  /* 0x0001a81201007387 */ /* 0x000fe60000100a00 */
[----:B0-----:R-:W4:Y:S01]  /*293d0*/  LDL.LU.64 R16, [R1+0x1f10] ;  /* 0x001f100001107983 */ /* 0x001f220000300a00 */
[----:B-----5:R-:W-:Y:S02]  /*293e0*/  STL.64 [R1+0x1df8], R10 ;  /* 0x001df80a01007387 */ /* 0x020fe40000100a00 */
[----:B------:R0:W-:Y:S02]  /*293f0*/  STL.64 [R1+0x1df0], R8 ;  /* 0x001df00801007387 */ /* 0x0001e40000100a00 */
[----:B0-----:R-:W2:Y:S01]  /*29400*/  LDL.LU R8, [R1+0x390] ;  /* 0x0003900001087983 */ /* 0x001ea20000300800 */
[----:B------:R-:W2:Y:S02]  /*29410*/  LDL.LU R9, [R1+0x394] ;  /* 0x0003940001097983 */ /* 0x000ea40000300800 */
[----:B------:R-:W2:Y:S02]  /*29420*/  LDL.LU R10, [R1+0x398] ;  /* 0x00039800010a7983 */ /* 0x000ea40000300800 */
[----:B------:R-:W2:Y:S01]  /*29430*/  LDL.LU R11, [R1+0x39c] ;  /* 0x00039c00010b7983 */ /* 0x000ea20000300800 */
[C---:B----4-:R-:W-:Y:S11]  /*29440*/  HMMA.16816.F32.BF16 R4, R24.reuse, R16, R4 ;  /* 0x000000101804723c */ /* 0x050ff60000041804 */
[----:B------:R-:W-:Y:S11]  /*29450*/  @!UPT UIADD3 URZ, URZ, URZ, URZ ;  /* 0x0000003f3f3ff290 */ /* 0x000ff6000fffe03f */
[----:B------:R-:W-:Y:S01]  /*29460*/  @!UPT UIADD3 URZ, URZ, URZ, URZ ;  /* 0x0000003f3f3ff290 */ /* 0x000fe2000fffe03f */
[----:B------:R-:W-:Y:S01]  /*29470*/  STL.64 [R1+0x190], R4 ;  /* 0x0001900401007387 */ /* 0x000fe20000100a00 */
[----:B------:R0:W-:Y:S03]  /*29480*/  STL.64 [R1+0x198], R6 ;  /* 0x0001980601007387 */ /* 0x0001e60000100a00 */
[----:B0-----:R-:W4:Y:S01]  /*29490*/  LDL.LU.64 R6, [R1+0x1f08] ;  /* 0x001f080001067983 */ /* 0x001f220000300a00 */
[----:B------:R-:W3:Y:S02]  /*294a0*/  LDL.LU.64 R4, [R1+0x1f00] ;  /* 0x001f000001047983 */ /* 0x000ee40000300a00 */
[C---:B---3--:R-:W-:Y:S11]  /*294b0*/  HMMA.16816.F32.BF16 R20, R24.reuse, R4, R20 ;  /* 0x000000041814723c */ /* 0x048ff60000041814 */
[----:B------:R-:W-:Y:S11]  /*294c0*/  @!UPT UIADD3 URZ, URZ, URZ, URZ ;  /* 0x0000003f3f3ff290 */ /* 0x000ff6000fffe03f */
[----:B------:R-:W-:Y:S01]  /*294d0*/  @!UPT UIADD3 URZ, URZ, URZ, URZ ;  /* 0x0000003f3f3ff290 */ /* 0x000fe2000fffe03f */
[----:B------:R-:W-:Y:S01]  /*294e0*/  STL.64 [R1+0x180], R20 ;  /* 0x0001801401007387 */ /* 0x000fe20000100a00 */
[----:B------:R-:W-:Y:S02]  /*294f0*/  MOV R14, R22 ;  /* 0x00000016000e7202 */ /* 0x000fe40000000f00 */
[----:B------:R-:W3:Y:S01]  /*29500*/  LDL R22, [R1+0x2cc] ;  /* 0x0002cc0001167983 */ /* 0x000ee20000100800 */
[----:B--2---:R-:W-:Y:S01]  /*29510*/  HMMA.16816.F32.BF16 R8, R24, R12, R8 ;  /* 0x0000000c1808723c */ /* 0x004fe20000041808 */
[----:B------:R-:W2:Y:S04]  /*29520*/  LDL R0, [R1+0x2c8] ;  /* 0x0002c80001007983 */ /* 0x000ea80000100800 */
[----:B---3--:R-:W-:Y:S01]  /*29530*/  STL [R1+0x1e58], R22 ;  /* 0x001e581601007387 */ /* 0x008fe20000100800 */
[----:B----4-:R-:W-:Y:S02]  /*29540*/  STL.64 [R1+0x1dd8], R6 ;  /* 0x001dd80601007387 */ /* 0x010fe40000100a00 */
[----:B------:R-:W-:Y:S11]  /*29550*/  STL.64 [R1+0x1dd0], R4 ;  /* 0x001dd00401007387 */ /* 0x000ff60000100a00 */
[----:B------:R-:W-:Y:S04]  /*29560*/  @!UPT UIADD3 URZ, URZ, URZ, URZ ;  /* 0x0000003f3f3ff290 */ /* 0x000fe8000fffe03f */
[----:B------:R0:W-:Y:S02]  /*29570*/  STL.64 [R1+0xb0], R8 ;  /* 0x0000b00801007387 */ /* 0x0001e40000100a00 */
[----:B0-----:R-:W3:Y:S01]  /*29580*/  LDL.LU R8, [R1+0x30] ;  /* 0x0000300001087983 */ /* 0x001ee20000300800 */
[----:B------:R-:W-:Y:S02]  /*29590*/  MOV R9, R29 ;  /* 0x0000001d00097202 */ /* 0x000fe40000000f00 */
[----:B------:R-:W-:Y:S02]  /*295a0*/  MOV R15, R23 ;  /* 0x00000017000f7202 */ /* 0x000fe40000000f00 */
[----:B------:R-:W-:Y:S01]  /*295b0*/  MOV R19, R11 ;  /* 0x0000000b00137202 */ /* 0x000fe20000000f00 */
[----:B---3--:R0:W-:Y:S04]  /*295c0*/  STL.64 [R1+0x1e60], R8 ;  /* 0x001e600801007387 */ /* 0x0081e80000100a00 */
[----:B0-----:R-:W3:Y:S01]  /*295d0*/  LDL.LU R8, [R1+0x50] ;  /* 0x0000500001087983 */ /* 0x001ee20000300800 */
[----:B------:R-:W3:Y:S02]  /*295e0*/  LDL.LU R9, [R1+0x54] ;  /* 0x0000540001097983 */ /* 0x000ee40000300800 */
[----:B------:R-:W4:Y:S02]  /*295f0*/  LDL.LU R20, [R1+0x310] ;  /* 0x0003100001147983 */ /* 0x000f240000300800 */
[----:B------:R-:W4:Y:S01]  /*29600*/  LDL.LU R21, [R1+0x314] ;  /* 0x0003140001157983 */ /* 0x000f220000300800 */
[----:B------:R-:W5:Y:S01]  /*29610*/  LDL.LU R22, [R1+0x318] ;  /* 0x0003180001167983 */ /* 0x000f620000300800 */
[----:B------:R-:W5:Y:S02]  /*29620*/  LDL.LU R23, [R1+0x31c] ;  /* 0x00031c0001177983 */ /* 0x000f640000300800 */
[----:B------:R-:W2:Y:S02]  /*29630*/  LDL.LU R11, [R1+0x4b0] ;  /* 0x0004b000010b7983 */ /* 0x000ea40000300800 */
[----:B------:R-:W-:Y:S01]  /*29640*/  IMAD.MOV.U32 R18, RZ, RZ, R10 ;  /* 0x000000ffff127224 */ /* 0x000fe200078e000a */
[----:B--2---:R-:W-:Y:S01]  /*29650*/  STL [R1+0x1e80], R11 ;  /* 0x001e800b01007387 */ /* 0x004fe20000100800 */
[----:B---3--:R0:W-:Y:S03]  /*29660*/  STL.64 [R1+0x1e78], R8 ;  /* 0x001e780801007387 */ /* 0x0081e60000100a00 */
[----:B0-----:R-:W2:Y:S01]  /*29670*/  LDL.LU R8, [R1+0x60] ;  /* 0x0000600001087983 */ /* 0x001ea20000300800 */
[----:B------:R-:W2:Y:S02]  /*29680*/  LDL.LU R9, [R1+0x64] ;  /* 0x0000640001097983 */ /* 0x000ea40000300800 */
[----:B------:R-:W3:Y:S02]  /*29690*/  LDL.LU R10, [R1+0x4a4] ;  /* 0x0004a400010a7983 */ /* 0x000ee40000300800 */
[----:B---3--:R-:W-:Y:S01]  /*296a0*/  STL [R1+0x1ea0], R10 ;  /* 0x001ea00a01007387 */ /* 0x008fe20000100800 */
[----:B--2---:R0:W-:Y:S03]  /*296b0*/  STL.64 [R1+0x1e98], R8 ;  /* 0x001e980801007387 */ /* 0x0041e60000100a00 */
[----:B0-----:R-:W2:Y:S01]  /*296c0*/  LDL.LU R8, [R1+0x70] ;  /* 0x0000700001087983 */ /* 0x001ea20000300800 */
[----:B------:R-:W2:Y:S03]  /*296d0*/  LDL.LU R9, [R1+0x74] ;  /* 0x0000740001097983 */ /* 0x000ea60000300800 */
[----:B--2---:R-:W-:Y:S01]  /*296e0*/  STL.64 [R1+0x1eb8], R8 ;  /* 0x001eb80801007387 */ /* 0x004fe20000100a00 */
[----:B-----5:R-:W-:Y:S02]  /*296f0*/  STL.64 [R1+0x1e70], R22 ;  /* 0x001e701601007387 */ /* 0x020fe40000100a00 */
[----:B----4-:R0:W-:Y:S02]  /*29700*/  STL.64 [R1+0x1e68], R20 ;  /* 0x001e681401007387 */ /* 0x0101e40000100a00 */
[----:B0-----:R-:W2:Y:S01]  /*29710*/  LDL.LU R20, [R1+0x320] ;  /* 0x0003200001147983 */ /* 0x001ea20000300800 */
[----:B------:R-:W2:Y:S02]  /*29720*/  LDL.LU R21, [R1+0x324] ;  /* 0x0003240001157983 */ /* 0x000ea40000300800 */
[----:B------:R-:W3:Y:S02]  /*29730*/  LDL.LU R22, [R1+0x328] ;  /* 0x0003280001167983 */ /* 0x000ee40000300800 */
[----:B------:R-:W3:Y:S01]  /*29740*/  LDL.LU R23, [R1+0x32c] ;  /* 0x00032c0001177983 */ /* 0x000ee20000300800 */
[----:B------:R-:W4:Y:S01]  /*29750*/  LDL.LU R8, [R1+0x80] ;  /* 0x0000800001087983 */ /* 0x000f220000300800 */
[----:B------:R-:W4:Y:S03]  /*29760*/  LDL.LU R9, [R1+0x84] ;  /* 0x0000840001097983 */ /* 0x000f260000300800 */
[----:B----4-:R0:W-:Y:S04]  /*29770*/  STL.64 [R1+0x1ed0], R8 ;  /* 0x001ed00801007387 */ /* 0x0101e80000100a00 */
[----:B0-----:R-:W4:Y:S01]  /*29780*/  LDL.LU R8, [R1+0x90] ;  /* 0x0000900001087983 */ /* 0x001f220000300800 */
[----:B------:R-:W4:Y:S03]  /*29790*/  LDL.LU R9, [R1+0x94] ;  /* 0x0000940001097983 */ /* 0x000f260000300800 */
[----:B----4-:R-:W-:Y:S01]  /*297a0*/  STL.64 [R1+0x1ee8], R8 ;  /* 0x001ee80801007387 */ /* 0x010fe20000100a00 */
[----:B------:R-:W4:Y:S02]  /*297b0*/  LDL.LU R3, [R1+0x4a0] ;  /* 0x0004a00001037983 */ /* 0x000f240000300800 */
[----:B---3--:R-:W-:Y:S02]  /*297c0*/  STL.64 [R1+0x1e90], R22 ;  /* 0x001e901601007387 */ /* 0x008fe40000100a00 */
[----:B--2---:R0:W-:Y:S02]  /*297d0*/  STL.64 [R1+0x1e88], R20 ;  /* 0x001e881401007387 */ /* 0x0041e40000100a00 */
[----:B0-----:R-:W2:Y:S01]  /*297e0*/  LDL.LU R20, [R1+0x330] ;  /* 0x0003300001147983 */ /* 0x001ea20000300800 */
[----:B------:R-:W2:Y:S02]  /*297f0*/  LDL.LU R21, [R1+0x334] ;  /* 0x0003340001157983 */ /* 0x000ea40000300800 */
[----:B------:R-:W3:Y:S02]  /*29800*/  LDL.LU R22, [R1+0x338] ;  /* 0x0003380001167983 */ /* 0x000ee40000300800 */
[----:B------:R-:W3:Y:S01]  /*29810*/  LDL.LU R23, [R1+0x33c] ;  /* 0x00033c0001177983 */ /* 0x000ee20000300800 */
[----:B------:R-:W5:Y:S01]  /*29820*/  LDL.LU R8, [R1+0xa0] ;  /* 0x0000a00001087983 */ /* 0x000f620000300800 */
[----:B------:R-:W5:Y:S03]  /*29830*/  LDL.LU R9, [R1+0xa4] ;  /* 0x0000a40001097983 */ /* 0x000f660000300800 */
[----:B---3--:R-:W-:Y:S01]  /*29840*/  STL.64 [R1+0x1eb0], R22 ;  /* 0x001eb01601007387 */ /* 0x008fe20000100a00 */
[----:B--2---:R0:W-:Y:S03]  /*29850*/  STL.64 [R1+0x1ea8], R20 ;  /* 0x001ea81401007387 */ /* 0x0041e60000100a00 */
[----:B0-----:R-:W2:Y:S01]  /*29860*/  LDL.LU R20, [R1+0x340] ;  /* 0x0003400001147983 */ /* 0x001ea20000300800 */
[----:B------:R-:W2:Y:S02]  /*29870*/  LDL.LU R21, [R1+0x344] ;  /* 0x0003440001157983 */ /* 0x000ea40000300800 */
[----:B------:R-:W3:Y:S02]  /*29880*/  LDL.LU R22, [R1+0x348] ;  /* 0x0003480001167983 */ /* 0x000ee40000300800 */
[----:B------:R-:W3:Y:S01]  /*29890*/  LDL.LU R23, [R1+0x34c] ;  /* 0x00034c0001177983 */ /* 0x000ee20000300800 */
[----:B------:R-:W2:Y:S04]  /*298a0*/  LDL R24, [R1+0x440] ;  /* 0x0004400001187983 */ /* 0x000ea80000100800 */
[----:B------:R-:W4:Y:S04]  /*298b0*/  LDL R10, [R1+0x410] ;  /* 0x00041000010a7983 */ /* 0x000f280000100800 */
[----:B------:R-:W4:Y:S04]  /*298c0*/  LDL R25, [R1+0x420] ;  /* 0x0004200001197983 */ /* 0x000f280000100800 */
[----:B------:R-:W4:Y:S04]  /*298d0*/  LDL R11, [R1+0x434] ;  /* 0x00043400010b7983 */ /* 0x000f280000100800 */
[----:B------:R-:W4:Y:S04]  /*298e0*/  LDL R26, [R1+0x430] ;  /* 0x00043000011a7983 */ /* 0x000f280000100800 */
[----:B------:R-:W4:Y:S04]  /*298f0*/  LDL R27, [R1+0x3f0] ;  /* 0x0003f000011b7983 */ /* 0x000f280000100800 */
[----:B------:R-:W4:Y:S04]  /*29900*/  LDL R2, [R1+0x400] ;  /* 0x0004000001027983 */ /* 0x000f280000100800 */
        /* <DEDUP_REMOVED lines=14> */
[----:B0-----:R-:W5:Y:S01]  /*299f0*/  LDL.LU R20, [R1+0x380] ;  /* 0x0003800001147983 */ /* 0x001f620000300800 */
[----:B------:R-:W5:Y:S02]  /*29a00*/  LDL.LU R21, [R1+0x384] ;  /* 0x0003840001157983 */ /* 0x000f640000300800 */
[----:B------:R-:W5:Y:S02]  /*29a10*/  LDL.LU R22, [R1+0x388] ;  /* 0x0003880001167983 */ /* 0x000f640000300800 */
[----:B------:R-:W5:Y:S01]  /*29a20*/  LDL.LU R23, [R1+0x38c] ;  /* 0x00038c0001177983 */ /* 0x000f620000300800 */
[----:B------:R-:W2:Y:S01]  /*29a30*/  LDL.LU R29, [R1+0x4b4] ;  /* 0x0004b400011d7983 */ /* 0x000ea20000300800 */
[----:B------:R-:W3:Y:S02]  /*29a40*/  LDL.LU R28, [R1+0x4a8] ;  /* 0x0004a800011c7983 */ /* 0x000ee40000300800 */
[----:B------:R-:W2:Y:S02]  /*29a50*/  LDL.LU R4, [R1+0x300] ;  /* 0x0003000001047983 */ /* 0x000ea40000300800 */
[----:B------:R-:W2:Y:S01]  /*29a60*/  LDL.LU R5, [R1+0x304] ;  /* 0x0003040001057983 */ /* 0x000ea20000300800 */
[----:B------:R-:W2:Y:S01]  /*29a70*/  LDL.LU R6, [R1+0x308] ;  /* 0x0003080001067983 */ /* 0x000ea20000300800 */
[----:B------:R-:W2:Y:S02]  /*29a80*/  LDL.LU R7, [R1+0x30c] ;  /* 0x00030c0001077983 */ /* 0x000ea40000300800 */
[----:B------:R0:W-:Y:S02]  /*29a90*/  STL.64 [R1+0x1dc8], R14 ;  /* 0x001dc80e01007387 */ /* 0x0001e40000100a00 */
[----:B0-----:R-:W2:Y:S01]  /*29aa0*/  LDL R15, [R1+0x444] ;  /* 0x00044400010f7983 */ /* 0x001ea20000100800 */
[----:B----4-:R-:W-:-:S02]  /*29ab0*/  F2FP.BF16.PACK_AB R25, R10, R25 ;  /* 0x000000190a19723e */ /* 0x010fc400000010ff */
[----:B------:R-:W-:Y:S02]  /*29ac0*/  F2FP.BF16.PACK_AB R26, R11, R26 ;  /* 0x0000001a0b1a723e */ /* 0x000fe400000010ff */
[----:B------:R-:W-:Y:S01]  /*29ad0*/  F2FP.BF16.PACK_AB R27, R27, R2 ;  /* 0x000000021b1b723e */ /* 0x000fe200000010ff */
[----:B------:R0:W-:Y:S04]  /*29ae0*/  STL.64 [R1+0x1dc0], R12 ;  /* 0x001dc00c01007387 */ /* 0x0001e80000100a00 */
[----:B0-----:R-:W4:Y:S01]  /*29af0*/  LDL.LU R12, [R1+0x40] ;  /* 0x00004000010c7983 */ /* 0x001f220000300800 */
[----:B------:R-:W4:Y:S02]  /*29b00*/  LDL.LU R13, [R1+0x44] ;  /* 0x00004400010d7983 */ /* 0x000f240000300800 */
[----:B------:R-:W-:Y:S02]  /*29b10*/  STL [R1+0x1db0], R19 ;  /* 0x001db01301007387 */ /* 0x000fe40000100800 */
[----:B------:R-:W-:Y:S01]  /*29b20*/  STL [R1+0x1dac], R18 ;  /* 0x001dac1201007387 */ /* 0x000fe20000100800 */
[----:B--2---:R-:W-:-:S07]  /*29b30*/  F2FP.BF16.PACK_AB R24, R15, R24 ;  /* 0x000000180f18723e */ /* 0x004fce00000010ff */
[C---:B-----5:R-:W-:Y:S01]  /*29b40*/  HMMA.16816.F32.BF16 R8, R24.reuse, R8, R20 ;  /* 0x000000081808723c */ /* 0x060fe20000041814 */
[----:B------:R-:W2:Y:S01]  /*29b50*/  LDL.LU.64 R22, [R1+0x1ef8] ;  /* 0x001ef80001167983 */ /* 0x000ea20000300a00 */
[----:B------:R-:W2:Y:S11]  /*29b60*/  LDL.LU.64 R20, [R1+0x1ef0] ;  /* 0x001ef00001147983 */ /* 0x000eb60000300a00 */
[----:B------:R-:W-:Y:S10]  /*29b70*/  @!UPT UIADD3 URZ, URZ, URZ, URZ ;  /* 0x0000003f3f3ff290 */ /* 0x000ff4000fffe03f */
        /* <DEDUP_REMOVED lines=17> */
[----:B--2---:R-:W-:Y:S02]  /*29c90*/  HMMA.16816.F32.BF16 R8, R24, R8, R20 ;  /* 0x000000081808723c */ /* 0x004fe40000041814 */
[----:B------:R-:W2:Y:S01]  /*29ca0*/  LDL.LU.64 R22, [R1+0x1eb0] ;  /* 0x001eb00001167983 */ /* 0x000ea20000300a00 */
[----:B------:R-:W2:Y:S11]  /*29cb0*/  LDL.LU.64 R20, [R1+0x1ea8] ;  /* 0x001ea80001147983 */ /* 0x000eb60000300a00 */
[----:B------:R-:W-:Y:S09]  /*29cc0*/  @!UPT UIADD3 URZ, URZ, URZ, URZ ;  /* 0x0000003f3f3ff290 */ /* 0x000ff2000fffe03f */
[----:B------:R-:W-:Y:S01]  /*29cd0*/  STL.64 [R1+0x140], R8 ;  /* 0x0001400801007387 */ /* 0x000fe20000100a00 */
[----:B------:R0:W-:Y:S03]  /*29ce0*/  STL.64 [R1+0x148], R10 ;  /* 0x0001480a01007387 */ /* 0x0001e60000100a00 */
[----:B0-----:R-:W5:Y:S01]  /*29cf0*/  LDL.LU R10, [R1+0x1ea0] ;  /* 0x001ea000010a7983 */ /* 0x001f620000300800 */
[----:B------:R-:W2:Y:S02]  /*29d00*/  LDL.LU.64 R8, [R1+0x1e98] ;  /* 0x001e980001087983 */ /* 0x000ea40000300a00 */
[----:B------:R-:W-:-:S04]  /*29d10*/  FFMA R2, R3, c[0x0][0x188], -R0 ;  /* 0x0000620003027a23 */ /* 0x000fc80000000800 */
[----:B------:R-:W-:Y:S02]  /*29d20*/  FMUL R3, R2, 1.4426950216293334961 ;  /* 0x3fb8aa3b02037820 */ /* 0x000fe40000400000 */
[----:B-----5:R-:W-:Y:S02]  /*29d30*/  FFMA R2, R10, c[0x0][0x188], -R0 ;  /* 0x000062000a027a23 */ /* 0x020fe40000000800 */
[----:B--2---:R-:W-:Y:S01]  /*29d40*/  HMMA.16816.F32.BF16 R8, R24, R8, R20 ;  /* 0x000000081808723c */ /* 0x004fe20000041814 */
[----:B------:R-:W2:Y:S01]  /*29d50*/  LDL.LU.64 R22, [R1+0x1e90] ;  /* 0x001e900001167983 */ /* 0x000ea20000300a00 */
[----:B------:R-:W2:Y:S11]  /*29d60*/  LDL.LU.64 R20, [R1+0x1e88] ;  /* 0x001e880001147983 */ /* 0x000eb60000300a00 */
[----:B------:R-:W-:Y:S10]  /*29d70*/  @!UPT UIADD3 URZ, URZ, URZ, URZ ;  /* 0x0000003f3f3ff290 */ /* 0x000ff4000fffe03f */
[----:B------:R-:W-:Y:S01]  /*29d80*/  STL.64 [R1+0x130], R8 ;  /* 0x0001300801007387 */ /* 0x000fe20000100a00 */
[----:B------:R0:W-:Y:S03]  /*29d90*/  STL.64 [R1+0x138], R10 ;  /* 0x0001380a01007387 */ /* 0x0001e60000100a00 */
[----:B0-----:R-:W5:Y:S01]  /*29da0*/  LDL.LU R11, [R1+0x1e80] ;  /* 0x001e8000010b7983 */ /* 0x001f620000300800 */
[----:B------:R-:W2:Y:S01]  /*29db0*/  LDL.LU.64 R8, [R1+0x1e78] ;  /* 0x001e780001087983 */ /* 0x000ea20000300a00 */
[----:B------:R0:W1:Y:S02]  /*29dc0*/  MUFU.EX2 R19, R3 ;  /* 0x0000000300137308 */ /* 0x0000640000000800 */
[----:B0-----:R-:W-:-:S06]  /*29dd0*/  FMUL R3, R2, 1.4426950216293334961 ;  /* 0x3fb8aa3b02037820 */ /* 0x001fcc0000400000 */
[----:B------:R-:W0:Y:S01]  /*29de0*/  MUFU.EX2 R3, R3 ;  /* 0x0000000300037308 */ /* 0x000e220000000800 */
[----:B-1----:R-:W-:Y:S01]  /*29df0*/  STL [R1+0x3ec], R19 ;  /* 0x0003ec1301007387 */ /* 0x002fe20000100800 */
[--C-:B-----5:R-:W-:Y:S02]  /*29e00*/  FFMA R2, R11, c[0x0][0x188], -R0.reuse ;  /* 0x000062000b027a23 */ /* 0x120fe40000000800 */
[C---:B--2---:R-:W-:Y:S01]  /*29e10*/  HMMA.16816.F32.BF16 R8, R24.reuse, R8, R20 ;  /* 0x000000081808723c */ /* 0x044fe20000041814 */
[----:B------:R-:W4:Y:S01]  /*29e20*/  LDL.LU.64 R22, [R1+0x1e70] ;  /* 0x001e700001167983 */ /* 0x000f220000300a00 */
[----:B0-----:R-:W-:Y:S02]  /*29e30*/  STL [R1+0x3e8], R3 ;  /* 0x0003e80301007387 */ /* 0x001fe40000100800 */
[----:B------:R-:W4:Y:S11]  /*29e40*/  LDL.LU.64 R20, [R1+0x1e68] ;  /* 0x001e680001147983 */ /* 0x000f360000300a00 */
[----:B------:R-:W-:Y:S08]  /*29e50*/  @!UPT UIADD3 URZ, URZ, URZ, URZ ;  /* 0x0000003f3f3ff290 */ /* 0x000ff0000fffe03f */
[----:B------:R0:W-:Y:S01]  /*29e60*/  STL.64 [R1+0x120], R8 ;  /* 0x0001200801007387 */ /* 0x0001e20000100a00 */
[----:B------:R1:W-:Y:S03]  /*29e70*/  STL.64 [R1+0x128], R10 ;  /* 0x0001280a01007387 */ /* 0x0003e60000100a00 */
[----:B0-----:R-:W2:Y:S01]  /*29e80*/  LDL.LU.64 R8, [R1+0x1e60] ;  /* 0x001e600001087983 */ /* 0x001ea20000300a00 */
[----:B------:R-:W-:Y:S02]  /*29e90*/  FMUL R3, R2, 1.4426950216293334961 ;  /* 0x3fb8aa3b02037820 */ /* 0x000fe40000400000 */
[----:B------:R-:W-:Y:S02]  /*29ea0*/  FFMA R2, R29, c[0x0][0x188], -R0 ;  /* 0x000062001d027a23 */ /* 0x000fe40000000800 */
[----:B------:R-:W0:Y:S01]  /*29eb0*/  MUFU.EX2 R29, R3 ;  /* 0x00000003001d7308 */ /* 0x000e220000000800 */
[C---:B----4-:R-:W-:Y:S01]  /*29ec0*/  HMMA.16816.F32.BF16 R12, R24.reuse, R12, R20 ;  /* 0x0000000c180c723c */ /* 0x050fe20000041814 */
[----:B------:R-:W3:Y:S07]  /*29ed0*/  LDL.LU R22, [R1+0x1e58] ;  /* 0x001e580001167983 */ /* 0x000eee0000300800 */
[----:B--2---:R-:W-:Y:S11]  /*29ee0*/  HMMA.16816.F32.BF16 R4, R24, R8, R4 ;  /* 0x000000081804723c */ /* 0x004ff60000041804 */
[----:B------:R-:W-:Y:S04]  /*29ef0*/  @!UPT UIADD3 URZ, URZ, URZ, URZ ;  /* 0x0000003f3f3ff290 */ /* 0x000fe8000fffe03f */
[----:B------:R-:W-:Y:S01]  /*29f00*/  STL.64 [R1+0x110], R12 ;  /* 0x0001100c01007387 */ /* 0x000fe20000100a00 */
[----:B------:R-:W-:Y:S02]  /*29f10*/  STL.64 [R1+0x118], R14 ;  /* 0x0001180e01007387 */ /* 0x000fe40000100a00 */
[----:B0-----:R-:W-:Y:S02]  /*29f20*/  STL [R1+0x3e4], R29 ;  /* 0x0003e41d01007387 */ /* 0x001fe40000100800 */
[----:B------:R-:W2:Y:S03]  /*29f30*/  LDL.LU R20, [R1] ;  /* 0x0000000001147983 */ /* 0x000ea60000300800 */
[----:B------:R-:W-:Y:S01]  /*29f40*/  STL.64 [R1+0x100], R4 ;  /* 0x0001000401007387 */ /* 0x000fe20000100a00 */
[----:B------:R-:W-:Y:S02]  /*29f50*/  STL.64 [R1+0x108], R6 ;  /* 0x0001080601007387 */ /* 0x000fe40000100a00 */
[----:B------:R-:W2:Y:S02]  /*29f60*/  LDL.LU R21, [R1+0x4] ;  /* 0x0000040001157983 */ /* 0x000ea40000300800 */
[----:B------:R-:W4:Y:S01]  /*29f70*/  LDL.LU R8, [R1+0x2b0] ;  /* 0x0002b00001087983 */ /* 0x000f220000300800 */
[----:B------:R-:W4:Y:S01]  /*29f80*/  LDL.LU R9, [R1+0x2b4] ;  /* 0x0002b40001097983 */ /* 0x000f220000300800 */
[----:B-1----:R-:W5:Y:S02]  /*29f90*/  LDL.LU R10, [R1+0x2b8] ;  /* 0x0002b800010a7983 */ /* 0x002f640000300800 */
[----:B------:R-:W5:Y:S02]  /*29fa0*/  LDL.LU R11, [R1+0x2bc] ;  /* 0x0002bc00010b7983 */ /* 0x000f640000300800 */
[----:B------:R-:W2:Y:S01]  /*29fb0*/  LDL.LU R23, [R1+0x4bc] ;  /* 0x0004bc0001177983 */ /* 0x000ea20000300800 */
[----:B-----5:R-:W-:Y:S01]  /*29fc0*/  STL.64 [R1+0x1e18], R10 ;  /* 0x001e180a01007387 */ /* 0x020fe20000100a00 */
[----:B----4-:R0:W-:Y:S03]  /*29fd0*/  STL.64 [R1+0x1e10], R8 ;  /* 0x001e100801007387 */ /* 0x0101e60000100a00 */
[----:B0-----:R-:W4:Y:S01]  /*29fe0*/  LDL.LU R8, [R1+0x2d0] ;  /* 0x0002d00001087983 */ /* 0x001f220000300800 */
[----:B------:R-:W4:Y:S02]  /*29ff0*/  LDL.LU R9, [R1+0x2d4] ;  /* 0x0002d40001097983 */ /* 0x000f240000300800 */
[----:B------:R-:W5:Y:S02]  /*2a000*/  LDL.LU R10, [R1+0x2d8] ;  /* 0x0002d800010a7983 */ /* 0x000f640000300800 */
[----:B------:R-:W5:Y:S01]  /*2a010*/  LDL.LU R11, [R1+0x2dc] ;  /* 0x0002dc00010b7983 */ /* 0x000f620000300800 */
[----:B------:R-:W2:Y:S04]  /*2a020*/  LDL.LU R18, [R1+0x4b8] ;  /* 0x0004b80001127983 */ /* 0x000ea80000300800 */
[----:B--2---:R-:W-:Y:S01]  /*2a030*/  STL.64 [R1+0x1e48], R18 ;  /* 0x001e481201007387 */ /* 0x004fe20000100a00 */
[----:B------:R0:W-:Y:S03]  /*2a040*/  STL.64 [R1+0x1e40], R16 ;  /* 0x001e401001007387 */ /* 0x0001e60000100a00 */
[----:B0-----:R-:W2:Y:S01]  /*2a050*/  LDL.LU R16, [R1+0x20] ;  /* 0x0000200001107983 */ /* 0x001ea20000300800 */
[----:B------:R-:W2:Y:S02]  /*2a060*/  LDL.LU R17, [R1+0x24] ;  /* 0x0000240001117983 */ /* 0x000ea40000300800 */
[----:B------:R-:W2:Y:S02]  /*2a070*/  LDL.LU R0, [R1+0x4ac] ;  /* 0x0004ac0001007983 */ /* 0x000ea40000300800 */
[----:B-----5:R-:W-:Y:S01]  /*2a080*/  STL.64 [R1+0x1e28], R10 ;  /* 0x001e280a01007387 */ /* 0x020fe20000100a00 */
[----:B----4-:R0:W-:Y:S04]  /*2a090*/  STL.64 [R1+0x1e20], R8 ;  /* 0x001e200801007387 */ /* 0x0101e80000100a00 */
[----:B0-----:R-:W4:Y:S01]  /*2a0a0*/  LDL.LU R8, [R1+0x10] ;  /* 0x0000100001087983 */ /* 0x001f220000300800 */
[----:B------:R-:W4:Y:S03]  /*2a0b0*/  LDL.LU R9, [R1+0x14] ;  /* 0x0000140001097983 */ /* 0x000f260000300800 */
[----:B----4-:R0:W-:Y:S04]  /*2a0c0*/  STL.64 [R1+0x1e50], R8 ;  /* 0x001e500801007387 */ /* 0x0101e80000100a00 */
[----:B0-----:R-:W2:Y:S01]  /*2a0d0*/  LDL.LU R8, [R1+0x2f0] ;  /* 0x0002f00001087983 */ /* 0x001ea20000300800 */
[----:B------:R-:W2:Y:S02]  /*2a0e0*/  LDL.LU R9, [R1+0x2f4] ;  /* 0x0002f40001097983 */ /* 0x000ea40000300800 */
[----:B------:R-:W2:Y:S02]  /*2a0f0*/  LDL.LU R10, [R1+0x2f8] ;  /* 0x0002f800010a7983 */ /* 0x000ea40000300800 */
[----:B------:R-:W2:Y:S01]  /*2a100*/  LDL.LU R11, [R1+0x2fc] ;  /* 0x0002fc00010b7983 */ /* 0x000ea20000300800 */
[----:B------:R-:W4:Y:S01]  /*2a110*/  LDL.LU R4, [R1+0x270] ;  /* 0x0002700001047983 */ /* 0x000f220000300800 */
[----:B------:R-:W4:Y:S02]  /*2a120*/  LDL.LU R5, [R1+0x274] ;  /* 0x0002740001057983 */ /* 0x000f240000300800 */
[----:B------:R-:W5:Y:S02]  /*2a130*/  LDL.LU R6, [R1+0x278] ;  /* 0x0002780001067983 */ /* 0x000f640000300800 */
[----:B------:R-:W5:Y:S02]  /*2a140*/  LDL.LU R7, [R1+0x27c] ;  /* 0x00027c0001077983 */ /* 0x000f640000300800 */
[----:B------:R-:W-:-:S02]  /*2a150*/  FMUL R3, R2, 1.4426950216293334961 ;  /* 0x3fb8aa3b02037820 */ /* 0x000fc40000400000 */
[----:B---3--:R-:W-:Y:S01]  /*2a160*/  FFMA R2, R28, c[0x0][0x188], -R22 ;  /* 0x000062001c027a23 */ /* 0x008fe20000000816 */
[----:B-----5:R-:W-:Y:S01]  /*2a170*/  STL.64 [R1+0x1de8], R6 ;  /* 0x001de80601007387 */ /* 0x020fe20000100a00 */
[----:B----4-:R0:W-:Y:S03]  /*2a180*/  STL.64 [R1+0x1de0], R4 ;  /* 0x001de00401007387 */ /* 0x0101e60000100a00 */
[----:B0-----:R-:W3:Y:S01]  /*2a190*/  LDL.LU R4, [R1+0x250] ;  /* 0x0002500001047983 */ /* 0x001ee20000300800 */
[----:B------:R-:W3:Y:S02]  /*2a1a0*/  LDL.LU R5, [R1+0x254] ;  /* 0x0002540001057983 */ /* 0x000ee40000300800 */
[----:B------:R-:W4:Y:S02]  /*2a1b0*/  LDL.LU R6, [R1+0x258] ;  /* 0x0002580001067983 */ /* 0x000f240000300800 */
[----:B------:R-:W4:Y:S01]  /*2a1c0*/  LDL.LU R7, [R1+0x25c] ;  /* 0x00025c0001077983 */ /* 0x000f220000300800 */
[----:B------:R-:W0:Y:S01]  /*2a1d0*/  MUFU.EX2 R28, R3 ;  /* 0x00000003001c7308 */ /* 0x000e220000000800 */
[----:B--2---:R-:W-:Y:S01]  /*2a1e0*/  HMMA.16816.F32.BF16 R16, R24, R16, R8 ;  /* 0x000000101810723c */ /* 0x004fe20000041808 */
[----:B----4-:R-:W-:Y:S01]  /*2a1f0*/  STL.64 [R1+0x1e38], R6 ;  /* 0x001e380601007387 */ /* 0x010fe20000100a00 */
[----:B---3--:R1:W-:Y:S03]  /*2a200*/  STL.64 [R1+0x1e30], R4 ;  /* 0x001e300401007387 */ /* 0x0083e60000100a00 */
        /* <DEDUP_REMOVED lines=8> */
[----:B0-----:R-:W-:Y:S01]  /*2a290*/  STL [R1+0x3e0], R28 ;  /* 0x0003e01c01007387 */ /* 0x001fe20000100800 */
[----:B------:R-:W2:Y:S02]  /*2a2a0*/  LDL.LU.64 R8, [R1+0x1e50] ;  /* 0x001e500001087983 */ /* 0x000ea40000300a00 */
[----:B------:R-:W-:-:S02]  /*2a2b0*/  FMUL R3, R2, 1.4426950216293334961 ;  /* 0x3fb8aa3b02037820 */ /* 0x000fc40000400000 */
[--C-:B------:R-:W-:Y:S02]  /*2a2c0*/  FFMA R2, R0, c[0x0][0x188], -R22.reuse ;  /* 0x0000620000027a23 */ /* 0x100fe40000000816 */
[----:B------:R-:W0:Y:S01]  /*2a2d0*/  MUFU.EX2 R0, R3 ;  /* 0x0000000300007308 */ /* 0x000e220000000800 */
[----:B------:R-:W-:Y:S01]  /*2a2e0*/  STL.64 [R1+0xf0], R16 ;  /* 0x0000f01001007387 */ /* 0x000fe20000100a00 */
[----:B------:R1:W-:Y:S03]  /*2a2f0*/  STL.64 [R1+0xf8], R18 ;  /* 0x0000f81201007387 */ /* 0x0003e60000100a00 */
[----:B-1----:R-:W4:Y:S01]  /*2a300*/  LDL.LU.64 R18, [R1+0x1e48] ;  /* 0x001e480001127983 */ /* 0x002f220000300a00 */
[----:B------:R-:W5:Y:S02]  /*2a310*/  LDL.LU.64 R16, [R1+0x1e40] ;  /* 0x001e400001107983 */ /* 0x000f640000300a00 */
[----:B0-----:R-:W-:Y:S01]  /*2a320*/  STL [R1+0x3dc], R0 ;  /* 0x0003dc0001007387 */ /* 0x001fe20000100800 */
[----:B--2---:R-:W-:Y:S01]  /*2a330*/  HMMA.16816.F32.BF16 R8, R24, R8, R4 ;  /* 0x000000081808723c */ /* 0x004fe20000041804 */
[----:B------:R-:W2:Y:S01]  /*2a340*/  LDL.LU.64 R6, [R1+0x1e38] ;  /* 0x001e380001067983 */ /* 0x000ea20000300a00 */
[----:B------:R-:W2:Y:S11]  /*2a350*/  LDL.LU.64 R4, [R1+0x1e30] ;  /* 0x001e300001047983 */ /* 0x000eb60000300a00 */
[----:B------:R-:W-:Y:S10]  /*2a360*/  @!UPT UIADD3 URZ, URZ, URZ, URZ ;  /* 0x0000003f3f3ff290 */ /* 0x000ff4000fffe03f */
[----:B------:R-:W-:Y:S01]  /*2a370*/  STL.64 [R1+0xe0], R8 ;  /* 0x0000e00801007387 */ /* 0x000fe20000100a00 */
[----:B------:R0:W-:Y:S03]  /*2a380*/  STL.64 [R1+0xe8], R10 ;  /* 0x0000e80a01007387 */ /* 0x0001e60000100a00 */
[----:B0-----:R-:W2:Y:S01]  /*2a390*/  LDL.LU.64 R10, [R1+0x1e28] ;  /* 0x001e2800010a7983 */ /* 0x001ea20000300a00 */
[----:B------:R-:W2:Y:S02]  /*2a3a0*/  LDL.LU.64 R8, [R1+0x1e20] ;  /* 0x001e200001087983 */ /* 0x000ea40000300a00 */
[----:B------:R-:W-:Y:S02]  /*2a3b0*/  FMUL R3, R2, 1.4426950216293334961 ;  /* 0x3fb8aa3b02037820 */ /* 0x000fe40000400000 */
[----:B----4-:R-:W-:Y:S02]  /*2a3c0*/  FFMA R2, R18, c[0x0][0x188], -R22 ;  /* 0x0000620012027a23 */ /* 0x010fe40000000816 */
[----:B------:R0:W1:Y:S02]  /*2a3d0*/  MUFU.EX2 R18, R3 ;  /* 0x0000000300127308 */ /* 0x0000640000000800 */
[----:B0-----:R-:W-:-:S02]  /*2a3e0*/  FMUL R3, R2, 1.4426950216293334961 ;  /* 0x3fb8aa3b02037820 */ /* 0x001fc40000400000 */
[----:B------:R-:W-:Y:S01]  /*2a3f0*/  FFMA R2, R23, c[0x0][0x188], -R22 ;  /* 0x0000620017027a23 */ /* 0x000fe20000000816 */
[----:B-1----:R-:W-:Y:S01]  /*2a400*/  STL [R1+0x3d8], R18 ;  /* 0x0003d81201007387 */ /* 0x002fe20000100800 */
[C---:B--2---:R-:W-:Y:S03]  /*2a410*/  HMMA.16816.F32.BF16 R20, R24.reuse, R20, R8 ;  /* 0x000000141814723c */ /* 0x044fe60000041808 */
[----:B------:R-:W2:Y:S01]  /*2a420*/  LDL.LU.64 R10, [R1+0x1e18] ;  /* 0x001e1800010a7983 */ /* 0x000ea20000300a00 */
[----:B------:R-:W2:Y:S11]  /*2a430*/  LDL.LU.64 R8, [R1+0x1e10] ;  /* 0x001e100001087983 */ /* 0x000eb60000300a00 */
[----:B------:R-:W-:Y:S08]  /*2a440*/  @!UPT UIADD3 URZ, URZ, URZ, URZ ;  /* 0x0000003f3f3ff290 */ /* 0x000ff0000fffe03f */
[----:B------:R-:W-:Y:S01]  /*2a450*/  STL.64 [R1+0xd0], R20 ;  /* 0x0000d01401007387 */ /* 0x000fe20000100a00 */
[----:B------:R0:W-:Y:S03]  /*2a460*/  STL.64 [R1+0xd8], R22 ;  /* 0x0000d81601007387 */ /* 0x0001e60000100a00 */
[----:B0-----:R-:W4:Y:S01]  /*2a470*/  LDL.LU.64 R22, [R1+0x1e08] ;  /* 0x001e080001167983 */ /* 0x001f220000300a00 */
[----:B------:R-:W2:Y:S01]  /*2a480*/  LDL.LU.64 R20, [R1+0x1e00] ;  /* 0x001e000001147983 */ /* 0x000ea20000300a00 */
[----:B------:R-:W0:Y:S02]  /*2a490*/  MUFU.EX2 R3, R3 ;  /* 0x0000000300037308 */ /* 0x000e240000000800 */
[----:B0-----:R-:W-:Y:S01]  /*2a4a0*/  STL [R1+0x3d4], R3 ;  /* 0x0003d40301007387 */ /* 0x001fe20000100800 */
[C---:B--2---:R-:W-:Y:S11]  /*2a4b0*/  HMMA.16816.F32.BF16 R8, R24.reuse, R20, R8 ;  /* 0x000000141808723c */ /* 0x044ff60000041808 */
[----:B------:R-:W-:Y:S11]  /*2a4c0*/  @!UPT UIADD3 URZ, URZ, URZ, URZ ;  /* 0x0000003f3f3ff290 */ /* 0x000ff6000fffe03f */
[----:B------:R-:W-:Y:S01]  /*2a4d0*/  @!UPT UIADD3 URZ, URZ, URZ, URZ ;  /* 0x0000003f3f3ff290 */ /* 0x000fe2000fffe03f */
[----:B------:R-:W-:Y:S01]  /*2a4e0*/  STL.64 [R1+0xc0], R8 ;  /* 0x0000c00801007387 */ /* 0x000fe20000100a00 */
[----:B------:R0:W-:Y:S03]  /*2a4f0*/  STL.64 [R1+0xc8], R10 ;  /* 0x0000c80a01007387 */ /* 0x0001e60000100a00 */
[----:B0-----:R-:W2:Y:S01]  /*2a500*/  LDL.LU.64 R10, [R1+0x1df8] ;  /* 0x001df800010a7983 */ /* 0x001ea20000300a00 */
[----:B------:R-:W2:Y:S02]  /*2a510*/  LDL.LU.64 R8, [R1+0x1df0] ;  /* 0x001df00001087983 */ /* 0x000ea40000300a00 */
[----:B--2---:R-:W-:Y:S11]  /*2a520*/  HMMA.16816.F32.BF16 R4, R24, R8, R4 ;  /* 0x000000081804723c */ /* 0x004ff60000041804 */
[----:B------:R-:W-:Y:S11]  /*2a530*/  @!UPT UIADD3 URZ, URZ, URZ, URZ ;  /* 0x0000003f3f3ff290 */ /* 0x000ff6000fffe03f */
[----:B------:R-:W-:Y:S01]  /*2a540*/  @!UPT UIADD3 URZ, URZ, URZ, URZ ;  /* 0x0000003f3f3ff290 */ /* 0x000fe2000fffe03f */
[----:B------:R-:W-:Y:S01]  /*2a550*/  STL.64 [R1+0x250], R4 ;  /* 0x0002500401007387 */ /* 0x000fe20000100a00 */
[----:B------:R0:W-:Y:S01]  /*2a560*/  STL [R1+0x25c], R7 ;  /* 0x00025c0701007387 */ /* 0x0001e20000100800 */
[----:B------:R-:W-:Y:S02]  /*2a570*/  MOV R9, R6 ;  /* 0x0000000600097202 */ /* 0x000fe40000000f00 */
[----:B0-----:R-:W5:Y:S01]  /*2a580*/  LDL.LU.64 R6, [R1+0x1de8] ;  /* 0x001de80001067983 */ /* 0x001f620000300a00 */
[----:B------:R-:W5:Y:S02]  /*2a590*/  LDL.LU.64 R4, [R1+0x1de0] ;  /* 0x001de00001047983 */ /* 0x000f640000300a00 */
[----:B------:R-:W-:-:S06]  /*2a5a0*/  FMUL R2, R2, 1.4426950216293334961 ;  /* 0x3fb8aa3b02027820 */ /* 0x000fcc0000400000 */
[----:B------:R-:W0:Y:S01]  /*2a5b0*/  MUFU.EX2 R2, R2 ;  /* 0x0000000200027308 */ /* 0x000e220000000800 */
[----:B------:R-:W-:Y:S01]  /*2a5c0*/  STL.64 [R1+0x1db8], R10 ;  /* 0x001db80a01007387 */ /* 0x000fe20000100a00 */
[----:B------:R1:W-:Y:S02]  /*2a5d0*/  STL [R1+0x1db4], R9 ;  /* 0x001db40901007387 */ /* 0x0003e40000100800 */
[----:B------:R-:W2:Y:S01]  /*2a5e0*/  LDL.LU R8, [R1+0x290] ;  /* 0x0002900001087983 */ /* 0x000ea20000300800 */
[----:B-1----:R-:W2:Y:S01]  /*2a5f0*/  LDL.LU R9, [R1+0x294] ;  /* 0x0002940001097983 */ /* 0x002ea20000300800 */
[----:B------:R-:W2:Y:S02]  /*2a600*/  LDL.LU R10, [R1+0x298] ;  /* 0x00029800010a7983 */ /* 0x000ea40000300800 */
[----:B------:R-:W2:Y:S01]  /*2a610*/  LDL.LU R11, [R1+0x29c] ;  /* 0x00029c00010b7983 */ /* 0x000ea20000300800 */
[----:B0-----:R-:W-:Y:S01]  /*2a620*/  STL [R1+0x3d0], R2 ;  /* 0x0003d00201007387 */ /* 0x001fe20000100800 */
[C---:B-----5:R-:W-:Y:S11]  /*2a630*/  HMMA.16816.F32.BF16 R4, R24.reuse, R16, R4 ;  /* 0x000000101804723c */ /* 0x060ff60000041804 */
[----:B------:R-:W-:Y:S11]  /*2a640*/  @!UPT UIADD3 URZ, URZ, URZ, URZ ;  /* 0x0000003f3f3ff290 */ /* 0x000ff6000fffe03f */
[----:B------:R-:W-:Y:S01]  /*2a650*/  @!UPT UIADD3 URZ, URZ, URZ, URZ ;  /* 0x0000003f3f3ff290 */ /* 0x000fe2000fffe03f */
[----:B------:R-:W-:Y:S01]  /*2a660*/  STL.64 [R1+0x270], R4 ;  /* 0x0002700401007387 */ /* 0x000fe20000100a00 */
[----:B------:R0:W-:Y:S03]  /*2a670*/  STL.64 [R1+0x278], R6 ;  /* 0x0002780601007387 */ /* 0x0001e60000100a00 */
[----:B0-----:R-:W5:Y:S01]  /*2a680*/  LDL.LU.64 R6, [R1+0x1dd8] ;  /* 0x001dd80001067983 */ /* 0x001f620000300a00 */
[----:B------:R-:W3:Y:S02]  /*2a690*/  LDL.LU.64 R4, [R1+0x1dd0] ;  /* 0x001dd00001047983 */ /* 0x000ee40000300a00 */
[----:B------:R-:W2:Y:S01]  /*2a6a0*/  LDL R17, [R1+0x3e8] ;  /* 0x0003e80001117983 */ /* 0x000ea20000100800 */
[C---:B---3--:R-:W-:Y:S11]  /*2a6b0*/  HMMA.16816.F32.BF16 R12, R24.reuse, R4, R12 ;  /* 0x00000004180c723c */ /* 0x048ff6000004180c */
[----:B------:R-:W-:Y:S11]  /*2a6c0*/  @!UPT UIADD3 URZ, URZ, URZ, URZ ;  /* 0x0000003f3f3ff290 */ /* 0x000ff6000fffe03f */
[----:B------:R-:W-:Y:S02]  /*2a6d0*/  @!UPT UIADD3 URZ, URZ, URZ, URZ ;  /* 0x0000003f3f3ff290 */ /* 0x000fe4000fffe03f */
[----:B------:R-:W-:Y:S02]  /*2a6e0*/  MOV R5, R14 ;  /* 0x0000000e00057202 */ /* 0x000fe40000000f00 */
[----:B------:R-:W-:Y:S02]  /*2a6f0*/  MOV R4, R15 ;  /* 0x0000000f00047202 */ /* 0x000fe40000000f00 */
[----:B------:R-:W-:Y:S01]  /*2a700*/  MOV R20, R12 ;  /* 0x0000000c00147202 */ /* 0x000fe20000000f00 */
[----:B------:R-:W-:Y:S01]  /*2a710*/  IMAD.MOV.U32 R21, RZ, RZ, R13 ;  /* 0x000000ffff157224 */ /* 0x000fe200078e000d */
[----:B------:R-:W3:Y:S01]  /*2a720*/  LDL.LU.64 R14, [R1+0x1dc8] ;  /* 0x001dc800010e7983 */ /* 0x000ee20000300a00 */
[----:B------:R-:W2:Y:S02]  /*2a730*/  LDL.LU.64 R12, [R1+0x1dc0] ;  /* 0x001dc000010c7983 */ /* 0x000ea40000300a00 */
[----:B----4-:R0:W-:Y:S01]  /*2a740*/  STL.64 [R1+0x1cc0], R22 ;  /* 0x001cc01601007387 */ /* 0x0101e20000100a00 */
[----:B------:R-:W-:Y:S04]  /*2a750*/  STL.64 [R1+0x1cb8], R20 ;  /* 0x001cb81401007387 */ /* 0x000fe80000100a00 */
[----:B0-----:R-:W4:Y:S04]  /*2a760*/  LDL R22, [R1+0xa8] ;  /* 0x0000a80001167983 */ /* 0x001f280000100800 */
[----:B------:R-:W4:Y:S01]  /*2a770*/  LDL R23, [R1+0xac] ;  /* 0x0000ac0001177983 */ /* 0x000f220000100800 */
[----:B-----5:R-:W-:Y:S02]  /*2a780*/  STL.64 [R1+0x1c80], R6 ;  /* 0x001c800601007387 */ /* 0x020fe40000100a00 */
[----:B------:R0:W-:Y:S02]  /*2a790*/  STL.64 [R1+0x1c78], R4 ;  /* 0x001c780401007387 */ /* 0x0001e40000100a00 */
[----:B0-----:R-:W4:Y:S01]  /*2a7a0*/  LDL.LU R4, [R1+0x280] ;  /* 0x0002800001047983 */ /* 0x001f220000300800 */
[----:B------:R-:W4:Y:S02]  /*2a7b0*/  LDL.LU R5, [R1+0x284] ;  /* 0x0002840001057983 */ /* 0x000f240000300800 */
[----:B------:R-:W4:Y:S02]  /*2a7c0*/  LDL.LU R6, [R1+0x288] ;  /* 0x0002880001067983 */ /* 0x000f240000300800 */
[----:B------:R-:W4:Y:S01]  /*2a7d0*/  LDL.LU R7, [R1+0x28c] ;  /* 0x00028c0001077983 */ /* 0x000f220000300800 */
[----:B--2---:R-:W-:Y:S01]  /*2a7e0*/  HMMA.16816.F32.BF16 R24, R24, R12, R8 ;  /* 0x0000000c1818723c */ /* 0x004fe20000041808 */
[----:B------:R-:W2:Y:S01]  /*2a7f0*/  LDL.LU.64 R10, [R1+0x1db8] ;  /* 0x001db800010a7983 */ /* 0x000ea20000300a00 */
[----:B------:R-:W5:Y:S11]  /*2a800*/  LDL.LU R9, [R1+0x1db4] ;  /* 0x001db40001097983 */ /* 0x000f760000300800 */
[----:B------:R-:W-:Y:S10]  /*2a810*/  @!UPT UIADD3 URZ, URZ, URZ, URZ ;  /* 0x0000003f3f3ff290 */ /* 0x000ff4000fffe03f */
[----:B------:R-:W-:Y:S01]  /*2a820*/  STL.64 [R1+0x2b0], R24 ;  /* 0x0002b01801007387 */ /* 0x000fe20000100a00 */
[----:B------:R0:W-:Y:S01]  /*2a830*/  STL [R1+0x2b8], R26 ;  /* 0x0002b81a01007387 */ /* 0x0001e20000100800 */
[----:B------:R-:W-:Y:S01]  /*2a840*/  MOV R8, R27 ;  /* 0x0000001b00087202 */ /* 0x000fe20000000f00 */
[----:B------:R-:W-:Y:S01]  /*2a850*/  F2FP.BF16.PACK_AB R27, R2, R3 ;  /* 0x00000003021b723e */ /* 0x000fe200000010ff */
[----:B0-----:R-:W-:Y:S02]  /*2a860*/  F2FP.BF16.PACK_AB R26, R28, R29 ;  /* 0x0000001d1c1a723e */ /* 0x001fe400000010ff */
[----:B------:R-:W-:Y:S02]  /*2a870*/  F2FP.BF16.PACK_AB R24, R17, R19 ;  /* 0x000000131118723e */ /* 0x000fe400000010ff */
[----:B------:R-:W-:-:S07]  /*2a880*/  F2FP.BF16.PACK_AB R25, R18, R0 ;  /* 0x000000001219723e */ /* 0x000fce00000010ff */
[----:B----4-:R-:W-:Y:S01]  /*2a890*/  HMMA.16816.F32.BF16 R4, R24, R22, R4 ;  /* 0x000000161804723c */ /* 0x010fe20000041804 */
[----:B---3--:R0:W-:Y:S04]  /*2a8a0*/  STL.64 [R1+0x1d20], R14 ;  /* 0x001d200e01007387 */ /* 0x0081e80000100a00 */
[----:B--2---:R-:W-:Y:S01]  /*2a8b0*/  STL.64 [R1+0x1cb0], R10 ;  /* 0x001cb00a01007387 */ /* 0x004fe20000100a00 */
[----:B-----5:R-:W-:Y:S02]  /*2a8c0*/  STL.64 [R1+0x1ca8], R8 ;  /* 0x001ca80801007387 */ /* 0x020fe40000100a00 */
[----:B------:R-:W2:Y:S02]  /*2a8d0*/  LDL.LU R19, [R1+0x1db0] ;  /* 0x001db00001137983 */ /* 0x000ea40000300800 */
[----:B------:R-:W2:Y:S01]  /*2a8e0*/  LDL.LU R18, [R1+0x1dac] ;  /* 0x001dac0001127983 */ /* 0x000ea20000300800 */
[----:B------:R-:W3:Y:S01]  /*2a8f0*/  LDL.LU R0, [R1+0x1da8] ;  /* 0x001da80001007983 */ /* 0x000ee20000300800 */
[----:B------:R-:W4:Y:S02]  /*2a900*/  LDL.LU R28, [R1+0x1da4] ;  /* 0x001da400011c7983 */ /* 0x000f240000300800 */
[----:B------:R-:W5:Y:S09]  /*2a910*/  LDL.LU R29, [R1+0x1da0] ;  /* 0x001da000011d7983 */ /* 0x000f720000300800 */
[----:B------:R-:W-:Y:S01]  /*2a920*/  STL.64 [R1+0x2e0], R4 ;  /* 0x0002e00401007387 */ /* 0x000fe20000100a00 */
[----:B------:R-:W2:Y:S01]  /*2a930*/  LDL.LU R21, [R1+0x474] ;  /* 0x0004740001157983 */ /* 0x000ea20000300800 */
[----:B0-----:R-:W2:Y:S03]  /*2a940*/  LDL.LU.64 R14, [R1+0x58] ;  /* 0x00005800010e7983 */ /* 0x001ea60000300a00 */
[----:B--2---:R0:W-:Y:S04]  /*2a950*/  STL.64 [R1+0x1d38], R14 ;  /* 0x001d380e01007387 */ /* 0x0041e80000100a00 */
[----:B0-----:R-:W2:Y:S04]  /*2a960*/  LDL R14, [R1+0x68] ;  /* 0x00006800010e7983 */ /* 0x001ea80000100800 */
[----:B------:R-:W2:Y:S01]  /*2a970*/  LDL R15, [R1+0x6c] ;  /* 0x00006c00010f7983 */ /* 0x000ea20000100800 */
[----:B------:R-:W3:Y:S03]  /*2a980*/  LDL.LU R23, [R1+0x484] ;  /* 0x0004840001177983 */ /* 0x000ee60000300800 */
[----:B--2---:R0:W-:Y:S04]  /*2a990*/  STL.64 [R1+0x1d50], R14 ;  /* 0x001d500e01007387 */ /* 0x0041e80000100a00 */
[----:B0-----:R-:W2:Y:S04]  /*2a9a0*/  LDL.64 R14, [R1+0x78] ;  /* 0x00007800010e7983 */ /* 0x001ea80000100a00 */
[----:B--2---:R0:W-:Y:S04]  /*2a9b0*/  STL.64 [R1+0x1d68], R14 ;  /* 0x001d680e01007387 */ /* 0x0041e80000100a00 */
[----:B0-----:R-:W2:Y:S04]  /*2a9c0*/  LDL R14, [R1+0x88] ;  /* 0x00008800010e7983 */ /* 0x001ea80000100800 */
[----:B------:R-:W2:Y:S01]  /*2a9d0*/  LDL R15, [R1+0x8c] ;  /* 0x00008c00010f7983 */ /* 0x000ea20000100800 */
[----:B------:R-:W-:Y:S01]  /*2a9e0*/  MOV R17, R6 ;  /* 0x0000000600117202 */ /* 0x000fe20000000f00 */
[----:B-----5:R-:W-:-:S02]  /*2a9f0*/  MOV R6, R29 ;  /* 0x0000001d00067202 */ /* 0x020fc40000000f00 */
[----:B------:R-:W-:Y:S01]  /*2aa00*/  IMAD.MOV.U32 R16, RZ, RZ, R7 ;  /* 0x000000ffff107224 */ /* 0x000fe200078e0007 */
[----:B--2---:R0:W-:Y:S04]  /*2aa10*/  STL.64 [R1+0x1d80], R14 ;  /* 0x001d800e01007387 */ /* 0x0041e80000100a00 */
[----:B0-----:R-:W2:Y:S01]  /*2aa20*/  LDL.64 R14, [R1+0x98] ;  /* 0x00009800010e7983 */ /* 0x001ea20000100a00 */
[----:B------:R-:W5:Y:S02]  /*2aa30*/  LDL.LU R20, [R1+0x470] ;  /* 0x0004700001147983 */ /* 0x000f640000300800 */
[----:B------:R-:W2:Y:S02]  /*2aa40*/  LDL.LU R4, [R1+0x200] ;  /* 0x0002000001047983 */ /* 0x000ea40000300800 */
[----:B------:R-:W2:Y:S01]  /*2aa50*/  LDL.LU R5, [R1+0x204] ;  /* 0x0002040001057983 */ /* 0x000ea20000300800 */
[----:B------:R-:W2:Y:S01]  /*2aa60*/  LDL.LU R29, [R1+0x1d9c] ;  /* 0x001d9c00011d7983 */ /* 0x000ea20000300800 */
[----:B------:R-:W2:Y:S02]  /*2aa70*/  LDL.LU R7, [R1+0x20c] ;  /* 0x00020c0001077983 */ /* 0x000ea40000300800 */
[----:B------:R-:W3:Y:S01]  /*2aa80*/  LDL.LU R3, [R1+0x480] ;  /* 0x0004800001037983 */ /* 0x000ee20000300800 */
[----:B--2---:R-:W-:Y:S01]  /*2aa90*/  STL.64 [R1+0x1d30], R6 ;  /* 0x001d300601007387 */ /* 0x004fe20000100a00 */
[----:B------:R0:W-:Y:S03]  /*2aaa0*/  STL.64 [R1+0x1d28], R4 ;  /* 0x001d280401007387 */ /* 0x0001e60000100a00 */
[----:B0-----:R-:W2:Y:S01]  /*2aab0*/  LDL.LU R4, [R1+0x210] ;  /* 0x0002100001047983 */ /* 0x001ea20000300800 */
[----:B------:R-:W2:Y:S02]  /*2aac0*/  LDL.LU R5, [R1+0x214] ;  /* 0x0002140001057983 */ /* 0x000ea40000300800 */
[----:B------:R-:W2:Y:S01]  /*2aad0*/  LDL.LU R6, [R1+0x218] ;  /* 0x0002180001067983 */ /* 0x000ea20000300800 */
[----:B------:R-:W-:-:S02]  /*2aae0*/  MOV R7, R29 ;  /* 0x0000001d00077202 */ /* 0x000fc40000000f00 */
[----:B------:R-:W3:Y:S04]  /*2aaf0*/  LDL.LU R29, [R1+0x1d98] ;  /* 0x001d9800011d7983 */ /* 0x000ee80000300800 */
[----:B--2---:R-:W-:Y:S01]  /*2ab00*/  STL.64 [R1+0x1d48], R6 ;  /* 0x001d480601007387 */ /* 0x004fe20000100a00 */
[----:B------:R0:W-:Y:S03]  /*2ab10*/  STL.64 [R1+0x1d40], R4 ;  /* 0x001d400401007387 */ /* 0x0001e60000100a00 */
[----:B0-----:R-:W2:Y:S01]  /*2ab20*/  LDL.LU R4, [R1+0x220] ;  /* 0x0002200001047983 */ /* 0x001ea20000300800 */
[----:B------:R-:W2:Y:S02]  /*2ab30*/  LDL.LU R5, [R1+0x224] ;  /* 0x0002240001057983 */ /* 0x000ea40000300800 */
[----:B------:R-:W2:Y:S02]  /*2ab40*/  LDL.LU R6, [R1+0x228] ;  /* 0x0002280001067983 */ /* 0x000ea40000300800 */
[----:B------:R-:W2:Y:S02]  /*2ab50*/  LDL.LU R7, [R1+0x22c] ;  /* 0x00022c0001077983 */ /* 0x000ea40000300800 */
        /* <DEDUP_REMOVED lines=17> */
[----:B------:R-:W2:Y:S01]  /*2ac70*/  LDL.LU R7, [R1+0x26c] ;  /* 0x00026c0001077983 */ /* 0x000ea20000300800 */
[----:B------:R-:W4:Y:S01]  /*2ac80*/  LDL.LU R22, [R1+0x488] ;  /* 0x0004880001167983 */ /* 0x000f220000300800 */
[----:B------:R-:W3:Y:S02]  /*2ac90*/  LDL.LU.64 R10, [R1+0x48] ;  /* 0x00004800010a7983 */ /* 0x000ee40000300a00 */
[----:B------:R-:W-:Y:S02]  /*2aca0*/  STL [R1+0x1af4], R16 ;  /* 0x001af41001007387 */ /* 0x000fe40000100800 */
[----:B------:R0:W-:Y:S02]  /*2acb0*/  STL [R1+0x1af0], R17 ;  /* 0x001af01101007387 */ /* 0x0001e40000100800 */
[----:B0-----:R-:W-:Y:S01]  /*2acc0*/  MOV R17, R15 ;  /* 0x0000000f00117202 */ /* 0x001fe20000000f00 */
[C---:B--2---:R-:W-:Y:S11]  /*2acd0*/  HMMA.16816.F32.BF16 R4, R24.reuse, R14, R4 ;  /* 0x0000000e1804723c */ /* 0x044ff60000041804 */
[----:B------:R-:W-:Y:S11]  /*2ace0*/  @!UPT UIADD3 URZ, URZ, URZ, URZ ;  /* 0x0000003f3f3ff290 */ /* 0x000ff6000fffe03f */
[----:B------:R-:W-:Y:S01]  /*2acf0*/  @!UPT UIADD3 URZ, URZ, URZ, URZ ;  /* 0x0000003f3f3ff290 */ /* 0x000fe2000fffe03f */
[----:B------:R-:W-:Y:S01]  /*2ad00*/  STL.64 [R1+0x260], R4 ;  /* 0x0002600401007387 */ /* 0x000fe20000100a00 */
[----:B------:R0:W-:Y:S03]  /*2ad10*/  STL.64 [R1+0x268], R6 ;  /* 0x0002680601007387 */ /* 0x0001e60000100a00 */
[----:B0-----:R-:W2:Y:S01]  /*2ad20*/  LDL.LU.64 R6, [R1+0x1d90] ;  /* 0x001d900001067983 */ /* 0x001ea20000300a00 */
[----:B------:R-:W2:Y:S02]  /*2ad30*/  LDL.LU.64 R4, [R1+0x1d88] ;  /* 0x001d880001047983 */ /* 0x000ea40000300a00 */
[----:B------:R-:W2:Y:S02]  /*2ad40*/  LDL.LU.64 R14, [R1+0x1d80] ;  /* 0x001d8000010e7983 */ /* 0x000ea40000300a00 */
[----:B------:R-:W-:Y:S01]  /*2ad50*/  STL [R1+0x1c54], R17 ;  /* 0x001c541101007387 */ /* 0x000fe20000100800 */
[----:B--2---:R-:W-:Y:S01]  /*2ad60*/  HMMA.16816.F32.BF16 R12, R24, R14, R4 ;  /* 0x0000000e180c723c */ /* 0x004fe20000041804 */
[----:B------:R-:W2:Y:S01]  /*2ad70*/  LDL.LU.64 R6, [R1+0x1d78] ;  /* 0x001d780001067983 */ /* 0x000ea20000300a00 */
[----:B------:R-:W2:Y:S11]  /*2ad80*/  LDL.LU.64 R4, [R1+0x1d70] ;  /* 0x001d700001047983 */ /* 0x000eb60000300a00 */
[----:B------:R-:W-:Y:S10]  /*2ad90*/  @!UPT UIADD3 URZ, URZ, URZ, URZ ;  /* 0x0000003f3f3ff290 */ /* 0x000ff4000fffe03f */
[----:B------:R-:W-:Y:S01]  /*2ada0*/  STL.64 [R1+0x240], R12 ;  /* 0x0002400c01007387 */ /* 0x000fe20000100a00 */
[----:B------:R0:W-:Y:S03]  /*2adb0*/  STL.64 [R1+0x248], R14 ;  /* 0x0002480e01007387 */ /* 0x0001e60000100a00 */
[----:B0-----:R-:W2:Y:S01]  /*2adc0*/  LDL.LU.64 R14, [R1+0x1d68] ;  /* 0x001d6800010e7983 */ /* 0x001ea20000300a00 */
[----:B---3--:R-:W-:-:S04]  /*2add0*/  FFMA R2, R3, c[0x0][0x188], -R29 ;  /* 0x0000620003027a23 */ /* 0x008fc8000000081d */
[----:B------:R-:W-:-:S06]  /*2ade0*/  FMUL R3, R2, 1.4426950216293334961 ;  /* 0x3fb8aa3b02037820 */ /* 0x000fcc0000400000 */
[----:B------:R-:W0:Y:S01]  /*2adf0*/  MUFU.EX2 R3, R3 ;  /* 0x0000000300037308 */ /* 0x000e220000000800 */
[----:B--2---:R-:W-:Y:S01]  /*2ae00*/  HMMA.16816.F32.BF16 R4, R24, R14, R4 ;  /* 0x0000000e1804723c */ /* 0x004fe20000041804 */
[----:B------:R-:W-:Y:S11]  /*2ae10*/  MOV R17, R15 ;  /* 0x0000000f00117202 */ /* 0x000ff60000000f00 */
[----:B------:R-:W-:Y:S11]  /*2ae20*/  @!UPT UIADD3 URZ, URZ, URZ, URZ ;  /* 0x0000003f3f3ff290 */ /* 0x000ff6000fffe03f */
[----:B------:R-:W-:Y:S01]  /*2ae30*/  STL.64 [R1+0x230], R4 ;  /* 0x0002300401007387 */ /* 0x000fe20000100a00 */
[----:B0-----:R-:W-:Y:S02]  /*2ae40*/  STL [R1+0x3c4], R3 ;  /* 0x0003c40301007387 */ /* 0x001fe40000100800 */
[----:B------:R0:W-:Y:S02]  /*2ae50*/  STL.64 [R1+0x238], R6 ;  /* 0x0002380601007387 */ /* 0x0001e40000100a00 */
[----:B0-----:R-:W2:Y:S01]  /*2ae60*/  LDL.LU.64 R6, [R1+0x1d60] ;  /* 0x001d600001067983 */ /* 0x001ea20000300a00 */
[----:B------:R-:W2:Y:S02]  /*2ae70*/  LDL.LU.64 R4, [R1+0x1d58] ;  /* 0x001d580001047983 */ /* 0x000ea40000300a00 */
[----:B------:R-:W2:Y:S02]  /*2ae80*/  LDL.LU.64 R14, [R1+0x1d50] ;  /* 0x001d5000010e7983 */ /* 0x000ea40000300a00 */
[----:B------:R-:W-:-:S02]  /*2ae90*/  FFMA R2, R23, c[0x0][0x188], -R29 ;  /* 0x0000620017027a23 */ /* 0x000fc4000000081d */
[----:B------:R-:W3:Y:S02]  /*2aea0*/  LDL.LU R23, [R1+0x48c] ;  /* 0x00048c0001177983 */ /* 0x000ee40000300800 */
[----:B------:R-:W-:-:S06]  /*2aeb0*/  FMUL R3, R2, 1.4426950216293334961 ;  /* 0x3fb8aa3b02037820 */ /* 0x000fcc0000400000 */
[----:B------:R-:W0:Y:S01]  /*2aec0*/  MUFU.EX2 R3, R3 ;  /* 0x0000000300037308 */ /* 0x000e220000000800 */
[----:B------:R-:W-:Y:S01]  /*2aed0*/  STL [R1+0x1c58], R17 ;  /* 0x001c581101007387 */ /* 0x000fe20000100800 */
[----:B--2---:R-:W-:Y:S03]  /*2aee0*/  HMMA.16816.F32.BF16 R12, R24, R14, R4 ;  /* 0x0000000e180c723c */ /* 0x004fe60000041804 */
[----:B------:R-:W2:Y:S01]  /*2aef0*/  LDL.LU.64 R6, [R1+0x1d48] ;  /* 0x001d480001067983 */ /* 0x000ea20000300a00 */
[----:B0-----:R-:W-:Y:S02]  /*2af00*/  STL [R1+0x3c8], R3 ;  /* 0x0003c80301007387 */ /* 0x001fe40000100800 */
[----:B------:R-:W2:Y:S11]  /*2af10*/  LDL.LU.64 R4, [R1+0x1d40] ;  /* 0x001d400001047983 */ /* 0x000eb60000300a00 */
[----:B------:R-:W-:Y:S06]  /*2af20*/  @!UPT UIADD3 URZ, URZ, URZ, URZ ;  /* 0x0000003f3f3ff290 */ /* 0x000fec000fffe03f */
[----:B------:R-:W-:Y:S01]  /*2af30*/  STL.64 [R1+0x220], R12 ;  /* 0x0002200c01007387 */ /* 0x000fe20000100a00 */
[----:B------:R0:W-:Y:S02]  /*2af40*/  STL [R1+0x228], R14 ;  /* 0x0002280e01007387 */ /* 0x0001e40000100800 */
[----:B------:R-:W-:Y:S02]  /*2af50*/  IMAD.MOV.U32 R16, RZ, RZ, R15 ;  /* 0x000000ffff107224 */ /* 0x000fe400078e000f */
[----:B0-----:R-:W2:Y:S01]  /*2af60*/  LDL.LU.64 R14, [R1+0x1d38] ;  /* 0x001d3800010e7983 */ /* 0x001ea20000300a00 */
[----:B-----5:R-:W-:-:S04]  /*2af70*/  FFMA R2, R20, c[0x0][0x188], -R29 ;  /* 0x0000620014027a23 */ /* 0x020fc8000000081d */
[----:B------:R-:W-:-:S06]  /*2af80*/  FMUL R3, R2, 1.4426950216293334961 ;  /* 0x3fb8aa3b02037820 */ /* 0x000fcc0000400000 */
[----:B------:R-:W0:Y:S01]  /*2af90*/  MUFU.EX2 R3, R3 ;  /* 0x0000000300037308 */ /* 0x000e220000000800 */
[----:B------:R-:W-:Y:S01]  /*2afa0*/  STL [R1+0x1c50], R16 ;  /* 0x001c501001007387 */ /* 0x000fe20000100800 */
[----:B------:R-:W-:Y:S01]  /*2afb0*/  STL [R1+0x1ae0], R29 ;  /* 0x001ae01d01007387 */ /* 0x000fe20000100800 */
[----:B--2---:R-:W-:Y:S11]  /*2afc0*/  HMMA.16816.F32.BF16 R4, R24, R14, R4 ;  /* 0x0000000e1804723c */ /* 0x004ff60000041804 */
[----:B------:R-:W-:Y:S11]  /*2afd0*/  @!UPT UIADD3 URZ, URZ, URZ, URZ ;  /* 0x0000003f3f3ff290 */ /* 0x000ff6000fffe03f */
[----:B------:R-:W-:Y:S01]  /*2afe0*/  @!UPT UIADD3 URZ, URZ, URZ, URZ ;  /* 0x0000003f3f3ff290 */ /* 0x000fe2000fffe03f */
[----:B------:R-:W-:Y:S01]  /*2aff0*/  STL.64 [R1+0x210], R4 ;  /* 0x0002100401007387 */ /* 0x000fe20000100a00 */
[----:B0-----:R-:W-:Y:S02]  /*2b000*/  STL [R1+0x3cc], R3 ;  /* 0x0003cc0301007387 */ /* 0x001fe40000100800 */
[----:B------:R0:W-:Y:S02]  /*2b010*/  STL.64 [R1+0x218], R6 ;  /* 0x0002180601007387 */ /* 0x0001e40000100a00 */
[----:B0-----:R-:W2:Y:S01]  /*2b020*/  LDL.LU.64 R6, [R1+0x1d30] ;  /* 0x001d300001067983 */ /* 0x001ea20000300a00 */
[----:B------:R-:W2:Y:S02]  /*2b030*/  LDL.LU.64 R4, [R1+0x1d28] ;  /* 0x001d280001047983 */ /* 0x000ea40000300a00 */
[----:B------:R-:W-:-:S04]  /*2b040*/  FFMA R2, R21, c[0x0][0x188], -R29 ;  /* 0x0000620015027a23 */ /* 0x000fc8000000081d */
[----:B------:R-:W-:-:S06]  /*2b050*/  FMUL R3, R2, 1.4426950216293334961 ;  /* 0x3fb8aa3b02037820 */ /* 0x000fcc0000400000 */
[----:B------:R-:W0:Y:S01]  /*2b060*/  MUFU.EX2 R3, R3 ;  /* 0x0000000300037308 */ /* 0x000e220000000800 */
[----:B------:R-:W-:Y:S02]  /*2b070*/  MOV R29, R15 ;  /* 0x0000000f001d7202 */ /* 0x000fe40000000f00 */
[----:B------:R-:W-:Y:S01]  /*2b080*/  MOV R17, R14 ;  /* 0x0000000e00117202 */ /* 0x000fe20000000f00 */
[----:B----4-:R-:W-:Y:S01]  /*2b090*/  FFMA R2, R22, c[0x0][0x188], -R28 ;  /* 0x0000620016027a23 */ /* 0x010fe2000000081c */
[----:B------:R-:W4:Y:S01]  /*2b0a0*/  LDL.LU.64 R14, [R1+0x1d20] ;  /* 0x001d2000010e7983 */ /* 0x000f220000300a00 */
[----:B------:R-:W-:Y:S02]  /*2b0b0*/  STL [R1+0x1c60], R29 ;  /* 0x001c601d01007387 */ /* 0x000fe40000100800 */
[----:B------:R-:W-:Y:S01]  /*2b0c0*/  STL [R1+0x1c5c], R17 ;  /* 0x001c5c1101007387 */ /* 0x000fe20000100800 */
[----:B0-----:R0:W-:Y:S02]  /*2b0d0*/  STL [R1+0x3c0], R3 ;  /* 0x0003c00301007387 */ /* 0x0011e40000100800 */
[----:B0-----:R-:W-:Y:S01]  /*2b0e0*/  FMUL R3, R2, 1.4426950216293334961 ;  /* 0x3fb8aa3b02037820 */ /* 0x001fe20000400000 */
[----:B------:R-:W-:-:S05]  /*2b0f0*/  MOV R17, R11 ;  /* 0x0000000b00117202 */ /* 0x000fca0000000f00 */
[----:B------:R-:W0:Y:S01]  /*2b100*/  MUFU.EX2 R3, R3 ;  /* 0x0000000300037308 */ /* 0x000e220000000800 */
[----:B------:R-:W-:Y:S01]  /*2b110*/  MOV R29, R10 ;  /* 0x0000000a001d7202 */ /* 0x000fe20000000f00 */
[----:B--2---:R-:W-:Y:S11]  /*2b120*/  HMMA.16816.F32.BF16 R4, R24, R10, R4 ;  /* 0x0000000a1804723c */ /* 0x004ff60000041804 */
[----:B------:R-:W-:Y:S11]  /*2b130*/  @!UPT UIADD3 URZ, URZ, URZ, URZ ;  /* 0x0000003f3f3ff290 */ /* 0x000ff6000fffe03f */
[----:B------:R-:W-:Y:S01]  /*2b140*/  @!UPT UIADD3 URZ, URZ, URZ, URZ ;  /* 0x0000003f3f3ff290 */ /* 0x000fe2000fffe03f */
[----:B------:R1:W-:Y:S01]  /*2b150*/  STL.64 [R1+0x2f0], R4 ;  /* 0x0002f00401007387 */ /* 0x0003e20000100a00 */
[----:B------:R-:W-:Y:S01]  /*2b160*/  MOV R12, R7 ;  /* 0x00000007000c7202 */ /* 0x000fe20000000f00 */
[----:B------:R-:W-:Y:S02]  /*2b170*/  IMAD.MOV.U32 R13, RZ, RZ, R6 ;  /* 0x000000ffff0d7224 */ /* 0x000fe400078e0006 */
[----:B------:R2:W-:Y:S01]  /*2b180*/  STL [R1+0x1c70], R17 ;  /* 0x001c701101007387 */ /* 0x0005e20000100800 */
[----:B------:R5:W-:Y:S01]  /*2b190*/  STL.64 [R1+0x1d00], R18 ;  /* 0x001d001201007387 */ /* 0x000be20000100a00 */
[----:B------:R-:W-:Y:S02]  /*2b1a0*/  STL [R1+0x1c6c], R29 ;  /* 0x001c6c1d01007387 */ /* 0x000fe40000100800 */
[----:B------:R-:W-:Y:S02]  /*2b1b0*/  STL [R1+0x1c68], R12 ;  /* 0x001c680c01007387 */ /* 0x000fe40000100800 */
[----:B------:R-:W-:Y:S01]  /*2b1c0*/  STL [R1+0x1c64], R13 ;  /* 0x001c640d01007387 */ /* 0x000fe20000100800 */
[----:B-1----:R-:W2:Y:S01]  /*2b1d0*/  LDL.LU R4, [R1+0x1f0] ;  /* 0x0001f00001047983 */ /* 0x002ea20000300800 */
[----:B0-----:R-:W-:Y:S02]  /*2b1e0*/  STL [R1+0x3bc], R3 ;  /* 0x0003bc0301007387 */ /* 0x001fe40000100800 */
[----:B------:R-:W2:Y:S02]  /*2b1f0*/  LDL.LU R5, [R1+0x1f4] ;  /* 0x0001f40001057983 */ /* 0x000ea40000300800 */
[----:B------:R-:W2:Y:S01]  /*2b200*/  LDL.LU R6, [R1+0x1f8] ;  /* 0x0001f80001067983 */ /* 0x000ea20000300800 */
[----:B------:R-:W2:Y:S01]  /*2b210*/  LDL.LU R7, [R1+0x1fc] ;  /* 0x0001fc0001077983 */ /* 0x000ea20000300800 */
[----:B------:R-:W2:Y:S02]  /*2b220*/  LDL.LU R8, [R1+0x1b0] ;  /* 0x0001b00001087983 */ /* 0x000ea40000300800 */
[----:B------:R-:W2:Y:S02]  /*2b230*/  LDL.LU R9, [R1+0x1b4] ;  /* 0x0001b40001097983 */ /* 0x000ea40000300800 */
[----:B------:R-:W2:Y:S01]  /*2b240*/  LDL.LU R10, [R1+0x1b8] ;  /* 0x0001b800010a7983 */ /* 0x000ea20000300800 */
[----:B------:R-:W2:Y:S01]  /*2b250*/  LDL.LU R11, [R1+0x1bc] ;  /* 0x0001bc00010b7983 */ /* 0x000ea20000300800 */
[----:B------:R-:W4:Y:S02]  /*2b260*/  LDL.LU R20, [R1+0x478] ;  /* 0x0004780001147983 */ /* 0x000f240000300800 */
[----:B---3--:R-:W-:Y:S01]  /*2b270*/  FFMA R2, R23, c[0x0][0x188], -R28 ;  /* 0x0000620017027a23 */ /* 0x008fe2000000081c */
[----:B--2---:R-:W-:Y:S01]  /*2b280*/  STL.64 [R1+0x1cd0], R10 ;  /* 0x001cd00a01007387 */ /* 0x004fe20000100a00 */
[----:B------:R-:W-:Y:S02]  /*2b290*/  STL.64 [R1+0x1cc8], R8 ;  /* 0x001cc80801007387 */ /* 0x000fe40000100a00 */
[----:B------:R-:W2:Y:S02]  /*2b2a0*/  LDL R22, [R1+0x8] ;  /* 0x0000080001167983 */ /* 0x000ea40000100800 */
[----:B------:R-:W2:Y:S01]  /*2b2b0*/  LDL R23, [R1+0xc] ;  /* 0x00000c0001177983 */ /* 0x000ea20000100800 */
[----:B------:R-:W3:Y:S01]  /*2b2c0*/  LDL.LU R16, [R1+0x1e0] ;  /* 0x0001e00001107983 */ /* 0x000ee20000300800 */
[----:B------:R-:W3:Y:S02]  /*2b2d0*/  LDL.LU R17, [R1+0x1e4] ;  /* 0x0001e40001117983 */ /* 0x000ee40000300800 */
[----:B-----5:R-:W5:Y:S02]  /*2b2e0*/  LDL.LU R18, [R1+0x1e8] ;  /* 0x0001e80001127983 */ /* 0x020f640000300800 */
[----:B------:R-:W5:Y:S02]  /*2b2f0*/  LDL.LU R19, [R1+0x1ec] ;  /* 0x0001ec0001137983 */ /* 0x000f640000300800 */
[----:B-----5:R0:W-:Y:S01]  /*2b300*/  STL.64 [R1+0x1d10], R18 ;  /* 0x001d101201007387 */ /* 0x0201e20000100a00 */
[----:B---3--:R-:W-:Y:S03]  /*2b310*/  STL.64 [R1+0x1d08], R16 ;  /* 0x001d081001007387 */ /* 0x008fe60000100a00 */
[----:B0-----:R-:W3:Y:S01]  /*2b320*/  LDL.LU.64 R18, [R1+0x38] ;  /* 0x0000380001127983 */ /* 0x001ee20000300a00 */
[----:B------:R-:W5:Y:S02]  /*2b330*/  LDL.LU R21, [R1+0x47c] ;  /* 0x00047c0001157983 */ /* 0x000f640000300800 */
[----:B--2---:R0:W-:Y:S02]  /*2b340*/  STL.64 [R1+0x1cd8], R22 ;  /* 0x001cd81601007387 */ /* 0x0041e40000100a00 */
[----:B0-----:R-:W2:Y:S01]  /*2b350*/  LDL.LU.64 R22, [R1+0x18] ;  /* 0x0000180001167983 */ /* 0x001ea20000300a00 */
[----:B------:R-:W-:-:S03]  /*2b360*/  MOV R10, R0 ;  /* 0x00000000000a7202 */ /* 0x000fc60000000f00 */
[----:B--2---:R0:W-:Y:S01]  /*2b370*/  STL.64 [R1+0x1cf8], R22 ;  /* 0x001cf81601007387 */ /* 0x0041e20000100a00 */
[----:B-----5:R-:W-:Y:S03]  /*2b380*/  STL [R1+0x1cf0], R21 ;  /* 0x001cf01501007387 */ /* 0x020fe60000100800 */
[----:B0-----:R-:W2:Y:S01]  /*2b390*/  LDL.LU.64 R22, [R1+0x28] ;  /* 0x0000280001167983 */ /* 0x001ea20000300a00 */
[----:B------:R-:W5:Y:S02]  /*2b3a0*/  LDL.LU R8, [R1+0x1c0] ;  /* 0x0001c00001087983 */ /* 0x000f640000300800 */
[----:B------:R-:W5:Y:S02]  /*2b3b0*/  LDL.LU R9, [R1+0x1c4] ;  /* 0x0001c40001097983 */ /* 0x000f640000300800 */
[----:B------:R-:W2:Y:S01]  /*2b3c0*/  LDL.LU R0, [R1+0x1d18] ;  /* 0x001d180001007983 */ /* 0x000ea20000300800 */
[----:B------:R-:W2:Y:S01]  /*2b3d0*/  LDL.LU R11, [R1+0x1cc] ;  /* 0x0001cc00010b7983 */ /* 0x000ea20000300800 */
[----:B---3--:R-:W-:Y:S01]  /*2b3e0*/  HMMA.16816.F32.BF16 R4, R24, R18, R4 ;  /* 0x000000121804723c */ /* 0x008fe20000041804 */
[----:B------:R-:W-:Y:S01]  /*2b3f0*/  MOV R12, R18 ;  /* 0x00000012000c7202 */ /* 0x000fe20000000f00 */
[----:B------:R-:W-:-:S02]  /*2b400*/  IMAD.MOV.U32 R13, RZ, RZ, R19 ;  /* 0x000000ffff0d7224 */ /* 0x000fc400078e0013 */
[----:B------:R-:W-:Y:S01]  /*2b410*/  FMUL R3, R2, 1.4426950216293334961 ;  /* 0x3fb8aa3b02037820 */ /* 0x000fe20000400000 */
[----:B--2---:R-:W-:Y:S01]  /*2b420*/  STL.64 [R1+0x1ce8], R10 ;  /* 0x001ce80a01007387 */ /* 0x004fe20000100a00 */
[----:B-----5:R0:W-:Y:S03]  /*2b430*/  STL.64 [R1+0x1ce0], R8 ;  /* 0x001ce00801007387 */ /* 0x0201e60000100a00 */
[----:B0-----:R-:W2:Y:S01]  /*2b440*/  LDL.LU R8, [R1+0x1d0] ;  /* 0x0001d00001087983 */ /* 0x001ea20000300800 */
[----:B------:R-:W2:Y:S02]  /*2b450*/  LDL.LU R9, [R1+0x1d4] ;  /* 0x0001d40001097983 */ /* 0x000ea40000300800 */
[----:B------:R-:W2:Y:S01]  /*2b460*/  LDL.LU R10, [R1+0x1d8] ;  /* 0x0001d800010a7983 */ /* 0x000ea20000300800 */
[----:B------:R-:W-:Y:S01]  /*2b470*/  MOV R11, R0 ;  /* 0x00000000000b7202 */ /* 0x000fe20000000f00 */
[----:B------:R-:W3:Y:S10]  /*2b480*/  LDL.LU.64 R18, [R1+0x1d10] ;  /* 0x001d100001127983 */ /* 0x000ef40000300a00 */
[----:B------:R-:W-:Y:S01]  /*2b490*/  MOV R0, R7 ;  /* 0x0000000700007202 */ /* 0x000fe20000000f00 */
[----:B------:R-:W3:Y:S02]  /*2b4a0*/  LDL.LU.64 R16, [R1+0x1d08] ;  /* 0x001d080001107983 */ /* 0x000ee40000300a00 */
[----:B------:R0:W-:Y:S01]  /*2b4b0*/  STL.64 [R1+0x200], R4 ;  /* 0x0002000401007387 */ /* 0x0001e20000100a00 */
[----:B------:R-:W-:Y:S01]  /*2b4c0*/  STL [R1+0x208], R6 ;  /* 0x0002080601007387 */ /* 0x000fe20000100800 */
[----:B------:R-:W-:Y:S02]  /*2b4d0*/  STL [R1+0x1c74], R12 ;  /* 0x001c740c01007387 */ /* 0x000fe40000100800 */
[----:B------:R1:W-:Y:S01]  /*2b4e0*/  STL [R1+0x1a7c], R0 ;  /* 0x001a7c0001007387 */ /* 0x0003e20000100800 */
[----:B0-----:R-:W5:Y:S01]  /*2b4f0*/  LDL.LU R4, [R1+0x190] ;  /* 0x0001900001047983 */ /* 0x001f620000300800 */
[----:B-1----:R-:W0:Y:S03]  /*2b500*/  MUFU.EX2 R0, R3 ;  /* 0x0000000300007308 */ /* 0x002e260000000800 */
[----:B0-----:R-:W-:Y:S01]  /*2b510*/  STL [R1+0x3b4], R0 ;  /* 0x0003b40001007387 */ /* 0x001fe20000100800 */
[----:B------:R-:W5:Y:S02]  /*2b520*/  LDL.LU R5, [R1+0x194] ;  /* 0x0001940001057983 */ /* 0x000f640000300800 */
[----:B------:R-:W2:Y:S02]  /*2b530*/  LDL.LU R6, [R1+0x198] ;  /* 0x0001980001067983 */ /* 0x000ea40000300800 */
[----:B------:R-:W2:Y:S01]  /*2b540*/  LDL.LU R7, [R1+0x19c] ;  /* 0x00019c0001077983 */ /* 0x000ea20000300800 */
[----:B------:R-:W-:Y:S01]  /*2b550*/  MOV R29, R23 ;  /* 0x00000017001d7202 */ /* 0x000fe20000000f00 */
[----:B---3--:R-:W-:Y:S01]  /*2b560*/  HMMA.16816.F32.BF16 R16, R24, R22, R16 ;  /* 0x000000161810723c */ /* 0x008fe20000041810 */
[----:B--2---:R-:W-:Y:S01]  /*2b570*/  STL.64 [R1+0x1c98], R6 ;  /* 0x001c980601007387 */ /* 0x004fe20000100a00 */
[----:B-----5:R0:W-:Y:S03]  /*2b580*/  STL.64 [R1+0x1c90], R4 ;  /* 0x001c900401007387 */ /* 0x0201e60000100a00 */
[----:B0-----:R-:W2:Y:S01]  /*2b590*/  LDL.LU R4, [R1+0x1a0] ;  /* 0x0001a00001047983 */ /* 0x001ea20000300800 */
[----:B------:R-:W2:Y:S02]  /*2b5a0*/  LDL.LU R5, [R1+0x1a4] ;  /* 0x0001a40001057983 */ /* 0x000ea40000300800 */
[----:B------:R-:W2:Y:S02]  /*2b5b0*/  LDL.LU R6, [R1+0x1a8] ;  /* 0x0001a80001067983 */ /* 0x000ea40000300800 */
[----:B------:R-:W2:Y:S11]  /*2b5c0*/  LDL.LU R7, [R1+0x1ac] ;  /* 0x0001ac0001077983 */ /* 0x000eb60000300800 */
[----:B------:R-:W-:Y:S02]  /*2b5d0*/  @!UPT UIADD3 URZ, URZ, URZ, URZ ;  /* 0x0000003f3f3ff290 */ /* 0x000fe4000fffe03f */
[----:B------:R0:W-:Y:S01]  /*2b5e0*/  STL.64 [R1+0x1f0], R16 ;  /* 0x0001f01001007387 */ /* 0x0001e20000100a00 */
[----:B------:R1:W-:Y:S01]  /*2b5f0*/  STL.64 [R1+0x1f8], R18 ;  /* 0x0001f81201007387 */ /* 0x0003e20000100a00 */
[----:B0-----:R-:W-:Y:S02]  /*2b600*/  MOV R17, R22 ;  /* 0x0000001600117202 */ /* 0x001fe40000000f00 */
[----:B-1----:R-:W3:Y:S01]  /*2b610*/  LDL.LU.64 R18, [R1+0x1d00] ;  /* 0x001d000001127983 */ /* 0x002ee20000300a00 */
[----:B------:R-:W5:Y:S02]  /*2b620*/  LDL.LU.64 R22, [R1+0x1cf8] ;  /* 0x001cf80001167983 */ /* 0x000f640000300a00 */
[----:B----4-:R-:W-:Y:S02]  /*2b630*/  FFMA R2, R20, c[0x0][0x188], -R28 ;  /* 0x0000620014027a23 */ /* 0x010fe4000000081c */
[----:B------:R-:W4:Y:S01]  /*2b640*/  LDL.LU R21, [R1+0x1cf0] ;  /* 0x001cf00001157983 */ /* 0x000f220000300800 */
[----:B------:R-:W-:Y:S01]  /*2b650*/  STL [R1+0x1ae4], R28 ;  /* 0x001ae41c01007387 */ /* 0x000fe20000100800 */
[----:B------:R-:W-:-:S04]  /*2b660*/  FMUL R3, R2, 1.4426950216293334961 ;  /* 0x3fb8aa3b02037820 */ /* 0x000fc80000400000 */
[----:B------:R0:W1:Y:S01]  /*2b670*/  MUFU.EX2 R16, R3 ;  /* 0x0000000300107308 */ /* 0x0000620000000800 */
[C---:B-----5:R-:W-:Y:S01]  /*2b680*/  HMMA.16816.F32.BF16 R8, R24.reuse, R22, R8 ;  /* 0x000000161808723c */ /* 0x060fe20000041808 */
[----:B------:R-:W-:Y:S01]  /*2b690*/  MOV R12, R22 ;  /* 0x00000016000c7202 */ /* 0x000fe20000000f00 */
[----:B0-----:R-:W-:Y:S11]  /*2b6a0*/  IMAD.MOV.U32 R3, RZ, RZ, R23 ;  /* 0x000000ffff037224 */ /* 0x001ff600078e0017 */
[----:B------:R-:W-:Y:S10]  /*2b6b0*/  @!UPT UIADD3 URZ, URZ, URZ, URZ ;  /* 0x0000003f3f3ff290 */ /* 0x000ff4000fffe03f */
[----:B------:R-:W-:Y:S01]  /*2b6c0*/  STL.64 [R1+0x1e0], R8 ;  /* 0x0001e00801007387 */ /* 0x000fe20000100a00 */
[----:B------:R0:W-:Y:S03]  /*2b6d0*/  STL.64 [R1+0x1e8], R10 ;  /* 0x0001e80a01007387 */ /* 0x0001e60000100a00 */
[----:B0-----:R-:W5:Y:S01]  /*2b6e0*/  LDL.LU.64 R10, [R1+0x1ce8] ;  /* 0x001ce800010a7983 */ /* 0x001f620000300a00 */
[----:B------:R-:W5:Y:S02]  /*2b6f0*/  LDL.LU.64 R8, [R1+0x1ce0] ;  /* 0x001ce00001087983 */ /* 0x000f640000300a00 */
[----:B------:R-:W5:Y:S02]  /*2b700*/  LDL.LU.64 R22, [R1+0x1cd8] ;  /* 0x001cd80001167983 */ /* 0x000f640000300a00 */
[----:B----4-:R-:W-:Y:S01]  /*2b710*/  FFMA R2, R21, c[0x0][0x188], -R28 ;  /* 0x0000620015027a23 */ /* 0x010fe2000000081c */
[----:B-1----:R-:W-:Y:S01]  /*2b720*/  STL [R1+0x3b8], R16 ;  /* 0x0003b81001007387 */ /* 0x002fe20000100800 */
[C---:B-----5:R-:W-:Y:S03]  /*2b730*/  HMMA.16816.F32.BF16 R20, R24.reuse, R22, R8 ;  /* 0x000000161814723c */ /* 0x060fe60000041808 */
[----:B------:R-:W4:Y:S01]  /*2b740*/  LDL.LU.64 R10, [R1+0x1cd0] ;  /* 0x001cd000010a7983 */ /* 0x000f220000300a00 */
[----:B------:R-:W4:Y:S11]  /*2b750*/  LDL.LU.64 R8, [R1+0x1cc8] ;  /* 0x001cc80001087983 */ /* 0x000f360000300a00 */
[----:B------:R-:W-:Y:S08]  /*2b760*/  @!UPT UIADD3 URZ, URZ, URZ, URZ ;  /* 0x0000003f3f3ff290 */ /* 0x000ff0000fffe03f */
[----:B------:R-:W-:Y:S01]  /*2b770*/  STL.64 [R1+0x1d0], R20 ;  /* 0x0001d01401007387 */ /* 0x000fe20000100a00 */
[----:B------:R0:W-:Y:S03]  /*2b780*/  STL.64 [R1+0x1d8], R22 ;  /* 0x0001d81601007387 */ /* 0x0001e60000100a00 */
[----:B0-----:R-:W4:Y:S01]  /*2b790*/  LDL.LU.64 R22, [R1+0x1cc0] ;  /* 0x001cc00001167983 */ /* 0x001f220000300a00 */
[----:B------:R-:W5:Y:S01]  /*2b7a0*/  LDL.LU.64 R20, [R1+0x1cb8] ;  /* 0x001cb80001147983 */ /* 0x000f620000300a00 */
[----:B----4-:R-:W-:Y:S11]  /*2b7b0*/  HMMA.16816.F32.BF16 R8, R24, R22, R8 ;  /* 0x000000161808723c */ /* 0x010ff60000041808 */
[----:B------:R-:W-:Y:S11]  /*2b7c0*/  @!UPT UIADD3 URZ, URZ, URZ, URZ ;  /* 0x0000003f3f3ff290 */ /* 0x000ff6000fffe03f */
[----:B------:R-:W-:Y:S01]  /*2b7d0*/  @!UPT UIADD3 URZ, URZ, URZ, URZ ;  /* 0x0000003f3f3ff290 */ /* 0x000fe2000fffe03f */
[----:B------:R-:W-:Y:S01]  /*2b7e0*/  STL.64 [R1+0x1c0], R8 ;  /* 0x0001c00801007387 */ /* 0x000fe20000100a00 */
[----:B------:R0:W-:Y:S01]  /*2b7f0*/  STL [R1+0x1c8], R10 ;  /* 0x0001c80a01007387 */ /* 0x0001e20000100800 */
[----:B------:R-:W-:Y:S02]  /*2b800*/  MOV R0, R11 ;  /* 0x0000000b00007202 */ /* 0x000fe40000000f00 */
[----:B0-----:R-:W2:Y:S01]  /*2b810*/  LDL.LU.64 R10, [R1+0x1cb0] ;  /* 0x001cb000010a7983 */ /* 0x001ea20000300a00 */
[----:B------:R-:W-:Y:S02]  /*2b820*/  FMUL R2, R2, 1.4426950216293334961 ;  /* 0x3fb8aa3b02027820 */ /* 0x000fe40000400000 */
[----:B------:R-:W4:Y:S04]  /*2b830*/  LDL.LU.64 R8, [R1+0x1ca8] ;  /* 0x001ca80001087983 */ /* 0x000f280000300a00 */
[----:B------:R-:W0:Y:S02]  /*2b840*/  MUFU.EX2 R2, R2 ;  /* 0x0000000200027308 */ /* 0x000e240000000800 */
[----:B0-----:R-:W-:Y:S01]  /*2b850*/  STL [R1+0x3b0], R2 ;  /* 0x0003b00201007387 */ /* 0x001fe20000100800 */
[----:B------:R3:W-:Y:S02]  /*2b860*/  STL.64 [R1+0x1b40], R22 ;  /* 0x001b401601007387 */ /* 0x0007e40000100a00 */
[----:B-----5:R0:W-:Y:S01]  /*2b870*/  STL.64 [R1+0x1b38], R20 ;  /* 0x001b381401007387 */ /* 0x0201e20000100a00 */
[----:B---3--:R-:W-:Y:S01]  /*2b880*/  MOV R22, R18 ;  /* 0x0000001200167202 */ /* 0x008fe20000000f00 */
[----:B0-----:R-:W3:Y:S01]  /*2b890*/  LDL.LU R20, [R1+0xb0] ;  /* 0x0000b00001147983 */ /* 0x001ee20000300800 */
[----:B------:R-:W3:Y:S02]  /*2b8a0*/  LDL.LU R21, [R1+0xb4] ;  /* 0x0000b40001157983 */ /* 0x000ee40000300800 */
[----:B------:R-:W5:Y:S01]  /*2b8b0*/  LDL.LU R18, [R1+0x1ca4] ;  /* 0x001ca40001127983 */ /* 0x000f620000300800 */
[----:B------:R-:W-:-:S02]  /*2b8c0*/  MOV R23, R19 ;  /* 0x0000001300177202 */ /* 0x000fc40000000f00 */
[----:B------:R-:W5:Y:S01]  /*2b8d0*/  LDL.LU R19, [R1+0x1ca0] ;  /* 0x001ca00001137983 */ /* 0x000f620000300800 */
[----:B------:R-:W-:Y:S01]  /*2b8e0*/  STL [R1+0x1a80], R0 ;  /* 0x001a800001007387 */ /* 0x000fe20000100800 */
[----:B--2---:R-:W-:Y:S11]  /*2b8f0*/  HMMA.16816.F32.BF16 R4, R24, R10, R4 ;  /* 0x0000000a1804723c */ /* 0x004ff60000041804 */
[----:B------:R-:W-:Y:S11]  /*2b900*/  @!UPT UIADD3 URZ, URZ, URZ, URZ ;  /* 0x0000003f3f3ff290 */ /* 0x000ff6000fffe03f */
[----:B------:R-:W-:Y:S01]  /*2b910*/  @!UPT UIADD3 URZ, URZ, URZ, URZ ;  /* 0x0000003f3f3ff290 */ /* 0x000fe2000fffe03f */
[----:B------:R-:W-:Y:S01]  /*2b920*/  STL.64 [R1+0x1b0], R4 ;  /* 0x0001b00401007387 */ /* 0x000fe20000100a00 */
[----:B------:R0:W-:Y:S03]  /*2b930*/  STL.64 [R1+0x1b8], R6 ;  /* 0x0001b80601007387 */ /* 0x0001e60000100a00 */
[----:B0-----:R-:W5:Y:S01]  /*2b940*/  LDL.LU.64 R6, [R1+0x1c98] ;  /* 0x001c980001067983 */ /* 0x001f620000300a00 */
[----:B------:R-:W5:Y:S02]  /*2b950*/  LDL.LU.64 R4, [R1+0x1c90] ;  /* 0x001c900001047983 */ /* 0x000f640000300a00 */
[----:B------:R0:W-:Y:S02]  /*2b960*/  STL.64 [R1+0x1b50], R10 ;  /* 0x001b500a01007387 */ /* 0x0001e40000100a00 */
[----:B----4-:R1:W-:Y:S01]  /*2b970*/  STL.64 [R1+0x1b48], R8 ;  /* 0x001b480801007387 */ /* 0x0103e20000100a00 */
[----:B0-----:R-:W-:Y:S01]  /*2b980*/  MOV R10, R14 ;  /* 0x0000000e000a7202 */ /* 0x001fe20000000f00 */
[----:B-1----:R-:W2:Y:S01]  /*2b990*/  LDL.LU R8, [R1+0x180] ;  /* 0x0001800001087983 */ /* 0x002ea20000300800 */
[----:B------:R-:W2:Y:S02]  /*2b9a0*/  LDL.LU R9, [R1+0x184] ;  /* 0x0001840001097983 */ /* 0x000ea40000300800 */
[----:B------:R-:W3:Y:S02]  /*2b9b0*/  LDL.LU R14, [R1+0x1c8c] ;  /* 0x001c8c00010e7983 */ /* 0x000ee40000300800 */
[----:B------:R-:W-:-:S02]  /*2b9c0*/  IMAD.MOV.U32 R11, RZ, RZ, R15 ;  /* 0x000000ffff0b7224 */ /* 0x000fc400078e000f */
[----:B------:R-:W3:Y:S01]  /*2b9d0*/  LDL.LU R15, [R1+0x1c88] ;  /* 0x001c8800010f7983 */ /* 0x000ee20000300800 */
[----:B------:R-:W4:Y:S01]  /*2b9e0*/  LDL R0, [R1+0x2cc] ;  /* 0x0002cc0001007983 */ /* 0x000f220000100800 */
[C---:B-----5:R-:W-:Y:S11]  /*2b9f0*/  HMMA.16816.F32.BF16 R4, R24.reuse, R18, R4 ;  /* 0x000000121804723c */ /* 0x060ff60000041804 */
[----:B------:R-:W-:Y:S11]  /*2ba00*/  @!UPT UIADD3 URZ, URZ, URZ, URZ ;  /* 0x0000003f3f3ff290 */ /* 0x000ff6000fffe03f */
[----:B------:R-:W-:Y:S01]  /*2ba10*/  @!UPT UIADD3 URZ, URZ, URZ, URZ ;  /* 0x0000003f3f3ff290 */ /* 0x000fe2000fffe03f */
[----:B------:R-:W-:Y:S01]  /*2ba20*/  STL.64 [R1+0x1a0], R4 ;  /* 0x0001a00401007387 */ /* 0x000fe20000100a00 */
[----:B------:R0:W-:Y:S03]  /*2ba30*/  STL.64 [R1+0x1a8], R6 ;  /* 0x0001a80601007387 */ /* 0x0001e60000100a00 */
[----:B0-----:R-:W2:Y:S01]  /*2ba40*/  LDL.LU.64 R6, [R1+0x1c80] ;  /* 0x001c800001067983 */ /* 0x001ea20000300a00 */
[----:B------:R-:W5:Y:S02]  /*2ba50*/  LDL.LU.64 R4, [R1+0x1c78] ;  /* 0x001c780001047983 */ /* 0x000f640000300a00 */
[----:B------:R-:W3:Y:S01]  /*2ba60*/  LDL R28, [R1+0x2c8] ;  /* 0x0002c800011c7983 */ /* 0x000ee20000100800 */
[C---:B--2---:R-:W-:Y:S01]  /*2ba70*/  HMMA.16816.F32.BF16 R8, R24.reuse, R6, R8 ;  /* 0x000000061808723c */ /* 0x044fe20000041808 */
[----:B------:R-:W-:Y:S01]  /*2ba80*/  STL.64 [R1+0x1b60], R6 ;  /* 0x001b600601007387 */ /* 0x000fe20000100a00 */
[----:B-----5:R3:W-:Y:S06]  /*2ba90*/  STL.64 [R1+0x1b58], R4 ;  /* 0x001b580401007387 */ /* 0x0207ec0000100a00 */
[----:B---3--:R-:W-:Y:S11]  /*2baa0*/  HMMA.16816.F32.BF16 R4, R24, R14, R20 ;  /* 0x0000000e1804723c */ /* 0x008ff60000041814 */
[----:B------:R-:W-:Y:S04]  /*2bab0*/  @!UPT UIADD3 URZ, URZ, URZ, URZ ;  /* 0x0000003f3f3ff290 */ /* 0x000fe8000fffe03f */
[----:B------:R-:W-:Y:S01]  /*2bac0*/  STL.64 [R1+0x190], R8 ;  /* 0x0001900801007387 */ /* 0x000fe20000100a00 */
[----:B------:R0:W-:Y:S02]  /*2bad0*/  STL.64 [R1+0x198], R10 ;  /* 0x0001980a01007387 */ /* 0x0001e40000100a00 */
[----:B0-----:R-:W-:Y:S02]  /*2bae0*/  MOV R10, R12 ;  /* 0x0000000c000a7202 */ /* 0x001fe40000000f00 */
[----:B------:R-:W-:Y:S01]  /*2baf0*/  MOV R11, R3 ;  /* 0x00000003000b7202 */ /* 0x000fe20000000f00 */
[----:B------:R-:W2:Y:S02]  /*2bb00*/  LDL.LU R12, [R1+0x1c74] ;  /* 0x001c7400010c7983 */ /* 0x000ea40000300800 */
[----:B------:R-:W-:Y:S02]  /*2bb10*/  STL.64 [R1+0xb0], R4 ;  /* 0x0000b00401007387 */ /* 0x000fe40000100a00 */
[----:B------:R-:W-:Y:S01]  /*2bb20*/  STL.64 [R1+0xb8], R6 ;  /* 0x0000b80601007387 */ /* 0x000fe20000100a00 */
[----:B------:R0:W-:Y:S02]  /*2bb30*/  STL.64 [R1+0x1b68], R10 ;  /* 0x001b680a01007387 */ /* 0x0001e40000100a00 */
[----:B0-----:R-:W-:-:S02]  /*2bb40*/  MOV R10, R17 ;  /* 0x00000011000a7202 */ /* 0x001fc40000000f00 */
[----:B------:R-:W-:Y:S01]  /*2bb50*/  MOV R11, R29 ;  /* 0x0000001d000b7202 */ /* 0x000fe20000000f00 */
[----:B------:R-:W3:Y:S01]  /*2bb60*/  LDL.LU R17, [R1+0x1c70] ;  /* 0x001c700001117983 */ /* 0x000ee20000300800 */
[----:B------:R-:W5:Y:S02]  /*2bb70*/  LDL.LU R29, [R1+0x1c6c] ;  /* 0x001c6c00011d7983 */ /* 0x000f640000300800 */
[----:B------:R-:W3:Y:S02]  /*2bb80*/  LDL.LU R4, [R1+0xe0] ;  /* 0x0000e00001047983 */ /* 0x000ee40000300800 */
[----:B------:R-:W3:Y:S01]  /*2bb90*/  LDL.LU R5, [R1+0xe4] ;  /* 0x0000e40001057983 */ /* 0x000ee20000300800 */
[----:B------:R-:W3:Y:S01]  /*2bba0*/  LDL.LU R6, [R1+0xe8] ;  /* 0x0000e80001067983 */ /* 0x000ee20000300800 */
[----:B------:R-:W3:Y:S02]  /*2bbb0*/  LDL.LU R7, [R1+0xec] ;  /* 0x0000ec0001077983 */ /* 0x000ee40000300800 */
[----:B------:R-:W3:Y:S02]  /*2bbc0*/  LDL.LU R9, [R1+0x500] ;  /* 0x0005000001097983 */ /* 0x000ee40000300800 */
[----:B------:R0:W-:Y:S02]  /*2bbd0*/  STL.64 [R1+0x1b88], R10 ;  /* 0x001b880a01007387 */ /* 0x0001e40000100a00 */
[----:B0-----:R-:W-:Y:S01]  /*2bbe0*/  MOV R11, R13 ;  /* 0x0000000d000b7202 */ /* 0x001fe20000000f00 */
[----:B--2---:R-:W-:Y:S01]  /*2bbf0*/  IMAD.MOV.U32 R10, RZ, RZ, R12 ;  /* 0x000000ffff0a7224 */ /* 0x004fe200078e000c */
[----:B---3--:R-:W-:Y:S01]  /*2bc00*/  STL [R1+0x1b80], R9 ;  /* 0x001b800901007387 */ /* 0x008fe20000100800 */
[----:B------:R-:W2:Y:S02]  /*2bc10*/  LDL.LU R12, [R1+0x1c68] ;  /* 0x001c6800010c7983 */ /* 0x000ea40000300800 */
[----:B------:R-:W2:Y:S02]  /*2bc20*/  LDL.LU R13, [R1+0x1c64] ;  /* 0x001c6400010d7983 */ /* 0x000ea40000300800 */
[----:B------:R-:W3:Y:S01]  /*2bc30*/  LDL.LU R8, [R1+0x4e4] ;  /* 0x0004e40001087983 */ /* 0x000ee20000300800 */
[----:B------:R5:W-:Y:S02]  /*2bc40*/  STL.64 [R1+0x1ba8], R10 ;  /* 0x001ba80a01007387 */ /* 0x000be40000100a00 */
[----:B-----5:R-:W-:-:S02]  /*2bc50*/  MOV R10, R29 ;  /* 0x0000001d000a7202 */ /* 0x020fc40000000f00 */
[----:B------:R-:W-:Y:S01]  /*2bc60*/  MOV R11, R17 ;  /* 0x00000011000b7202 */ /* 0x000fe20000000f00 */
[----:B---3--:R-:W-:Y:S01]  /*2bc70*/  STL [R1+0x1ba0], R8 ;  /* 0x001ba00801007387 */ /* 0x008fe20000100800 */
[----:B------:R-:W3:Y:S02]  /*2bc80*/  LDL.LU R29, [R1+0x1c60] ;  /* 0x001c6000011d7983 */ /* 0x000ee40000300800 */
[----:B------:R-:W5:Y:S02]  /*2bc90*/  LDL.LU R17, [R1+0x1c5c] ;  /* 0x001c5c0001117983 */ /* 0x000f640000300800 */
[----:B------:R-:W-:Y:S01]  /*2bca0*/  STL.64 [R1+0x1bc0], R10 ;  /* 0x001bc00a01007387 */ /* 0x000fe20000100a00 */
[----:B------:R-:W-:Y:S01]  /*2bcb0*/  STL.64 [R1+0x1b78], R6 ;  /* 0x001b780601007387 */ /* 0x000fe20000100a00 */
[----:B------:R0:W-:Y:S03]  /*2bcc0*/  STL.64 [R1+0x1b70], R4 ;  /* 0x001b700401007387 */ /* 0x0001e60000100a00 */
[----:B0-----:R-:W2:Y:S01]  /*2bcd0*/  LDL.LU R4, [R1+0xf0] ;  /* 0x0000f00001047983 */ /* 0x001ea20000300800 */
[----:B------:R-:W2:Y:S02]  /*2bce0*/  LDL.LU R5, [R1+0xf4] ;  /* 0x0000f40001057983 */ /* 0x000ea40000300800 */
[----:B------:R-:W2:Y:S02]  /*2bcf0*/  LDL.LU R6, [R1+0xf8] ;  /* 0x0000f80001067983 */ /* 0x000ea40000300800 */
[----:B------:R-:W2:Y:S02]  /*2bd00*/  LDL.LU R7, [R1+0xfc] ;  /* 0x0000fc0001077983 */ /* 0x000ea40000300800 */
[----:B---3--:R-:W-:Y:S01]  /*2bd10*/  IMAD.MOV.U32 R11, RZ, RZ, R29 ;  /* 0x000000ffff0b7224 */ /* 0x008fe200078e001d */
[----:B-----5:R-:W-:-:S02]  /*2bd20*/  MOV R10, R17 ;  /* 0x00000011000a7202 */ /* 0x020fc40000000f00 */
[----:B------:R-:W3:Y:S03]  /*2bd30*/  LDL.LU R17, [R1+0x1c58] ;  /* 0x001c580001117983 */ /* 0x000ee60000300800 */
[----:B------:R-:W-:Y:S02]  /*2bd40*/  STL.64 [R1+0x1bd8], R10 ;  /* 0x001bd80a01007387 */ /* 0x000fe40000100a00 */
[----:B------:R-:W5:Y:S01]  /*2bd50*/  LDL.LU R3, [R1+0x4e0] ;  /* 0x0004e00001037983 */ /* 0x000f620000300800 */
[----:B--2---:R-:W-:Y:S01]  /*2bd60*/  STL.64 [R1+0x1b98], R6 ;  /* 0x001b980601007387 */ /* 0x004fe20000100a00 */
[----:B------:R0:W-:Y:S03]  /*2bd70*/  STL.64 [R1+0x1b90], R4 ;  /* 0x001b900401007387 */ /* 0x0001e60000100a00 */
[----:B0-----:R-:W2:Y:S01]  /*2bd80*/  LDL.LU R4, [R1+0x100] ;  /* 0x0001000001047983 */ /* 0x001ea20000300800 */
[----:B------:R-:W2:Y:S02]  /*2bd90*/  LDL.LU R5, [R1+0x104] ;  /* 0x0001040001057983 */ /* 0x000ea40000300800 */
[----:B------:R-:W2:Y:S02]  /*2bda0*/  LDL.LU R6, [R1+0x108] ;  /* 0x0001080001067983 */ /* 0x000ea40000300800 */
[----:B------:R-:W2:Y:S01]  /*2bdb0*/  LDL.LU R7, [R1+0x10c] ;  /* 0x00010c0001077983 */ /* 0x000ea20000300800 */
[----:B------:R-:W2:Y:S01]  /*2bdc0*/  LDL.LU R10, [R1+0x68] ;  /* 0x00006800010a7983 */ /* 0x000ea20000300800 */
[----:B------:R-:W2:Y:S03]  /*2bdd0*/  LDL.LU R11, [R1+0x6c] ;  /* 0x00006c00010b7983 */ /* 0x000ea60000300800 */
[----:B--2---:R0:W-:Y:S04]  /*2bde0*/  STL.64 [R1+0x1bf0], R10 ;  /* 0x001bf00a01007387 */ /* 0x0041e80000100a00 */
[----:B0-----:R-:W2:Y:S01]  /*2bdf0*/  LDL.LU R10, [R1+0x78] ;  /* 0x00007800010a7983 */ /* 0x001ea20000300800 */
[----:B---3--:R-:W-:-:S02]  /*2be00*/  MOV R11, R17 ;  /* 0x00000011000b7202 */ /* 0x008fc40000000f00 */
[----:B------:R-:W3:Y:S03]  /*2be10*/  LDL.LU R17, [R1+0x1c54] ;  /* 0x001c540001117983 */ /* 0x000ee60000300800 */
[----:B--2---:R-:W-:Y:S01]  /*2be20*/  STL.64 [R1+0x1c08], R10 ;  /* 0x001c080a01007387 */ /* 0x004fe20000100a00 */
[----:B------:R-:W-:Y:S02]  /*2be30*/  STL.64 [R1+0x1bb8], R6 ;  /* 0x001bb80601007387 */ /* 0x000fe40000100a00 */
[----:B------:R0:W-:Y:S02]  /*2be40*/  STL.64 [R1+0x1bb0], R4 ;  /* 0x001bb00401007387 */ /* 0x0001e40000100a00 */
[----:B0-----:R-:W2:Y:S01]  /*2be50*/  LDL.LU R4, [R1+0x110] ;  /* 0x0001100001047983 */ /* 0x001ea20000300800 */
[----:B------:R-:W2:Y:S02]  /*2be60*/  LDL.LU R5, [R1+0x114] ;  /* 0x0001140001057983 */ /* 0x000ea40000300800 */
[----:B------:R-:W2:Y:S02]  /*2be70*/  LDL.LU R6, [R1+0x118] ;  /* 0x0001180001067983 */ /* 0x000ea40000300800 */
[----:B------:R-:W2:Y:S01]  /*2be80*/  LDL.LU R7, [R1+0x11c] ;  /* 0x00011c0001077983 */ /* 0x000ea20000300800 */
[----:B------:R-:W2:Y:S01]  /*2be90*/  LDL.LU R10, [R1+0x88] ;  /* 0x00008800010a7983 */ /* 0x000ea20000300800 */
[----:B------:R-:W2:Y:S03]  /*2bea0*/  LDL.LU R11, [R1+0x8c] ;  /* 0x00008c00010b7983 */ /* 0x000ea60000300800 */
        /* <DEDUP_REMOVED lines=8> */
[----:B---3--:R-:W-:-:S05]  /*2bf30*/  MOV R11, R17 ;  /* 0x00000011000b7202 */ /* 0x008fca0000000f00 */
[----:B--2---:R-:W-:Y:S01]  /*2bf40*/  STL.64 [R1+0x1c38], R10 ;  /* 0x001c380a01007387 */ /* 0x004fe20000100a00 */
[----:B------:R-:W-:Y:S02]  /*2bf50*/  STL.64 [R1+0x1be8], R6 ;  /* 0x001be80601007387 */ /* 0x000fe40000100a00 */
[----:B------:R0:W-:Y:S02]  /*2bf60*/  STL.64 [R1+0x1be0], R4 ;  /* 0x001be00401007387 */ /* 0x0001e40000100a00 */
[----:B0-----:R-:W2:Y:S01]  /*2bf70*/  LDL.LU R4, [R1+0x130] ;  /* 0x0001300001047983 */ /* 0x001ea20000300800 */
[----:B------:R-:W2:Y:S02]  /*2bf80*/  LDL.LU R5, [R1+0x134] ;  /* 0x0001340001057983 */ /* 0x000ea40000300800 */
[----:B------:R-:W3:Y:S02]  /*2bf90*/  LDL.LU R6, [R1+0x138] ;  /* 0x0001380001067983 */ /* 0x000ee40000300800 */
[----:B------:R-:W3:Y:S01]  /*2bfa0*/  LDL.LU R7, [R1+0x13c] ;  /* 0x00013c0001077983 */ /* 0x000ee20000300800 */
[----:B------:R-:W2:Y:S01]  /*2bfb0*/  LDL.LU R10, [R1+0xa8] ;  /* 0x0000a800010a7983 */ /* 0x000ea20000300800 */
[----:B------:R-:W4:Y:S03]  /*2bfc0*/  LDL.LU R11, [R1+0xac] ;  /* 0x0000ac00010b7983 */ /* 0x000f260000300800 */
        /* <DEDUP_REMOVED lines=23> */
[----:B------:R-:W3:Y:S01]  /*2c140*/  LDL.LU R7, [R1+0x16c] ;  /* 0x00016c0001077983 */ /* 0x000ee20000300800 */
[----:B----4-:R-:W-:-:S02]  /*2c150*/  F2FP.BF16.PACK_AB R26, R26, R27 ;  /* 0x0000001b1a1a723e */ /* 0x010fc400000010ff */
[----:B------:R-:W-:Y:S01]  /*2c160*/  F2FP.BF16.PACK_AB R24, R8, R24 ;  /* 0x000000180818723e */ /* 0x000fe200000010ff */
[----:B---3--:R-:W-:Y:S01]  /*2c170*/  STL.64 [R1+0x1c48], R6 ;  /* 0x001c480601007387 */ /* 0x008fe20000100a00 */
[----:B--2---:R0:W-:Y:S03]  /*2c180*/  STL.64 [R1+0x1c40], R4 ;  /* 0x001c400401007387 */ /* 0x0041e60000100a00 */
[----:B0-----:R-:W2:Y:S01]  /*2c190*/  LDL.LU R4, [R1+0x170] ;  /* 0x0001700001047983 */ /* 0x001ea20000300800 */
[----:B------:R-:W2:Y:S02]  /*2c1a0*/  LDL.LU R5, [R1+0x174] ;  /* 0x0001740001057983 */ /* 0x000ea40000300800 */
[----:B------:R-:W2:Y:S02]  /*2c1b0*/  LDL.LU R6, [R1+0x178] ;  /* 0x0001780001067983 */ /* 0x000ea40000300800 */
[----:B------:R-:W2:Y:S01]  /*2c1c0*/  LDL.LU R7, [R1+0x17c] ;  /* 0x00017c0001077983 */ /* 0x000ea20000300800 */
[----:B------:R-:W-:-:S02]  /*2c1d0*/  F2FP.BF16.PACK_AB R25, R9, R25 ;  /* 0x000000190919723e */ /* 0x000fc400000010ff */
[----:B------:R-:W-:Y:S01]  /*2c1e0*/  F2FP.BF16.PACK_AB R27, R2, R16 ;  /* 0x00000010021b723e */ /* 0x000fe200000010ff */
[----:B------:R-:W3:Y:S01]  /*2c1f0*/  LDL.LU R29, [R1+0x504] ;  /* 0x00050400011d7983 */ /* 0x000ee20000300800 */
[----:B------:R-:W4:Y:S02]  /*2c200*/  LDL.LU R17, [R1+0x4e8] ;  /* 0x0004e80001117983 */ /* 0x000f240000300800 */
[----:B------:R-:W3:Y:S02]  /*2c210*/  LDL.LU R20, [R1+0xd0] ;  /* 0x0000d00001147983 */ /* 0x000ee40000300800 */
[----:B------:R-:W3:Y:S01]  /*2c220*/  LDL.LU R21, [R1+0xd4] ;  /* 0x0000d40001157983 */ /* 0x000ee20000300800 */
[----:B------:R-:W3:Y:S01]  /*2c230*/  LDL.LU R22, [R1+0xd8] ;  /* 0x0000d80001167983 */ /* 0x000ee20000300800 */
[----:B------:R-:W3:Y:S02]  /*2c240*/  LDL.LU R23, [R1+0xdc] ;  /* 0x0000dc0001177983 */ /* 0x000ee40000300800 */
[----:B------:R0:W-:Y:S02]  /*2c250*/  STL.64 [R1+0x1b10], R14 ;  /* 0x001b100e01007387 */ /* 0x0001e40000100a00 */
[----:B------:R-:W-:Y:S01]  /*2c260*/  STL.64 [R1+0x1b08], R12 ;  /* 0x001b080c01007387 */ /* 0x000fe20000100a00 */
[----:B0-----:R-:W3:Y:S01]  /*2c270*/  LDL.LU R14, [R1+0x8] ;  /* 0x00000800010e7983 */ /* 0x001ee20000300800 */
[----:B------:R-:W3:Y:S02]  /*2c280*/  LDL.LU R15, [R1+0xc] ;  /* 0x00000c00010f7983 */ /* 0x000ee40000300800 */
[----:B------:R-:W3:Y:S01]  /*2c290*/  LDL.LU R16, [R1+0x1c50] ;  /* 0x001c500001107983 */ /* 0x000ee20000300800 */
[C---:B--2---:R-:W-:Y:S01]  /*2c2a0*/  HMMA.16816.F32.BF16 R8, R24.reuse, R10, R4 ;  /* 0x0000000a1808723c */ /* 0x044fe20000041804 */
        /* <DEDUP_REMOVED lines=47> */
[----:B0-----:R-:W2:Y:S01]  /*2c5a0*/  LDL.LU.64 R10, [R1+0x1ba8] ;  /* 0x001ba800010a7983 */ /* 0x001ea20000300a00 */
[----:B------:R-:W2:Y:S02]  /*2c5b0*/  LDL.LU R8, [R1+0x1ba0] ;  /* 0x001ba00001087983 */ /* 0x000ea40000300800 */
[----:B-----5:R-:W-:-:S04]  /*2c5c0*/  FFMA R2, R3, c[0x0][0x188], -R28 ;  /* 0x0000620003027a23 */ /* 0x020fc8000000081c */
[----:B------:R-:W-:-:S06]  /*2c5d0*/  FMUL R3, R2, 1.4426950216293334961 ;  /* 0x3fb8aa3b02037820 */ /* 0x000fcc0000400000 */
[----:B------:R-:W0:Y:S01]  /*2c5e0*/  MUFU.EX2 R3, R3 ;  /* 0x0000000300037308 */ /* 0x000e220000000800 */
[----:B--2---:R-:W-:Y:S02]  /*2c5f0*/  FFMA R2, R8, c[0x0][0x188], -R28 ;  /* 0x0000620008027a23 */ /* 0x004fe4000000081c */
[----:B------:R-:W-:Y:S01]  /*2c600*/  HMMA.16816.F32.BF16 R8, R24, R10, R4 ;  /* 0x0000000a1808723c */ /* 0x000fe20000041804 */
[----:B------:R-:W2:Y:S01]  /*2c610*/  LDL.LU.64 R6, [R1+0x1b98] ;  /* 0x001b980001067983 */ /* 0x000ea20000300a00 */
[----:B0-----:R-:W-:Y:S02]  /*2c620*/  STL [R1+0x3ac], R3 ;  /* 0x0003ac0301007387 */ /* 0x001fe40000100800 */
[----:B------:R-:W2:Y:S11]  /*2c630*/  LDL.LU.64 R4, [R1+0x1b90] ;  /* 0x001b900001047983 */ /* 0x000eb60000300a00 */
[----:B------:R-:W-:Y:S08]  /*2c640*/  @!UPT UIADD3 URZ, URZ, URZ, URZ ;  /* 0x0000003f3f3ff290 */ /* 0x000ff0000fffe03f */
[----:B------:R-:W-:Y:S01]  /*2c650*/  STL.64 [R1+0x110], R8 ;  /* 0x0001100801007387 */ /* 0x000fe20000100a00 */
[----:B------:R0:W-:Y:S03]  /*2c660*/  STL.64 [R1+0x118], R10 ;  /* 0x0001180a01007387 */ /* 0x0001e60000100a00 */
[----:B0-----:R-:W2:Y:S01]  /*2c670*/  LDL.LU.64 R10, [R1+0x1b88] ;  /* 0x001b8800010a7983 */ /* 0x001ea20000300a00 */
[----:B------:R-:W5:Y:S02]  /*2c680*/  LDL.LU R9, [R1+0x1b80] ;  /* 0x001b800001097983 */ /* 0x000f640000300800 */
[----:B------:R-:W-:-:S06]  /*2c690*/  FMUL R3, R2, 1.4426950216293334961 ;  /* 0x3fb8aa3b02037820 */ /* 0x000fcc0000400000 */
[----:B------:R-:W0:Y:S01]  /*2c6a0*/  MUFU.EX2 R3, R3 ;  /* 0x0000000300037308 */ /* 0x000e220000000800 */
[--C-:B-----5:R-:W-:Y:S02]  /*2c6b0*/  FFMA R2, R9, c[0x0][0x188], -R28.reuse ;  /* 0x0000620009027a23 */ /* 0x120fe4000000081c */
[C---:B--2---:R-:W-:Y:S01]  /*2c6c0*/  HMMA.16816.F32.BF16 R8, R24.reuse, R10, R4 ;  /* 0x0000000a1808723c */ /* 0x044fe20000041804 */
[----:B------:R-:W2:Y:S01]  /*2c6d0*/  LDL.LU.64 R6, [R1+0x1b78] ;  /* 0x001b780001067983 */ /* 0x000ea20000300a00 */
[----:B0-----:R-:W-:Y:S02]  /*2c6e0*/  STL [R1+0x3a8], R3 ;  /* 0x0003a80301007387 */ /* 0x001fe40000100800 */
[----:B------:R-:W2:Y:S11]  /*2c6f0*/  LDL.LU.64 R4, [R1+0x1b70] ;  /* 0x001b700001047983 */ /* 0x000eb60000300a00 */
[----:B------:R-:W-:Y:S08]  /*2c700*/  @!UPT UIADD3 URZ, URZ, URZ, URZ ;  /* 0x0000003f3f3ff290 */ /* 0x000ff0000fffe03f */
[----:B------:R-:W-:Y:S01]  /*2c710*/  STL.64 [R1+0x100], R8 ;  /* 0x0001000801007387 */ /* 0x000fe20000100a00 */
[----:B------:R0:W-:Y:S03]  /*2c720*/  STL.64 [R1+0x108], R10 ;  /* 0x0001080a01007387 */ /* 0x0001e60000100a00 */
[----:B0-----:R-:W2:Y:S01]  /*2c730*/  LDL.LU.64 R10, [R1+0x1b68] ;  /* 0x001b6800010a7983 */ /* 0x001ea20000300a00 */
[----:B------:R-:W-:Y:S02]  /*2c740*/  FMUL R3, R2, 1.4426950216293334961 ;  /* 0x3fb8aa3b02037820 */ /* 0x000fe40000400000 */
[----:B---3--:R-:W-:Y:S02]  /*2c750*/  FFMA R2, R29, c[0x0][0x188], -R28 ;  /* 0x000062001d027a23 */ /* 0x008fe4000000081c */
[----:B------:R0:W1:Y:S01]  /*2c760*/  MUFU.EX2 R29, R3 ;  /* 0x00000003001d7308 */ /* 0x0000620000000800 */
[----:B------:R-:W-:Y:S01]  /*2c770*/  HMMA.16816.F32.BF16 R12, R24, R14, R20 ;  /* 0x0000000e180c723c */ /* 0x000fe20000041814 */
[----:B0-----:R-:W-:-:S02]  /*2c780*/  FMUL R3, R2, 1.4426950216293334961 ;  /* 0x3fb8aa3b02037820 */ /* 0x001fc40000400000 */
[----:B----4-:R-:W-:-:S05]  /*2c790*/  FFMA R2, R17, c[0x0][0x188], -R0 ;  /* 0x0000620011027a23 */ /* 0x010fca0000000800 */
[----:B--2---:R-:W-:Y:S01]  /*2c7a0*/  HMMA.16816.F32.BF16 R8, R24, R10, R4 ;  /* 0x0000000a1808723c */ /* 0x004fe20000041804 */
[----:B------:R-:W2:Y:S01]  /*2c7b0*/  LDL.LU.64 R6, [R1+0x1b60] ;  /* 0x001b600001067983 */ /* 0x000ea20000300a00 */
[----:B------:R-:W3:Y:S11]  /*2c7c0*/  LDL.LU.64 R4, [R1+0x1b58] ;  /* 0x001b580001047983 */ /* 0x000ef60000300a00 */
[----:B------:R-:W-:Y:S10]  /*2c7d0*/  @!UPT UIADD3 URZ, URZ, URZ, URZ ;  /* 0x0000003f3f3ff290 */ /* 0x000ff4000fffe03f */
[----:B------:R-:W-:Y:S01]  /*2c7e0*/  STL.64 [R1+0xf0], R8 ;  /* 0x0000f00801007387 */ /* 0x000fe20000100a00 */
[----:B------:R0:W-:Y:S03]  /*2c7f0*/  STL.64 [R1+0xf8], R10 ;  /* 0x0000f80a01007387 */ /* 0x0001e60000100a00 */
[----:B0-----:R-:W4:Y:S01]  /*2c800*/  LDL.LU.64 R10, [R1+0x1b50] ;  /* 0x001b5000010a7983 */ /* 0x001f220000300a00 */
[----:B------:R-:W5:Y:S02]  /*2c810*/  LDL.LU.64 R8, [R1+0x1b48] ;  /* 0x001b480001087983 */ /* 0x000f640000300a00 */
[----:B-1----:R-:W-:Y:S02]  /*2c820*/  STL [R1+0x3a4], R29 ;  /* 0x0003a41d01007387 */ /* 0x002fe40000100800 */
[----:B------:R0:W-:Y:S01]  /*2c830*/  STL [R1+0x1ae8], R29 ;  /* 0x001ae81d01007387 */ /* 0x0001e20000100800 */
[----:B------:R-:W2:Y:S01]  /*2c840*/  LDL.LU.64 R22, [R1+0x1b40] ;  /* 0x001b400001167983 */ /* 0x000ea20000300a00 */
[----:B------:R-:W2:Y:S03]  /*2c850*/  LDL.LU.64 R20, [R1+0x1b38] ;  /* 0x001b380001147983 */ /* 0x000ea60000300a00 */
[----:B0-----:R-:W2:Y:S01]  /*2c860*/  LDL.LU R29, [R1+0x508] ;  /* 0x00050800011d7983 */ /* 0x001ea20000300800 */
[----:B------:R-:W2:Y:S02]  /*2c870*/  LDL.LU R17, [R1+0x50c] ;  /* 0x00050c0001117983 */ /* 0x000ea40000300800 */
[----:B------:R-:W-:Y:S02]  /*2c880*/  STL.64 [R1+0xe0], R12 ;  /* 0x0000e00c01007387 */ /* 0x000fe40000100a00 */
[----:B------:R-:W-:Y:S01]  /*2c890*/  STL.64 [R1+0xe8], R14 ;  /* 0x0000e80e01007387 */ /* 0x000fe20000100a00 */
[----:B------:R-:W-:Y:S04]  /*2c8a0*/  STL.64 [R1+0x1b30], R18 ;  /* 0x001b301201007387 */ /* 0x000fe80000100a00 */
[----:B--2---:R0:W-:Y:S04]  /*2c8b0*/  STL.64 [R1+0x1b28], R16 ;  /* 0x001b281001007387 */ /* 0x0041e80000100a00 */
[----:B0-----:R-:W2:Y:S01]  /*2c8c0*/  LDL.LU R16, [R1+0xc0] ;  /* 0x0000c00001107983 */ /* 0x001ea20000300800 */
[----:B------:R-:W2:Y:S02]  /*2c8d0*/  LDL.LU R17, [R1+0xc4] ;  /* 0x0000c40001117983 */ /* 0x000ea40000300800 */
[----:B------:R-:W2:Y:S02]  /*2c8e0*/  LDL.LU R18, [R1+0xc8] ;  /* 0x0000c80001127983 */ /* 0x000ea40000300800 */
[----:B------:R-:W2:Y:S01]  /*2c8f0*/  LDL.LU R19, [R1+0xcc] ;  /* 0x0000cc0001137983 */ /* 0x000ea20000300800 */
[----:B------:R-:W2:Y:S01]  /*2c900*/  LDL.LU R12, [R1+0x270] ;  /* 0x00027000010c7983 */ /* 0x000ea20000300800 */
[----:B------:R-:W2:Y:S02]  /*2c910*/  LDL.LU R13, [R1+0x274] ;  /* 0x00027400010d7983 */ /* 0x000ea40000300800 */
[----:B------:R-:W2:Y:S02]  /*2c920*/  LDL.LU R14, [R1+0x278] ;  /* 0x00027800010e7983 */ /* 0x000ea40000300800 */
[----:B------:R-:W2:Y:S01]  /*2c930*/  LDL.LU R15, [R1+0x27c] ;  /* 0x00027c00010f7983 */ /* 0x000ea20000300800 */
[----:B------:R0:W1:Y:S02]  /*2c940*/  MUFU.EX2 R28, R3 ;  /* 0x00000003001c7308 */ /* 0x0000640000000800 */
[----:B0-----:R-:W-:-:S06]  /*2c950*/  FMUL R3, R2, 1.4426950216293334961 ;  /* 0x3fb8aa3b02037820 */ /* 0x001fcc0000400000 */
[----:B------:R-:W0:Y:S01]  /*2c960*/  MUFU.EX2 R3, R3 ;  /* 0x0000000300037308 */ /* 0x000e220000000800 */
[----:B--2---:R-:W-:Y:S01]  /*2c970*/  STL.64 [R1+0x1b20], R14 ;  /* 0x001b200e01007387 */ /* 0x004fe20000100a00 */
[----:B------:R2:W-:Y:S03]  /*2c980*/  STL.64 [R1+0x1b18], R12 ;  /* 0x001b180c01007387 */ /* 0x0005e60000100a00 */
[----:B--2---:R-:W4:Y:S01]  /*2c990*/  LDL.LU R12, [R1+0x250] ;  /* 0x00025000010c7983 */ /* 0x004f220000300800 */
[----:B------:R-:W4:Y:S02]  /*2c9a0*/  LDL.LU R13, [R1+0x254] ;  /* 0x00025400010d7983 */ /* 0x000f240000300800 */
[----:B------:R-:W4:Y:S02]  /*2c9b0*/  LDL.LU R15, [R1+0x25c] ;  /* 0x00025c00010f7983 */ /* 0x000f240000300800 */
[----:B------:R-:W2:Y:S01]  /*2c9c0*/  LDL.LU R2, [R1+0x4ec] ;  /* 0x0004ec0001027983 */ /* 0x000ea20000300800 */
[----:B-----5:R-:W-:-:S02]  /*2c9d0*/  MOV R14, R9 ;  /* 0x00000009000e7202 */ /* 0x020fc40000000f00 */
[----:B------:R-:W5:Y:S04]  /*2c9e0*/  S2R R9, SR_TID.X ;  /* 0x0000000000097919 */ /* 0x000f680000002100 */
[----:B-1----:R-:W-:Y:S01]  /*2c9f0*/  STL [R1+0x3a0], R28 ;  /* 0x0003a01c01007387 */ /* 0x002fe20000100800 */
[----:B------:R1:W-:Y:S01]  /*2ca00*/  STL [R1+0x1aec], R28 ;  /* 0x001aec1c01007387 */ /* 0x0003e20000100800 */
[----:B------:R-:W-:Y:S02]  /*2ca10*/  HMMA.16816.F32.BF16 R16, R24, R22, R16 ;  /* 0x000000161810723c */ /* 0x000fe40000041810 */
[----:B-1----:R-:W1:Y:S01]  /*2ca20*/  S2R R28, SR_TID.X ;  /* 0x00000000001c7919 */ /* 0x002e620000002100 */
[----:B-----5:R-:W-:-:S05]  /*2ca30*/  LOP3.LUT R9, R9, 0x7, RZ, 0xc0, !PT ;  /* 0x0000000709097812 */ /* 0x020fca00078ec0ff */
[----:B------:R-:W-:Y:S01]  /*2ca40*/  IMAD R9, R9, 0x110, RZ ;  /* 0x0000011009097824 */ /* 0x000fe200078e02ff */
[----:B0-----:R-:W-:Y:S01]  /*2ca50*/  STL [R1+0x39c], R3 ;  /* 0x00039c0301007387 */ /* 0x001fe20000100800 */
[----:B-1----:R-:W-:Y:S11]  /*2ca60*/  SHF.L.U32 R28, R28, 0x1, RZ ;  /* 0x000000011c1c7819 */ /* 0x002ff600000006ff */
[----:B------:R-:W-:Y:S02]  /*2ca70*/  @!UPT UIADD3 URZ, URZ, URZ, URZ ;  /* 0x0000003f3f3ff290 */ /* 0x000fe4000fffe03f */
[----:B------:R-:W-:Y:S01]  /*2ca80*/  STL.64 [R1+0xd0], R16 ;  /* 0x0000d01001007387 */ /* 0x000fe20000100a00 */
[----:B------:R-:W-:-:S03]  /*2ca90*/  LOP3.LUT R9, R9, 0x30, R28, 0x78, !PT ;  /* 0x0000003009097812 */ /* 0x000fc600078e781c */
[----:B------:R-:W-:Y:S04]  /*2caa0*/  STL.64 [R1+0xd8], R18 ;  /* 0x0000d81201007387 */ /* 0x000fe80000100a00 */
[----:B------:R-:W0:Y:S01]  /*2cab0*/  LDSM.16.M88.4 R16, [R9+0x8080] ;  /* 0x008080000910783b */ /* 0x000e220000000200 */
[----:B---3--:R-:W-:Y:S01]  /*2cac0*/  IMAD.MOV.U32 R22, RZ, RZ, R5 ;  /* 0x000000ffff167224 */ /* 0x008fe200078e0005 */
[----:B------:R-:W-:Y:S02]  /*2cad0*/  MOV R23, R4 ;  /* 0x0000000400177202 */ /* 0x000fe40000000f00 */
[----:B0-----:R-:W-:Y:S01]  /*2cae0*/  STL.64 [R1+0xa0], R16 ;  /* 0x0000a01001007387 */ /* 0x001fe20000100a00 */
[----:B------:R-:W-:Y:S01]  /*2caf0*/  MOV R4, R16 ;  /* 0x0000001000047202 */ /* 0x000fe20000000f00 */
[----:B------:R-:W-:Y:S01]  /*2cb00*/  STL.64 [R1+0xa8], R18 ;  /* 0x0000a81201007387 */ /* 0x000fe20000100a00 */
[----:B------:R-:W-:-:S02]  /*2cb10*/  MOV R5, R17 ;  /* 0x0000001100057202 */ /* 0x000fc40000000f00 */
[----:B------:R-:W0:Y:S02]  /*2cb20*/  LDSM.16.M88.4 R16, [R9+0x8880] ;  /* 0x008880000910783b */ /* 0x000e240000000200 */
[----:B0-----:R-:W-:Y:S01]  /*2cb30*/  MOV R28, R16 ;  /* 0x00000010001c7202 */ /* 0x001fe20000000f00 */
[----:B--2---:R-:W-:-:S04]  /*2cb40*/  FFMA R2, R2, c[0x0][0x188], -R0 ;  /* 0x0000620002027a23 */ /* 0x004fc80000000800 */
[----:B------:R-:W-:-:S06]  /*2cb50*/  FMUL R3, R2, 1.4426950216293334961 ;  /* 0x3fb8aa3b02037820 */ /* 0x000fcc0000400000 */
[----:B------:R-:W0:Y:S01]  /*2cb60*/  MUFU.EX2 R3, R3 ;  /* 0x0000000300037308 */ /* 0x000e220000000800 */
[--C-:B------:R-:W-:Y:S02]  /*2cb70*/  FFMA R2, R29, c[0x0][0x188], -R0.reuse ;  /* 0x000062001d027a23 */ /* 0x100fe40000000800 */
[----:B------:R-:W-:Y:S01]  /*2cb80*/  IMAD.MOV.U32 R29, RZ, RZ, R17 ;  /* 0x000000ffff1d7224 */ /* 0x000fe200078e0011 */
[----:B0-----:R-:W-:Y:S01]  /*2cb90*/  STL [R1+0x398], R3 ;  /* 0x0003980301007387 */ /* 0x001fe20000100800 */
[----:B------:R-:W-:Y:S02]  /*2cba0*/  STL.64 [R1+0x90], R16 ;  /* 0x0000901001007387 */ /* 0x000fe40000100a00 */
[----:B------:R0:W-:Y:S02]  /*2cbb0*/  STL.64 [R1+0x98], R18 ;  /* 0x0000981201007387 */ /* 0x0001e40000100a00 */
[----:B0-----:R-:W2:Y:S01]  /*2cbc0*/  LDL.LU.64 R18, [R1+0x1b30] ;  /* 0x001b300001127983 */ /* 0x001ea20000300a00 */
[----:B------:R-:W3:Y:S01]  /*2cbd0*/  LDL.LU.64 R16, [R1+0x1b28] ;  /* 0x001b280001107983 */ /* 0x000ee20000300a00 */
[----:B----4-:R-:W-:Y:S11]  /*2cbe0*/  HMMA.16816.F32.BF16 R12, R24, R10, R12 ;  /* 0x0000000a180c723c */ /* 0x010ff6000004180c */
[----:B------:R-:W-:Y:S11]  /*2cbf0*/  @!UPT UIADD3 URZ, URZ, URZ, URZ ;  /* 0x0000003f3f3ff290 */ /* 0x000ff6000fffe03f */
[----:B------:R-:W-:Y:S01]  /*2cc00*/  @!UPT UIADD3 URZ, URZ, URZ, URZ ;  /* 0x0000003f3f3ff290 */ /* 0x000fe2000fffe03f */
[----:B------:R-:W-:Y:S01]  /*2cc10*/  STL.64 [R1+0x290], R12 ;  /* 0x0002900c01007387 */ /* 0x000fe20000100a00 */
[----:B------:R-:W-:Y:S02]  /*2cc20*/  STL.64 [R1+0x298], R14 ;  /* 0x0002980e01007387 */ /* 0x000fe40000100a00 */
[----:B------:R-:W0:Y:S04]  /*2cc30*/  LDSM.16.M88.4 R12, [R9+0x9080] ;  /* 0x00908000090c783b */ /* 0x000e280000000200 */
[----:B------:R-:W-:Y:S01]  /*2cc40*/  FMUL R3, R2, 1.4426950216293334961 ;  /* 0x3fb8aa3b02037820 */ /* 0x000fe20000400000 */
[----:B0-----:R-:W-:Y:S01]  /*2cc50*/  STL.64 [R1+0x80], R12 ;  /* 0x0000800c01007387 */ /* 0x001fe20000100a00 */
[----:B------:R0:W-:Y:S03]  /*2cc60*/  STL.64 [R1+0x88], R14 ;  /* 0x0000880e01007387 */ /* 0x0001e60000100a00 */
[----:B0-----:R-:W2:Y:S01]  /*2cc70*/  LDL.LU.64 R14, [R1+0x1b20] ;  /* 0x001b2000010e7983 */ /* 0x001ea20000300a00 */
[----:B---3--:R-:W-:Y:S01]  /*2cc80*/  FFMA R2, R17, c[0x0][0x188], -R0 ;  /* 0x0000620011027a23 */ /* 0x008fe20000000800 */
[----:B------:R-:W-:Y:S01]  /*2cc90*/  MOV R17, R12 ;  /* 0x0000000c00117202 */ /* 0x000fe20000000f00 */
[----:B------:R0:W1:Y:S02]  /*2cca0*/  MUFU.EX2 R0, R3 ;  /* 0x0000000300007308 */ /* 0x0000640000000800 */
[----:B0-----:R-:W-:-:S02]  /*2ccb0*/  MOV R3, R13 ;  /* 0x0000000d00037202 */ /* 0x001fc40000000f00 */
[----:B------:R-:W2:Y:S04]  /*2ccc0*/  LDL.LU.64 R12, [R1+0x1b18] ;  /* 0x001b1800010c7983 */ /* 0x000ea80000300a00 */
[----:B-1----:R-:W-:Y:S01]  /*2ccd0*/  STL [R1+0x394], R0 ;  /* 0x0003940001007387 */ /* 0x002fe20000100800 */
[C---:B--2---:R-:W-:Y:S11]  /*2cce0*/  HMMA.16816.F32.BF16 R12, R24.reuse, R18, R12 ;  /* 0x00000012180c723c */ /* 0x044ff6000004180c */
[----:B------:R-:W-:Y:S11]  /*2ccf0*/  @!UPT UIADD3 URZ, URZ, URZ, URZ ;  /* 0x0000003f3f3ff290 */ /* 0x000ff6000fffe03f */
[----:B------:R-:W-:Y:S01]  /*2cd00*/  @!UPT UIADD3 URZ, URZ, URZ, URZ ;  /* 0x0000003f3f3ff290 */ /* 0x000fe2000fffe03f */
[----:B------:R-:W-:Y:S01]  /*2cd10*/  STL.64 [R1+0x2a0], R12 ;  /* 0x0002a00c01007387 */ /* 0x000fe20000100a00 */
[----:B------:R-:W-:Y:S02]  /*2cd20*/  STL.64 [R1+0x2a8], R14 ;  /* 0x0002a80e01007387 */ /* 0x000fe40000100a00 */
[----:B------:R-:W0:Y:S02]  /*2cd30*/  LDSM.16.M88.4 R12, [R9+0x9880] ;  /* 0x00988000090c783b */ /* 0x000e240000000200 */
[----:B0-----:R-:W-:Y:S01]  /*2cd40*/  MOV R18, R12 ;  /* 0x0000000c00127202 */ /* 0x001fe20000000f00 */
[----:B------:R-:W-:Y:S01]  /*2cd50*/  STL.64 [R1+0x70], R12 ;  /* 0x0000700c01007387 */ /* 0x000fe20000100a00 */
[----:B------:R0:W-:Y:S01]  /*2cd60*/  STL.64 [R1+0x78], R14 ;  /* 0x0000780e01007387 */ /* 0x0001e20000100a00 */
[----:B------:R-:W-:Y:S02]  /*2cd70*/  MOV R10, R13 ;  /* 0x0000000d000a7202 */ /* 0x000fe40000000f00 */
[----:B0-----:R-:W2:Y:S01]  /*2cd80*/  LDL.LU.64 R14, [R1+0x1b10] ;  /* 0x001b1000010e7983 */ /* 0x001ea20000300a00 */
[----:B------:R-:W3:Y:S02]  /*2cd90*/  LDL.LU.64 R12, [R1+0x1b08] ;  /* 0x001b0800010c7983 */ /* 0x000ee40000300a00 */
[----:B------:R-:W-:Y:S02]  /*2cda0*/  STL [R1+0x1b00], R18 ;  /* 0x001b001201007387 */ /* 0x000fe40000100800 */
[----:B------:R0:W-:Y:S02]  /*2cdb0*/  STL.64 [R1+0x1af8], R16 ;  /* 0x001af81001007387 */ /* 0x0001e40000100a00 */
[----:B0-----:R-:W2:Y:S01]  /*2cdc0*/  LDL.LU R16, [R1+0x2b0] ;  /* 0x0002b00001107983 */ /* 0x001ea20000300800 */
[----:B------:R-:W2:Y:S02]  /*2cdd0*/  LDL.LU R17, [R1+0x2b4] ;  /* 0x0002b40001117983 */ /* 0x000ea40000300800 */
[----:B------:R-:W2:Y:S02]  /*2cde0*/  LDL.LU R18, [R1+0x2b8] ;  /* 0x0002b80001127983 */ /* 0x000ea40000300800 */
[----:B------:R-:W-:Y:S01]  /*2cdf0*/  IMAD.MOV.U32 R19, RZ, RZ, R8 ;  /* 0x000000ffff137224 */ /* 0x000fe200078e0008 */
[C---:B------:R-:W-:Y:S01]  /*2ce00*/  HMMA.16816.F32.BF16 R20, R24.reuse, R6, R20 ;  /* 0x000000061814723c */ /* 0x040fe20000041814 */
[----:B------:R-:W-:Y:S01]  /*2ce10*/  FMUL R2, R2, 1.4426950216293334961 ;  /* 0x3fb8aa3b02027820 */ /* 0x000fe20000400000 */
[----:B------:R-:W4:Y:S05]  /*2ce20*/  LDL R6, [R1+0x3ac] ;  /* 0x0003ac0001067983 */ /* 0x000f2a0000100800 */
[----:B------:R-:W0:Y:S11]  /*2ce30*/  MUFU.EX2 R2, R2 ;  /* 0x0000000200027308 */ /* 0x000e360000000800 */
[----:B------:R-:W-:Y:S05]  /*2ce40*/  @!UPT UIADD3 URZ, URZ, URZ, URZ ;  /* 0x0000003f3f3ff290 */ /* 0x000fea000fffe03f */
[----:B------:R-:W-:Y:S01]  /*2ce50*/  STL.64 [R1+0x280], R20 ;  /* 0x0002801401007387 */ /* 0x000fe20000100a00 */
[----:B------:R-:W-:Y:S02]  /*2ce60*/  STL.64 [R1+0x288], R22 ;  /* 0x0002881601007387 */ /* 0x000fe40000100a00 */
[----:B0-----:R-:W-:Y:S02]  /*2ce70*/  STL [R1+0x390], R2 ;  /* 0x0003900201007387 */ /* 0x001fe40000100800 */
[----:B------:R-:W0:Y:S01]  /*2ce80*/  LDSM.16.M88.4 R20, [R9+0xa080] ;  /* 0x00a080000914783b */ /* 0x000e220000000200 */
[----:B--2---:R-:W-:Y:S01]  /*2ce90*/  HMMA.16816.F32.BF16 R24, R24, R14, R16 ;  /* 0x0000000e1818723c */ /* 0x004fe20000041810 */
[----:B------:R-:W2:Y:S02]  /*2cea0*/  LDL.LU R18, [R1+0x1b00] ;  /* 0x001b000001127983 */ /* 0x000ea40000300800 */
[----:B------:R-:W5:Y:S11]  /*2ceb0*/  LDL.LU.64 R16, [R1+0x1af8] ;  /* 0x001af80001107983 */ /* 0x000f760000300a00 */
[----:B------:R-:W-:Y:S09]  /*2cec0*/  @!UPT UIADD3 URZ, URZ, URZ, URZ ;  /* 0x0000003f3f3ff290 */ /* 0x000ff2000fffe03f */
[----:B------:R-:W-:Y:S01]  /*2ced0*/  STL.64 [R1+0xc0], R24 ;  /* 0x0000c01801007387 */ /* 0x000fe20000100a00 */
[----:B------:R1:W-:Y:S03]  /*2cee0*/  STL.64 [R1+0xc8], R26 ;  /* 0x0000c81a01007387 */ /* 0x0003e60000100a00 */
[----:B-1----:R-:W4:Y:S01]  /*2cef0*/  LDL R27, [R1+0x3a8] ;  /* 0x0003a800011b7983 */ /* 0x002f220000100800 */
[----:B------:R-:W2:Y:S02]  /*2cf00*/  LDL.LU R8, [R1+0x4d4] ;  /* 0x0004d40001087983 */ /* 0x000ea40000300800 */
[----:B------:R-:W2:Y:S02]  /*2cf10*/  LDL.LU R11, [R1+0x4c0] ;  /* 0x0004c000010b7983 */ /* 0x000ea40000300800 */
[----:B---3--:R1:W-:Y:S02]  /*2cf20*/  STL.64 [R1+0x1a88], R12 ;  /* 0x001a880c01007387 */ /* 0x0083e40000100a00 */
[----:B-1----:R-:W3:Y:S01]  /*2cf30*/  LDL.LU R12, [R1+0x220] ;  /* 0x00022000010c7983 */ /* 0x002ee20000300800 */
[----:B------:R-:W3:Y:S02]  /*2cf40*/  LDL.LU R13, [R1+0x224] ;  /* 0x00022400010d7983 */ /* 0x000ee40000300800 */
[----:B------:R-:W2:Y:S01]  /*2cf50*/  LDL.LU R14, [R1+0x228] ;  /* 0x00022800010e7983 */ /* 0x000ea20000300800 */
[----:B-----5:R-:W-:-:S02]  /*2cf60*/  MOV R15, R16 ;  /* 0x00000010000f7202 */ /* 0x020fc40000000f00 */
[----:B------:R-:W5:Y:S04]  /*2cf70*/  LDL.LU R16, [R1+0x1af4] ;  /* 0x001af40001107983 */ /* 0x000f680000300800 */
[----:B--2---:R-:W-:Y:S01]  /*2cf80*/  STL.64 [R1+0x1a98], R14 ;  /* 0x001a980e01007387 */ /* 0x004fe20000100a00 */
[----:B---3--:R1:W-:Y:S02]  /*2cf90*/  STL.64 [R1+0x1a90], R12 ;  /* 0x001a900c01007387 */ /* 0x0083e40000100a00 */
[----:B-1----:R-:W-:Y:S02]  /*2cfa0*/  MOV R12, R18 ;  /* 0x00000012000c7202 */ /* 0x002fe40000000f00 */
[----:B------:R-:W-:Y:S02]  /*2cfb0*/  MOV R13, R10 ;  /* 0x0000000a000d7202 */ /* 0x000fe40000000f00 */
[----:B------:R-:W2:Y:S03]  /*2cfc0*/  LDL.LU R10, [R1+0x4d0] ;  /* 0x0004d000010a7983 */ /* 0x000ea60000300800 */
[----:B------:R1:W-:Y:S02]  /*2cfd0*/  STL.64 [R1+0x1aa8], R12 ;  /* 0x001aa80c01007387 */ /* 0x0003e40000100a00 */
[----:B-1----:R-:W-:Y:S01]  /*2cfe0*/  MOV R12, R17 ;  /* 0x00000011000c7202 */ /* 0x002fe20000000f00 */
[----:B------:R-:W-:Y:S01]  /*2cff0*/  IMAD.MOV.U32 R13, RZ, RZ, R3 ;  /* 0x000000ffff0d7224 */ /* 0x000fe200078e0003 */
[----:B------:R-:W3:Y:S01]  /*2d000*/  LDL.LU R17, [R1+0x1af0] ;  /* 0x001af00001117983 */ /* 0x000ee20000300800 */
[----:B------:R-:W2:Y:S02]  /*2d010*/  LDL R7, [R1+0x398] ;  /* 0x0003980001077983 */ /* 0x000ea40000100800 */
[----:B------:R-:W2:Y:S01]  /*2d020*/  LDL R3, [R1+0x39c] ;  /* 0x00039c0001037983 */ /* 0x000ea20000100800 */
[----:B------:R1:W-:Y:S02]  /*2d030*/  STL.64 [R1+0x1ac0], R12 ;  /* 0x001ac00c01007387 */ /* 0x0003e40000100a00 */
[----:B-1----:R-:W-:-:S02]  /*2d040*/  MOV R12, R28 ;  /* 0x0000001c000c7202 */ /* 0x002fc40000000f00 */
[----:B------:R-:W-:Y:S01]  /*2d050*/  MOV R13, R29 ;  /* 0x0000001d000d7202 */ /* 0x000fe20000000f00 */
[----:B------:R-:W2:Y:S01]  /*2d060*/  LDL.LU R28, [R1+0x1aec] ;  /* 0x001aec00011c7983 */ /* 0x000ea20000300800 */
[----:B------:R-:W2:Y:S03]  /*2d070*/  LDL.LU R29, [R1+0x1ae8] ;  /* 0x001ae800011d7983 */ /* 0x000ea60000300800 */
[----:B------:R1:W-:Y:S04]  /*2d080*/  STL.64 [R1+0x1ad8], R12 ;  /* 0x001ad80c01007387 */ /* 0x0003e80000100a00 */
[----:B-1----:R-:W2:Y:S01]  /*2d090*/  LDL.LU R12, [R1+0x2e0] ;  /* 0x0002e000010c7983 */ /* 0x002ea20000300800 */
[----:B------:R-:W2:Y:S02]  /*2d0a0*/  LDL.LU R13, [R1+0x2e4] ;  /* 0x0002e400010d7983 */ /* 0x000ea40000300800 */
[----:B0-----:R-:W-:Y:S02]  /*2d0b0*/  STL.64 [R1+0x60], R20 ;  /* 0x0000601401007387 */ /* 0x001fe40000100a00 */
[----:B------:R-:W-:Y:S01]  /*2d0c0*/  STL.64 [R1+0x68], R22 ;  /* 0x0000681601007387 */ /* 0x000fe20000100a00 */
[----:B------:R0:W-:Y:S04]  /*2d0d0*/  STL.64 [R1+0x1aa0], R20 ;  /* 0x001aa01401007387 */ /* 0x0001e80000100a00 */
[----:B0-----:R-:W2:Y:S01]  /*2d0e0*/  LDL.LU R20, [R1+0x230] ;  /* 0x0002300001147983 */ /* 0x001ea20000300800 */
[----:B------:R-:W2:Y:S02]  /*2d0f0*/  LDL.LU R21, [R1+0x234] ;  /* 0x0002340001157983 */ /* 0x000ea40000300800 */
[----:B------:R-:W2:Y:S02]  /*2d100*/  LDL.LU R22, [R1+0x238] ;  /* 0x0002380001167983 */ /* 0x000ea40000300800 */
[----:B------:R-:W2:Y:S01]  /*2d110*/  LDL.LU R23, [R1+0x23c] ;  /* 0x00023c0001177983 */ /* 0x000ea20000300800 */
[----:B----4-:R-:W-:Y:S01]  /*2d120*/  F2FP.BF16.PACK_AB R24, R27, R6 ;  /* 0x000000061b18723e */ /* 0x010fe200000010ff */
[----:B------:R-:W-:Y:S01]  /*2d130*/  F2FP.BF16.PACK_AB R27, R2, R0 ;  /* 0x00000000021b723e */ /* 0x000fe200000010ff */
[----:B--2---:R-:W-:Y:S01]  /*2d140*/  STL.64 [R1+0x1ab8], R22 ;  /* 0x001ab81601007387 */ /* 0x004fe20000100a00 */
[----:B------:R0:W-:Y:S03]  /*2d150*/  STL.64 [R1+0x1ab0], R20 ;  /* 0x001ab01401007387 */ /* 0x0001e60000100a00 */
[----:B0-----:R-:W2:Y:S01]  /*2d160*/  LDL.LU R20, [R1+0x240] ;  /* 0x0002400001147983 */ /* 0x001ea20000300800 */
[----:B------:R-:W2:Y:S02]  /*2d170*/  LDL.LU R21, [R1+0x244] ;  /* 0x0002440001157983 */ /* 0x000ea40000300800 */
[----:B------:R-:W4:Y:S02]  /*2d180*/  LDL.LU R22, [R1+0x248] ;  /* 0x0002480001167983 */ /* 0x000f240000300800 */
[----:B------:R-:W4:Y:S01]  /*2d190*/  LDL.LU R23, [R1+0x24c] ;  /* 0x00024c0001177983 */ /* 0x000f220000300800 */
[----:B---3--:R-:W-:-:S02]  /*2d1a0*/  MOV R14, R17 ;  /* 0x00000011000e7202 */ /* 0x008fc40000000f00 */
[----:B-----5:R-:W-:Y:S02]  /*2d1b0*/  MOV R15, R16 ;  /* 0x00000010000f7202 */ /* 0x020fe40000000f00 */
[----:B------:R-:W-:Y:S02]  /*2d1c0*/  F2FP.BF16.PACK_AB R25, R7, R3 ;  /* 0x000000030719723e */ /* 0x000fe400000010ff */
[----:B------:R-:W-:Y:S01]  /*2d1d0*/  F2FP.BF16.PACK_AB R26, R28, R29 ;  /* 0x0000001d1c1a723e */ /* 0x000fe200000010ff */
[----:B------:R-:W0:Y:S06]  /*2d1e0*/  LDSM.16.M88.4 R16, [R9+0xa880] ;  /* 0x00a880000910783b */ /* 0x000e2c0000000200 */
[----:B------:R-:W-:Y:S01]  /*2d1f0*/  HMMA.16816.F32.BF16 R4, R24, R4, R12 ;  /* 0x000000041804723c */ /* 0x000fe2000004180c */
[----:B------:R-:W1:Y:S04]  /*2d200*/  LDSM.16.M88.4 R12, [R9+0xb080] ;  /* 0x00b08000090c783b */ /* 0x000e680000000200 */
[----:B----4-:R-:W-:Y:S01]  /*2d210*/  STL.64 [R1+0x1ad0], R22 ;  /* 0x001ad01601007387 */ /* 0x010fe20000100a00 */
[----:B--2---:R2:W-:Y:S03]  /*2d220*/  STL.64 [R1+0x1ac8], R20 ;  /* 0x001ac81401007387 */ /* 0x0045e60000100a00 */
[----:B--2---:R-:W2:Y:S01]  /*2d230*/  LDL.LU R20, [R1+0x260] ;  /* 0x0002600001147983 */ /* 0x004ea20000300800 */
[----:B------:R-:W2:Y:S02]  /*2d240*/  LDL.LU R21, [R1+0x264] ;  /* 0x0002640001157983 */ /* 0x000ea40000300800 */
[----:B------:R-:W2:Y:S02]  /*2d250*/  LDL.LU R22, [R1+0x268] ;  /* 0x0002680001167983 */ /* 0x000ea40000300800 */
[----:B------:R-:W2:Y:S01]  /*2d260*/  LDL.LU R23, [R1+0x26c] ;  /* 0x00026c0001177983 */ /* 0x000ea20000300800 */
[----:B------:R-:W3:Y:S01]  /*2d270*/  LDL.LU R28, [R1+0x1ae4] ;  /* 0x001ae400011c7983 */ /* 0x000ee20000300800 */
[----:B------:R-:W4:Y:S02]  /*2d280*/  LDL.LU R29, [R1+0x1ae0] ;  /* 0x001ae000011d7983 */ /* 0x000f240000300800 */
[----:B0-----:R-:W-:Y:S02]  /*2d290*/  STL.64 [R1+0x50], R16 ;  /* 0x0000501001007387 */ /* 0x001fe40000100a00 */
[----:B------:R-:W-:Y:S03]  /*2d2a0*/  STL.64 [R1+0x58], R18 ;  /* 0x0000581201007387 */ /* 0x000fe60000100a00 */
[----:B------:R0:W-:Y:S01]  /*2d2b0*/  STL.64 [R1+0x270], R4 ;  /* 0x0002700401007387 */ /* 0x0001e20000100a00 */
[----:B------:R-:W-:Y:S02]  /*2d2c0*/  STL.64 [R1+0x278], R6 ;  /* 0x0002780601007387 */ /* 0x000fe40000100a00 */
[----:B-1----:R1:W-:Y:S02]  /*2d2d0*/  STL.64 [R1+0x40], R12 ;  /* 0x0000400c01007387 */ /* 0x0023e40000100a00 */
[----:B------:R2:W-:Y:S02]  /*2d2e0*/  STL.64 [R1+0x48], R14 ;  /* 0x0000480e01007387 */ /* 0x0005e40000100a00 */
[----:B0-----:R-:W-:Y:S01]  /*2d2f0*/  IMAD.MOV.U32 R5, RZ, RZ, R12 ;  /* 0x000000ffff057224 */ /* 0x001fe200078e000c */
[----:B------:R-:W-:-:S02]  /*2d300*/  MOV R4, R13 ;  /* 0x0000000d00047202 */ /* 0x000fc40000000f00 */
[----:B-1----:R-:W2:Y:S02]  /*2d310*/  LDL.LU.64 R12, [R1+0x1ad8] ;  /* 0x001ad800010c7983 */ /* 0x002ea40000300a00 */
        /* <DEDUP_REMOVED lines=8> */
[----:B------:R2:W-:Y:S01]  /*2d3a0*/  STL.64 [R1+0x38], R14 ;  /* 0x0000380e01007387 */ /* 0x0005e20000100a00 */
[----:B------:R-:W-:Y:S02]  /*2d3b0*/  MOV R0, R12 ;  /* 0x0000000c00007202 */ /* 0x000fe40000000f00 */
        /* <DEDUP_REMOVED lines=10> */
[----:B0-----:R-:W2:Y:S01]  /*2d460*/  LDL.LU.64 R12, [R1+0x1aa8] ;  /* 0x001aa800010c7983 */ /* 0x001ea20000300a00 */
[----:B----4-:R-:W-:-:S04]  /*2d470*/  FFMA R2, R10, c[0x0][0x188], -R29 ;  /* 0x000062000a027a23 */ /* 0x010fc8000000081d */
[----:B------:R-:W-:-:S06]  /*2d480*/  FMUL R3, R2, 1.4426950216293334961 ;  /* 0x3fb8aa3b02037820 */ /* 0x000fcc0000400000 */
[----:B------:R-:W0:Y:S01]  /*2d490*/  MUFU.EX2 R3, R3 ;  /* 0x0000000300037308 */ /* 0x000e220000000800 */
[----:B------:R-:W-:Y:S02]  /*2d4a0*/  FFMA R2, R8, c[0x0][0x188], -R29 ;  /* 0x0000620008027a23 */ /* 0x000fe4000000081d */
[----:B------:R-:W4:Y:S04]  /*2d4b0*/  LDL.LU R8, [R1+0x4c4] ;  /* 0x0004c40001087983 */ /* 0x000f280000300800 */
[----:B0-----:R-:W-:Y:S01]  /*2d4c0*/  STL [R1+0x38c], R3 ;  /* 0x00038c0301007387 */ /* 0x001fe20000100800 */
[----:B--2---:R-:W-:Y:S03]  /*2d4d0*/  HMMA.16816.F32.BF16 R12, R24, R12, R20 ;  /* 0x0000000c180c723c */ /* 0x004fe60000041814 */
[----:B------:R-:W2:Y:S11]  /*2d4e0*/  LDL.LU.64 R20, [R1+0x1aa0] ;  /* 0x001aa00001147983 */ /* 0x000eb60000300a00 */
[----:B------:R-:W-:Y:S09]  /*2d4f0*/  @!UPT UIADD3 URZ, URZ, URZ, URZ ;  /* 0x0000003f3f3ff290 */ /* 0x000ff2000fffe03f */
[----:B------:R-:W-:Y:S01]  /*2d500*/  STL.64 [R1+0x240], R12 ;  /* 0x0002400c01007387 */ /* 0x000fe20000100a00 */
[----:B------:R-:W-:Y:S02]  /*2d510*/  STL.64 [R1+0x248], R14 ;  /* 0x0002480e01007387 */ /* 0x000fe40000100a00 */
[----:B------:R-:W0:Y:S02]  /*2d520*/  LDSM.16.M88.4 R12, [R9+0xc880] ;  /* 0x00c88000090c783b */ /* 0x000e240000000200 */
[----:B0-----:R-:W-:Y:S02]  /*2d530*/  STL.64 [R1+0x10], R12 ;  /* 0x0000100c01007387 */ /* 0x001fe40000100a00 */
[----:B------:R0:W-:Y:S02]  /*2d540*/  STL.64 [R1+0x18], R14 ;  /* 0x0000180e01007387 */ /* 0x0001e40000100a00 */
[----:B0-----:R-:W2:Y:S01]  /*2d550*/  LDL.LU.64 R14, [R1+0x1a98] ;  /* 0x001a9800010e7983 */ /* 0x001ea20000300a00 */
[----:B------:R-:W2:Y:S02]  /*2d560*/  LDL.LU.64 R12, [R1+0x1a90] ;  /* 0x001a9000010c7983 */ /* 0x000ea40000300a00 */
[----:B------:R-:W-:-:S06]  /*2d570*/  FMUL R3, R2, 1.4426950216293334961 ;  /* 0x3fb8aa3b02037820 */ /* 0x000fcc0000400000 */
[----:B------:R-:W0:Y:S01]  /*2d580*/  MUFU.EX2 R3, R3 ;  /* 0x0000000300037308 */ /* 0x000e220000000800 */
[----:B--2---:R-:W-:Y:S01]  /*2d590*/  HMMA.16816.F32.BF16 R20, R24, R20, R12 ;  /* 0x000000141814723c */ /* 0x004fe2000004180c */
[----:B------:R-:W2:Y:S01]  /*2d5a0*/  LDL.LU.64 R12, [R1+0x1a88] ;  /* 0x001a8800010c7983 */ /* 0x000ea20000300a00 */
[----:B0-----:R-:W-:Y:S11]  /*2d5b0*/  STL [R1+0x380], R3 ;  /* 0x0003800301007387 */ /* 0x001ff60000100800 */
[----:B------:R-:W-:Y:S10]  /*2d5c0*/  @!UPT UIADD3 URZ, URZ, URZ, URZ ;  /* 0x0000003f3f3ff290 */ /* 0x000ff4000fffe03f */
[----:B------:R-:W-:Y:S01]  /*2d5d0*/  STL.64 [R1+0x230], R20 ;  /* 0x0002301401007387 */ /* 0x000fe20000100a00 */
[----:B------:R-:W-:Y:S02]  /*2d5e0*/  STL.64 [R1+0x238], R22 ;  /* 0x0002381601007387 */ /* 0x000fe40000100a00 */
[----:B------:R-:W0:Y:S02]  /*2d5f0*/  LDSM.16.M88.4 R20, [R9+0xd080] ;  /* 0x00d080000914783b */ /* 0x000e240000000200 */
[----:B0-----:R-:W-:Y:S02]  /*2d600*/  STL.64 [R1], R20 ;  /* 0x0000001401007387 */ /* 0x001fe40000100a00 */
[----:B------:R-:W-:Y:S02]  /*2d610*/  STL.64 [R1+0x8], R22 ;  /* 0x0000081601007387 */ /* 0x000fe40000100a00 */
[----:B------:R-:W0:Y:S02]  /*2d620*/  LDSM.16.M88.4 R20, [R9+0xd880] ;  /* 0x00d880000914783b */ /* 0x000e240000000200 */
[----:B0-----:R0:W-:Y:S04]  /*2d630*/  STL.64 [R1+0x1a30], R22 ;  /* 0x001a301601007387 */ /* 0x0011e80000100a00 */
[----:B0-----:R-:W3:Y:S01]  /*2d640*/  LDL.LU R23, [R1+0x4d8] ;  /* 0x0004d80001177983 */ /* 0x001ee20000300800 */
[----:B------:R0:W-:Y:S02]  /*2d650*/  STL.64 [R1+0x1a28], R20 ;  /* 0x001a281401007387 */ /* 0x0001e40000100a00 */
[----:B0-----:R-:W-:-:S02]  /*2d660*/  MOV R20, R5 ;  /* 0x0000000500147202 */ /* 0x001fc40000000f00 */
[----:B------:R-:W-:Y:S02]  /*2d670*/  MOV R21, R4 ;  /* 0x0000000400157202 */ /* 0x000fe40000000f00 */
[----:B------:R-:W0:Y:S04]  /*2d680*/  LDSM.16.M88.4 R4, [R9+0xe080] ;  /* 0x00e080000904783b */ /* 0x000e280000000200 */
[----:B0-----:R-:W-:Y:S01]  /*2d690*/  STL [R1+0x1878], R6 ;  /* 0x0018780601007387 */ /* 0x001fe20000100800 */
[----:B------:R-:W-:Y:S02]  /*2d6a0*/  STL [R1+0x1810], R7 ;  /* 0x0018100701007387 */ /* 0x000fe40000100800 */
[----:B------:R0:W-:Y:S02]  /*2d6b0*/  STL.64 [R1+0x1a68], R4 ;  /* 0x001a680401007387 */ /* 0x0001e40000100a00 */
[----:B0-----:R-:W5:Y:S01]  /*2d6c0*/  LDL.LU R4, [R1+0x2f0] ;  /* 0x0002f00001047983 */ /* 0x001f620000300800 */
[----:B------:R-:W5:Y:S02]  /*2d6d0*/  LDL.LU R5, [R1+0x2f4] ;  /* 0x0002f40001057983 */ /* 0x000f640000300800 */
[----:B--2---:R-:W-:Y:S01]  /*2d6e0*/  IMAD.MOV.U32 R6, RZ, RZ, R13 ;  /* 0x000000ffff067224 */ /* 0x004fe200078e000d */
[----:B------:R-:W-:-:S02]  /*2d6f0*/  MOV R7, R12 ;  /* 0x0000000c00077202 */ /* 0x000fc40000000f00 */
[----:B------:R-:W0:Y:S04]  /*2d700*/  LDSM.16.M88.4 R12, [R9+0xe880] ;  /* 0x00e88000090c783b */ /* 0x000e280000000200 */
[----:B0-----:R-:W-:Y:S01]  /*2d710*/  STL [R1+0x17fc], R14 ;  /* 0x0017fc0e01007387 */ /* 0x001fe20000100800 */
[----:B------:R-:W-:Y:S02]  /*2d720*/  STL [R1+0x17f8], R15 ;  /* 0x0017f80f01007387 */ /* 0x000fe40000100800 */
[----:B------:R0:W-:Y:S02]  /*2d730*/  STL.64 [R1+0x1a10], R12 ;  /* 0x001a100c01007387 */ /* 0x0001e40000100a00 */
[----:B0-----:R-:W2:Y:S01]  /*2d740*/  LDL.LU R12, [R1+0x210] ;  /* 0x00021000010c7983 */ /* 0x001ea20000300800 */
[----:B------:R-:W2:Y:S02]  /*2d750*/  LDL.LU R13, [R1+0x214] ;  /* 0x00021400010d7983 */ /* 0x000ea40000300800 */
[----:B------:R-:W2:Y:S02]  /*2d760*/  LDL.LU R14, [R1+0x218] ;  /* 0x00021800010e7983 */ /* 0x000ea40000300800 */
[----:B------:R-:W2:Y:S02]  /*2d770*/  LDL.LU R15, [R1+0x21c] ;  /* 0x00021c00010f7983 */ /* 0x000ea40000300800 */
[----:B------:R-:W-:-:S04]  /*2d780*/  FFMA R2, R11, c[0x0][0x188], -R29 ;  /* 0x000062000b027a23 */ /* 0x000fc8000000081d */
[----:B------:R-:W-:Y:S02]  /*2d790*/  FMUL R3, R2, 1.4426950216293334961 ;  /* 0x3fb8aa3b02037820 */ /* 0x000fe40000400000 */
[----:B----4-:R-:W-:-:S04]  /*2d7a0*/  FFMA R2, R8, c[0x0][0x188], -R29 ;  /* 0x0000620008027a23 */ /* 0x010fc8000000081d */
[----:B------:R-:W0:Y:S01]  /*2d7b0*/  MUFU.EX2 R3, R3 ;  /* 0x0000000300037308 */ /* 0x000e220000000800 */
[----:B------:R-:W-:Y:S04]  /*2d7c0*/  STL [R1+0x18fc], R29 ;  /* 0x0018fc1d01007387 */ /* 0x000fe80000100800 */
[----:B0-----:R0:W-:Y:S02]  /*2d7d0*/  STL [R1+0x384], R3 ;  /* 0x0003840301007387 */ /* 0x0011e40000100800 */
[----:B0-----:R-:W-:-:S06]  /*2d7e0*/  FMUL R3, R2, 1.4426950216293334961 ;  /* 0x3fb8aa3b02037820 */ /* 0x001fcc0000400000 */
[----:B------:R-:W0:Y:S01]  /*2d7f0*/  MUFU.EX2 R3, R3 ;  /* 0x0000000300037308 */ /* 0x000e220000000800 */
[C---:B-----5:R-:W-:Y:S08]  /*2d800*/  HMMA.16816.F32.BF16 R4, R24.reuse, R20, R4 ;  /* 0x000000141804723c */ /* 0x060ff00000041804 */
[----:B--2---:R-:W-:Y:S01]  /*2d810*/  HMMA.16816.F32.BF16 R12, R24, R16, R12 ;  /* 0x00000010180c723c */ /* 0x004fe2000004180c */
[----:B------:R-:W1:Y:S02]  /*2d820*/  LDSM.16.M88.4 R16, [R9+0xf080] ;  /* 0x00f080000910783b */ /* 0x000e640000000200 */
[----:B------:R-:W2:Y:S02]  /*2d830*/  LDSM.16.M88.4 R8, [R9+0xf880] ;  /* 0x00f880000908783b */ /* 0x000ea40000000200 */
[----:B-1----:R-:W-:Y:S11]  /*2d840*/  STL [R1+0x17f4], R18 ;  /* 0x0017f41201007387 */ /* 0x002ff60000100800 */
[----:B------:R-:W-:Y:S07]  /*2d850*/  @!UPT UIADD3 URZ, URZ, URZ, URZ ;  /* 0x0000003f3f3ff290 */ /* 0x000fee000fffe03f */
[----:B------:R-:W-:Y:S02]  /*2d860*/  STL.64 [R1+0x220], R12 ;  /* 0x0002200c01007387 */ /* 0x000fe40000100a00 */
[----:B------:R-:W-:Y:S02]  /*2d870*/  STL.64 [R1+0x228], R14 ;  /* 0x0002280e01007387 */ /* 0x000fe40000100a00 */
[----:B------:R-:W-:Y:S01]  /*2d880*/  STL [R1+0x17f0], R19 ;  /* 0x0017f01301007387 */ /* 0x000fe20000100800 */
[----:B------:R1:W-:Y:S01]  /*2d890*/  STL.64 [R1+0x1a08], R16 ;  /* 0x001a081001007387 */ /* 0x0003e20000100a00 */
[----:B--2---:R2:W-:Y:S02]  /*2d8a0*/  STL.64 [R1+0x1a20], R10 ;  /* 0x001a200a01007387 */ /* 0x0045e40000100a00 */
[----:B------:R4:W-:Y:S02]  /*2d8b0*/  STL.64 [R1+0x1a18], R8 ;  /* 0x001a180801007387 */ /* 0x0009e40000100a00 */
[----:B0-----:R-:W-:Y:S01]  /*2d8c0*/  STL [R1+0x388], R3 ;  /* 0x0003880301007387 */ /* 0x001fe20000100800 */
[----:B-1----:R-:W-:-:S02]  /*2d8d0*/  MOV R16, R0 ;  /* 0x0000000000107202 */ /* 0x002fc40000000f00 */
[----:B------:R-:W2:Y:S01]  /*2d8e0*/  LDL.LU R0, [R1+0x1a80] ;  /* 0x001a800001007983 */ /* 0x000ea20000300800 */
[----:B------:R-:W-:Y:S02]  /*2d8f0*/  STL.64 [R1+0x210], R4 ;  /* 0x0002100401007387 */ /* 0x000fe40000100a00 */
[----:B------:R0:W-:Y:S02]  /*2d900*/  STL.64 [R1+0x218], R6 ;  /* 0x0002180601007387 */ /* 0x0001e40000100a00 */
[----:B------:R-:W5:Y:S01]  /*2d910*/  LDL R17, [R1+0x34] ;  /* 0x0000340001117983 */ /* 0x000f620000100800 */
[----:B------:R-:W3:Y:S01]  /*2d920*/  LDL.LU R14, [R1+0x4dc] ;  /* 0x0004dc00010e7983 */ /* 0x000ee20000300800 */
[----:B------:R-:W3:Y:S01]  /*2d930*/  LDL.64 R20, [R1] ;  /* 0x0000000001147983 */ /* 0x000ee20000100a00 */
[----:B--2---:R-:W-:Y:S02]  /*2d940*/  MOV R11, R0 ;  /* 0x00000000000b7202 */ /* 0x004fe40000000f00 */
[----:B---3--:R-:W-:Y:S01]  /*2d950*/  STL.64 [R1+0x1a48], R20 ;  /* 0x001a481401007387 */ /* 0x008fe20000100a00 */
[----:B----4-:R-:W2:Y:S02]  /*2d960*/  LDL.LU R8, [R1+0x1c0] ;  /* 0x0001c00001087983 */ /* 0x010ea40000300800 */
[----:B------:R-:W2:Y:S02]  /*2d970*/  LDL.LU R9, [R1+0x1c4] ;  /* 0x0001c40001097983 */ /* 0x000ea40000300800 */
[----:B------:R-:W3:Y:S01]  /*2d980*/  LDL.LU R10, [R1+0x1c8] ;  /* 0x0001c800010a7983 */ /* 0x000ee20000300800 */
[----:B------:R-:W4:Y:S01]  /*2d990*/  LDL.LU R0, [R1+0x1a7c] ;  /* 0x001a7c0001007983 */ /* 0x000f220000300800 */
[----:B0-----:R-:W2:Y:S02]  /*2d9a0*/  LDL.LU R6, [R1+0x4c8] ;  /* 0x0004c80001067983 */ /* 0x001ea40000300800 */
[----:B------:R-:W3:Y:S01]  /*2d9b0*/  LDL.64 R4, [R1+0x20] ;  /* 0x0000200001047983 */ /* 0x000ee20000100a00 */
[----:B--2---:R-:W-:Y:S01]  /*2d9c0*/  STL [R1+0x1a78], R6 ;  /* 0x001a780601007387 */ /* 0x004fe20000100800 */
[----:B---3--:R0:W-:Y:S01]  /*2d9d0*/  STL.64 [R1+0x1a70], R4 ;  /* 0x001a700401007387 */ /* 0x0081e20000100a00 */
[----:B----4-:R-:W-:-:S02]  /*2d9e0*/  MOV R7, R0 ;  /* 0x0000000000077202 */ /* 0x010fc40000000f00 */
[----:B0-----:R-:W5:Y:S01]  /*2d9f0*/  LDL.LU R4, [R1+0x200] ;  /* 0x0002000001047983 */ /* 0x001f620000300800 */
[----:B------:R-:W5:Y:S02]  /*2da00*/  LDL.LU R5, [R1+0x204] ;  /* 0x0002040001057983 */ /* 0x000f640000300800 */
[----:B------:R-:W5:Y:S02]  /*2da10*/  LDL.LU R6, [R1+0x208] ;  /* 0x0002080001067983 */ /* 0x000f640000300800 */
[----:B------:R-:W2:Y:S01]  /*2da20*/  LDL.LU R0, [R1+0x4cc] ;  /* 0x0004cc0001007983 */ /* 0x000ea20000300800 */
[----:B------:R-:W3:Y:S01]  /*2da30*/  LDL.LU.64 R20, [R1+0x10] ;  /* 0x0000100001147983 */ /* 0x000ee20000300a00 */
[----:B------:R-:W-:-:S03]  /*2da40*/  FFMA R2, R23, c[0x0][0x188], -R28 ;  /* 0x0000620017027a23 */ /* 0x000fc6000000081c */
[----:B---3--:R0:W-:Y:S04]  /*2da50*/  STL.64 [R1+0x1a60], R20 ;  /* 0x001a601401007387 */ /* 0x0081e80000100a00 */
[----:B0-----:R-:W3:Y:S01]  /*2da60*/  LDL.LU R20, [R1+0x1f0] ;  /* 0x0001f00001147983 */ /* 0x001ee20000300800 */
[----:B------:R-:W3:Y:S02]  /*2da70*/  LDL.LU R21, [R1+0x1f4] ;  /* 0x0001f40001157983 */ /* 0x000ee40000300800 */
[----:B------:R-:W3:Y:S02]  /*2da80*/  LDL.LU R22, [R1+0x1f8] ;  /* 0x0001f80001167983 */ /* 0x000ee40000300800 */
[----:B------:R-:W3:Y:S01]  /*2da90*/  LDL.LU R23, [R1+0x1fc] ;  /* 0x0001fc0001177983 */ /* 0x000ee20000300800 */
[----:B------:R-:W-:Y:S01]  /*2daa0*/  STL.64 [R1+0x1a40], R10 ;  /* 0x001a400a01007387 */ /* 0x000fe20000100a00 */
[----:B------:R0:W-:Y:S03]  /*2dab0*/  STL.64 [R1+0x1a38], R8 ;  /* 0x001a380801007387 */ /* 0x0001e60000100a00 */
[----:B0-----:R-:W4:Y:S01]  /*2dac0*/  LDL.LU R8, [R1+0x1d0] ;  /* 0x0001d00001087983 */ /* 0x001f220000300800 */
[----:B------:R-:W4:Y:S02]  /*2dad0*/  LDL.LU R9, [R1+0x1d4] ;  /* 0x0001d40001097983 */ /* 0x000f240000300800 */
[----:B------:R-:W2:Y:S02]  /*2dae0*/  LDL.LU R10, [R1+0x1d8] ;  /* 0x0001d800010a7983 */ /* 0x000ea40000300800 */
[----:B------:R-:W2:Y:S02]  /*2daf0*/  LDL.LU R11, [R1+0x1dc] ;  /* 0x0001dc00010b7983 */ /* 0x000ea40000300800 */
[----:B------:R-:W-:-:S06]  /*2db00*/  FMUL R3, R2, 1.4426950216293334961 ;  /* 0x3fb8aa3b02037820 */ /* 0x000fcc0000400000 */
[----:B------:R-:W0:Y:S01]  /*2db10*/  MUFU.EX2 R3, R3 ;  /* 0x0000000300037308 */ /* 0x000e220000000800 */
[--C-:B------:R-:W-:Y:S01]  /*2db20*/  FFMA R2, R14, c[0x0][0x188], -R28.reuse ;  /* 0x000062000e027a23 */ /* 0x100fe2000000081c */
[C---:B-----5:R-:W-:Y:S01]  /*2db30*/  HMMA.16816.F32.BF16 R16, R24.reuse, R16, R4 ;  /* 0x000000101810723c */ /* 0x060fe20000041804 */
[----:B--2---:R-:W-:Y:S01]  /*2db40*/  STL.64 [R1+0x1a58], R10 ;  /* 0x001a580a01007387 */ /* 0x004fe20000100a00 */
[----:B----4-:R1:W-:Y:S03]  /*2db50*/  STL.64 [R1+0x1a50], R8 ;  /* 0x001a500801007387 */ /* 0x0103e60000100a00 */
[----:B-1----:R-:W2:Y:S01]  /*2db60*/  LDL.LU R8, [R1+0x1e0] ;  /* 0x0001e00001087983 */ /* 0x002ea20000300800 */
[----:B------:R-:W2:Y:S02]  /*2db70*/  LDL.LU R9, [R1+0x1e4] ;  /* 0x0001e40001097983 */ /* 0x000ea40000300800 */
[----:B------:R-:W2:Y:S02]  /*2db80*/  LDL.LU R10, [R1+0x1e8] ;  /* 0x0001e800010a7983 */ /* 0x000ea40000300800 */
[----:B------:R-:W2:Y:S01]  /*2db90*/  LDL.LU R11, [R1+0x1ec] ;  /* 0x0001ec00010b7983 */ /* 0x000ea20000300800 */
[----:B------:R-:W4:Y:S01]  /*2dba0*/  LDL.LU R12, [R1+0x1b0] ;  /* 0x0001b000010c7983 */ /* 0x000f220000300800 */
[----:B------:R-:W4:Y:S02]  /*2dbb0*/  LDL.LU R13, [R1+0x1b4] ;  /* 0x0001b400010d7983 */ /* 0x000f240000300800 */
[----:B------:R-:W4:Y:S02]  /*2dbc0*/  LDL.LU R14, [R1+0x1b8] ;  /* 0x0001b800010e7983 */ /* 0x000f240000300800 */
[----:B------:R-:W4:Y:S01]  /*2dbd0*/  LDL.LU R15, [R1+0x1bc] ;  /* 0x0001bc00010f7983 */ /* 0x000f220000300800 */
[----:B------:R-:W5:Y:S01]  /*2dbe0*/  LDL.LU R6, [R1+0x1a78] ;  /* 0x001a780001067983 */ /* 0x000f620000300800 */
[----:B0-----:R0:W-:Y:S02]  /*2dbf0*/  STL [R1+0x378], R3 ;  /* 0x0003780301007387 */ /* 0x0011e40000100800 */
[----:B------:R-:W3:Y:S02]  /*2dc00*/  LDL.LU.64 R4, [R1+0x1a70] ;  /* 0x001a700001047983 */ /* 0x000ee40000300a00 */
[----:B0-----:R-:W-:Y:S01]  /*2dc10*/  FMUL R3, R2, 1.4426950216293334961 ;  /* 0x3fb8aa3b02037820 */ /* 0x001fe20000400000 */
[----:B------:R0:W-:Y:S01]  /*2dc20*/  STL.64 [R1+0x200], R16 ;  /* 0x0002001001007387 */ /* 0x0001e20000100a00 */
[----:B------:R1:W-:Y:S03]  /*2dc30*/  STL.64 [R1+0x208], R18 ;  /* 0x0002081201007387 */ /* 0x0003e60000100a00 */
[----:B0-----:R-:W2:Y:S01]  /*2dc40*/  LDL.LU R16, [R1+0x1a0] ;  /* 0x0001a00001107983 */ /* 0x001ea20000300800 */
[----:B------:R-:W2:Y:S02]  /*2dc50*/  LDL.LU R17, [R1+0x1a4] ;  /* 0x0001a40001117983 */ /* 0x000ea40000300800 */
[----:B-1----:R-:W2:Y:S02]  /*2dc60*/  LDL.LU R18, [R1+0x1a8] ;  /* 0x0001a80001127983 */ /* 0x002ea40000300800 */
[----:B------:R-:W2:Y:S01]  /*2dc70*/  LDL.LU R19, [R1+0x1ac] ;  /* 0x0001ac0001137983 */ /* 0x000ea20000300800 */
[----:B---3--:R-:W-:Y:S01]  /*2dc80*/  HMMA.16816.F32.BF16 R20, R24, R4, R20 ;  /* 0x000000041814723c */ /* 0x008fe20000041814 */
[----:B-----5:R-:W-:-:S02]  /*2dc90*/  FFMA R2, R6, c[0x0][0x188], -R28 ;  /* 0x0000620006027a23 */ /* 0x020fc4000000081c */
[----:B------:R-:W0:Y:S01]  /*2dca0*/  MUFU.EX2 R6, R3 ;  /* 0x0000000300067308 */ /* 0x000e220000000800 */
[----:B------:R-:W-:Y:S01]  /*2dcb0*/  IMAD.MOV.U32 R7, RZ, RZ, R5 ;  /* 0x000000ffff077224 */ /* 0x000fe200078e0005 */
[----:B0-----:R-:W-:Y:S01]  /*2dcc0*/  STL [R1+0x370], R6 ;  /* 0x0003700601007387 */ /* 0x001fe20000100800 */
[----:B------:R-:W4:Y:S11]  /*2dcd0*/  LDL.LU.64 R4, [R1+0x1a68] ;  /* 0x001a680001047983 */ /* 0x000f360000300a00 */
[----:B------:R-:W-:Y:S06]  /*2dce0*/  @!UPT UIADD3 URZ, URZ, URZ, URZ ;  /* 0x0000003f3f3ff290 */ /* 0x000fec000fffe03f */
[----:B------:R0:W-:Y:S01]  /*2dcf0*/  STL.64 [R1+0x1f0], R20 ;  /* 0x0001f01401007387 */ /* 0x0001e20000100a00 */
[----:B------:R-:W-:Y:S03]  /*2dd00*/  STL [R1+0x1f8], R22 ;  /* 0x0001f81601007387 */ /* 0x000fe60000100800 */
[----:B0-----:R-:W2:Y:S01]  /*2dd10*/  LDL.LU.64 R20, [R1+0x1a60] ;  /* 0x001a600001147983 */ /* 0x001ea20000300a00 */
[----:B------:R-:W-:Y:S02]  /*2dd20*/  STL [R1+0x19ac], R7 ;  /* 0x0019ac0701007387 */ /* 0x000fe40000100800 */
[----:B------:R0:W-:Y:S02]  /*2dd30*/  STL [R1+0x1900], R28 ;  /* 0x0019001c01007387 */ /* 0x0001e40000100800 */
[----:B------:R-:W-:Y:S02]  /*2dd40*/  FMUL R3, R2, 1.4426950216293334961 ;  /* 0x3fb8aa3b02037820 */ /* 0x000fe40000400000 */
[----:B------:R-:W-:Y:S01]  /*2dd50*/  FFMA R2, R0, c[0x0][0x188], -R28 ;  /* 0x0000620000027a23 */ /* 0x000fe2000000081c */
[----:B--2---:R-:W-:Y:S01]  /*2dd60*/  HMMA.16816.F32.BF16 R8, R24, R20, R8 ;  /* 0x000000141808723c */ /* 0x004fe20000041808 */
[----:B0-----:R-:W-:-:S02]  /*2dd70*/  MOV R28, R20 ;  /* 0x00000014001c7202 */ /* 0x001fc40000000f00 */
[----:B------:R-:W-:Y:S11]  /*2dd80*/  MOV R0, R21 ;  /* 0x0000001500007202 */ /* 0x000ff60000000f00 */
[----:B------:R-:W-:Y:S09]  /*2dd90*/  @!UPT UIADD3 URZ, URZ, URZ, URZ ;  /* 0x0000003f3f3ff290 */ /* 0x000ff2000fffe03f */
[----:B------:R-:W-:Y:S01]  /*2dda0*/  STL.64 [R1+0x1e0], R8 ;  /* 0x0001e00801007387 */ /* 0x000fe20000100a00 */
[----:B------:R0:W-:Y:S03]  /*2ddb0*/  STL.64 [R1+0x1e8], R10 ;  /* 0x0001e80a01007387 */ /* 0x0001e60000100a00 */
[----:B0-----:R-:W2:Y:S01]  /*2ddc0*/  LDL.LU.64 R10, [R1+0x1a58] ;  /* 0x001a5800010a7983 */ /* 0x001ea20000300a00 */
[----:B------:R-:W2:Y:S02]  /*2ddd0*/  LDL.LU.64 R8, [R1+0x1a50] ;  /* 0x001a500001087983 */ /* 0x000ea40000300a00 */
[----:B------:R-:W2:Y:S01]  /*2dde0*/  LDL.LU.64 R20, [R1+0x1a48] ;  /* 0x001a480001147983 */ /* 0x000ea20000300a00 */
[----:B------:R-:W0:Y:S01]  /*2ddf0*/  MUFU.EX2 R29, R3 ;  /* 0x00000003001d7308 */ /* 0x000e220000000800 */
[----:B------:R-:W-:Y:S01]  /*2de00*/  MOV R6, R23 ;  /* 0x0000001700067202 */ /* 0x000fe20000000f00 */
[----:B0-----:R-:W-:Y:S01]  /*2de10*/  STL [R1+0x374], R29 ;  /* 0x0003741d01007387 */ /* 0x001fe20000100800 */
[C---:B--2---:R-:W-:Y:S01]  /*2de20*/  HMMA.16816.F32.BF16 R8, R24.reuse, R20, R8 ;  /* 0x000000141808723c */ /* 0x044fe20000041808 */
[----:B------:R-:W-:Y:S11]  /*2de30*/  MOV R7, R21 ;  /* 0x0000001500077202 */ /* 0x000ff60000000f00 */
[----:B------:R-:W-:Y:S11]  /*2de40*/  @!UPT UIADD3 URZ, URZ, URZ, URZ ;  /* 0x0000003f3f3ff290 */ /* 0x000ff6000fffe03f */
[----:B------:R-:W-:Y:S01]  /*2de50*/  STL.64 [R1+0x1d0], R8 ;  /* 0x0001d00801007387 */ /* 0x000fe20000100a00 */
[----:B------:R0:W-:Y:S03]  /*2de60*/  STL.64 [R1+0x1d8], R10 ;  /* 0x0001d80a01007387 */ /* 0x0001e60000100a00 */
[----:B0-----:R-:W2:Y:S01]  /*2de70*/  LDL.LU.64 R10, [R1+0x1a40] ;  /* 0x001a4000010a7983 */ /* 0x001ea20000300a00 */
[----:B------:R-:W2:Y:S02]  /*2de80*/  LDL.LU.64 R8, [R1+0x1a38] ;  /* 0x001a380001087983 */ /* 0x000ea40000300a00 */
[----:B------:R-:W3:Y:S02]  /*2de90*/  LDL.LU.64 R22, [R1+0x1a30] ;  /* 0x001a300001167983 */ /* 0x000ee40000300a00 */
[----:B------:R-:W2:Y:S02]  /*2dea0*/  LDL.LU.64 R20, [R1+0x1a28] ;  /* 0x001a280001147983 */ /* 0x000ea40000300a00 */
[----:B------:R-:W-:Y:S01]  /*2deb0*/  FMUL R2, R2, 1.4426950216293334961 ;  /* 0x3fb8aa3b02027820 */ /* 0x000fe20000400000 */
[C---:B----4-:R-:W-:Y:S05]  /*2dec0*/  HMMA.16816.F32.BF16 R12, R24.reuse, R4, R12 ;  /* 0x00000004180c723c */ /* 0x050fea000004180c */
[----:B------:R-:W0:Y:S03]  /*2ded0*/  MUFU.EX2 R2, R2 ;  /* 0x0000000200027308 */ /* 0x000e260000000800 */
[C---:B--2---:R-:W-:Y:S11]  /*2dee0*/  HMMA.16816.F32.BF16 R8, R24.reuse, R20, R8 ;  /* 0x000000141808723c */ /* 0x044ff60000041808 */
[----:B------:R-:W-:Y:S11]  /*2def0*/  @!UPT UIADD3 URZ, URZ, URZ, URZ ;  /* 0x0000003f3f3ff290 */ /* 0x000ff6000fffe03f */
[----:B------:R-:W-:Y:S01]  /*2df00*/  @!UPT UIADD3 URZ, URZ, URZ, URZ ;  /* 0x0000003f3f3ff290 */ /* 0x000fe2000fffe03f */
[----:B------:R-:W-:Y:S01]  /*2df10*/  STL.64 [R1+0x1c0], R8 ;  /* 0x0001c00801007387 */ /* 0x000fe20000100a00 */
[----:B------:R1:W-:Y:S03]  /*2df20*/  STL.64 [R1+0x1c8], R10 ;  /* 0x0001c80a01007387 */ /* 0x0003e60000100a00 */
[----:B-1----:R-:W2:Y:S01]  /*2df30*/  LDL.LU.64 R10, [R1+0x1a20] ;  /* 0x001a2000010a7983 */ /* 0x002ea20000300a00 */
[----:B------:R-:W4:Y:S02]  /*2df40*/  LDL.LU.64 R8, [R1+0x1a18] ;  /* 0x001a180001087983 */ /* 0x000f240000300a00 */
[----:B0-----:R-:W-:Y:S02]  /*2df50*/  STL [R1+0x37c], R2 ;  /* 0x00037c0201007387 */ /* 0x001fe40000100800 */
[----:B---3--:R0:W-:Y:S02]  /*2df60*/  STL.64 [R1+0x1940], R22 ;  /* 0x0019401601007387 */ /* 0x0081e40000100a00 */
[----:B0-----:R-:W3:Y:S01]  /*2df70*/  LDL R22, [R1+0x2c8] ;  /* 0x0002c80001167983 */ /* 0x001ee20000100800 */
[----:B------:R-:W-:Y:S02]  /*2df80*/  STL.64 [R1+0x1938], R20 ;  /* 0x0019381401007387 */ /* 0x000fe40000100a00 */
[----:B------:R0:W-:Y:S02]  /*2df90*/  STL.64 [R1+0x1b0], R12 ;  /* 0x0001b00c01007387 */ /* 0x0001e40000100a00 */
[----:B------:R-:W-:Y:S01]  /*2dfa0*/  STL.64 [R1+0x1b8], R14 ;  /* 0x0001b80e01007387 */ /* 0x000fe20000100a00 */
[----:B0-----:R-:W5:Y:S01]  /*2dfb0*/  LDL.LU.64 R12, [R1+0x1a10] ;  /* 0x001a1000010c7983 */ /* 0x001f620000300a00 */
[----:B------:R-:W-:Y:S02]  /*2dfc0*/  STL [R1+0x1930], R6 ;  /* 0x0019300601007387 */ /* 0x000fe40000100800 */
[----:B------:R0:W-:Y:S02]  /*2dfd0*/  STL.64 [R1+0x1928], R4 ;  /* 0x0019280401007387 */ /* 0x0001e40000100a00 */
[----:B------:R1:W-:Y:S01]  /*2dfe0*/  STL [R1+0x19b0], R7 ;  /* 0x0019b00701007387 */ /* 0x0003e20000100800 */
[----:B0-----:R-:W4:Y:S01]  /*2dff0*/  LDL.LU R4, [R1+0xb0] ;  /* 0x0000b00001047983 */ /* 0x001f220000300800 */
[----:B------:R-:W4:Y:S02]  /*2e000*/  LDL.LU R5, [R1+0xb4] ;  /* 0x0000b40001057983 */ /* 0x000f240000300800 */
[----:B------:R-:W4:Y:S02]  /*2e010*/  LDL.LU R6, [R1+0xb8] ;  /* 0x0000b80001067983 */ /* 0x000f240000300800 */
[----:B-1----:R-:W4:Y:S01]  /*2e020*/  LDL.LU R7, [R1+0xbc] ;  /* 0x0000bc0001077983 */ /* 0x002f220000300800 */
[C---:B-----5:R-:W-:Y:S11]  /*2e030*/  HMMA.16816.F32.BF16 R16, R24.reuse, R12, R16 ;  /* 0x0000000c1810723c */ /* 0x060ff60000041810 */
[----:B------:R-:W-:Y:S11]  /*2e040*/  @!UPT UIADD3 URZ, URZ, URZ, URZ ;  /* 0x0000003f3f3ff290 */ /* 0x000ff6000fffe03f */
[----:B------:R-:W-:Y:S01]  /*2e050*/  @!UPT UIADD3 URZ, URZ, URZ, URZ ;  /* 0x0000003f3f3ff290 */ /* 0x000fe2000fffe03f */
[----:B------:R0:W-:Y:S01]  /*2e060*/  STL.64 [R1+0x1a0], R16 ;  /* 0x0001a01001007387 */ /* 0x0001e20000100a00 */
[----:B------:R-:W-:Y:S03]  /*2e070*/  STL.64 [R1+0x1a8], R18 ;  /* 0x0001a81201007387 */ /* 0x000fe60000100a00 */
[----:B0-----:R-:W5:Y:S01]  /*2e080*/  LDL.LU.64 R16, [R1+0x1a08] ;  /* 0x001a080001107983 */ /* 0x001f620000300a00 */
[----:B------:R0:W-:Y:S03]  /*2e090*/  STL.64 [R1+0x19f0], R12 ;  /* 0x0019f00c01007387 */ /* 0x0001e60000100a00 */
[----:B0-----:R-:W5:Y:S01]  /*2e0a0*/  LDL.LU R12, [R1+0x190] ;  /* 0x00019000010c7983 */ /* 0x001f620000300800 */
[----:B------:R-:W5:Y:S02]  /*2e0b0*/  LDL.LU R13, [R1+0x194] ;  /* 0x00019400010d7983 */ /* 0x000f640000300800 */
[----:B------:R-:W5:Y:S02]  /*2e0c0*/  LDL.LU R14, [R1+0x198] ;  /* 0x00019800010e7983 */ /* 0x000f640000300800 */
[----:B------:R-:W5:Y:S02]  /*2e0d0*/  LDL.LU R15, [R1+0x19c] ;  /* 0x00019c00010f7983 */ /* 0x000f640000300800 */
[C---:B-----5:R-:W-:Y:S01]  /*2e0e0*/  HMMA.16816.F32.BF16 R12, R24.reuse, R16, R12 ;  /* 0x00000010180c723c */ /* 0x060fe2000004180c */
[----:B------:R-:W-:Y:S01]  /*2e0f0*/  STL.64 [R1+0x1a00], R16 ;  /* 0x001a001001007387 */ /* 0x000fe20000100a00 */
[----:B------:R-:W3:Y:S11]  /*2e100*/  LDL.LU R23, [R1+0x564] ;  /* 0x0005640001177983 */ /* 0x000ef60000300800 */
[----:B------:R-:W-:Y:S10]  /*2e110*/  @!UPT UIADD3 URZ, URZ, URZ, URZ ;  /* 0x0000003f3f3ff290 */ /* 0x000ff4000fffe03f */
[----:B------:R-:W-:Y:S01]  /*2e120*/  STL.64 [R1+0x190], R12 ;  /* 0x0001900c01007387 */ /* 0x000fe20000100a00 */
[----:B------:R4:W-:Y:S02]  /*2e130*/  STL.64 [R1+0x198], R14 ;  /* 0x0001980e01007387 */ /* 0x0009e40000100a00 */
[----:B----4-:R-:W-:Y:S01]  /*2e140*/  HMMA.16816.F32.BF16 R12, R24, R8, R4 ;  /* 0x00000008180c723c */ /* 0x010fe20000041804 */
[----:B------:R-:W4:Y:S11]  /*2e150*/  LDL.LU R4, [R1+0x140] ;  /* 0x0001400001047983 */ /* 0x000f360000300800 */
[----:B------:R-:W-:Y:S11]  /*2e160*/  @!UPT UIADD3 URZ, URZ, URZ, URZ ;  /* 0x0000003f3f3ff290 */ /* 0x000ff6000fffe03f */
[----:B------:R-:W-:Y:S01]  /*2e170*/  STL.64 [R1+0xb0], R12 ;  /* 0x0000b00c01007387 */ /* 0x000fe20000100a00 */
[----:B------:R-:W-:Y:S02]  /*2e180*/  STL.64 [R1+0xb8], R14 ;  /* 0x0000b80e01007387 */ /* 0x000fe40000100a00 */
[----:B------:R-:W4:Y:S02]  /*2e190*/  LDL.LU R5, [R1+0x144] ;  /* 0x0001440001057983 */ /* 0x000f240000300800 */
[----:B------:R-:W5:Y:S01]  /*2e1a0*/  LDL.LU R6, [R1+0x148] ;  /* 0x0001480001067983 */ /* 0x000f620000300800 */
[----:B------:R-:W5:Y:S04]  /*2e1b0*/  LDL.LU R7, [R1+0x14c] ;  /* 0x00014c0001077983 */ /* 0x000f680000300800 */
[----:B-----5:R-:W-:Y:S01]  /*2e1c0*/  STL.64 [R1+0x19c0], R6 ;  /* 0x0019c00601007387 */ /* 0x020fe20000100a00 */
[----:B----4-:R0:W-:Y:S03]  /*2e1d0*/  STL.64 [R1+0x19b8], R4 ;  /* 0x0019b80401007387 */ /* 0x0101e60000100a00 */
[----:B0-----:R-:W4:Y:S01]  /*2e1e0*/  LDL.LU R4, [R1+0x70] ;  /* 0x0000700001047983 */ /* 0x001f220000300800 */
[----:B------:R-:W4:Y:S03]  /*2e1f0*/  LDL.LU R5, [R1+0x74] ;  /* 0x0000740001057983 */ /* 0x000f260000300800 */
[----:B----4-:R0:W-:Y:S04]  /*2e200*/  STL.64 [R1+0x19d0], R4 ;  /* 0x0019d00401007387 */ /* 0x0101e80000100a00 */
[----:B0-----:R-:W4:Y:S01]  /*2e210*/  LDL.LU R4, [R1+0x80] ;  /* 0x0000800001047983 */ /* 0x001f220000300800 */
[----:B------:R-:W4:Y:S02]  /*2e220*/  LDL.LU R5, [R1+0x84] ;  /* 0x0000840001057983 */ /* 0x000f240000300800 */
[----:B------:R-:W5:Y:S02]  /*2e230*/  LDL.LU R16, [R1+0x180] ;  /* 0x0001800001107983 */ /* 0x000f640000300800 */
[----:B------:R-:W5:Y:S01]  /*2e240*/  LDL.LU R17, [R1+0x184] ;  /* 0x0001840001117983 */ /* 0x000f620000300800 */
[----:B------:R-:W5:Y:S01]  /*2e250*/  LDL.LU R18, [R1+0x188] ;  /* 0x0001880001127983 */ /* 0x000f620000300800 */
[----:B------:R-:W5:Y:S02]  /*2e260*/  LDL.LU R19, [R1+0x18c] ;  /* 0x00018c0001137983 */ /* 0x000f640000300800 */
[----:B------:R-:W2:Y:S02]  /*2e270*/  LDL R6, [R1+0x380] ;  /* 0x0003800001067983 */ /* 0x000ea40000100800 */
[----:B------:R-:W2:Y:S01]  /*2e280*/  LDL R24, [R1+0x38c] ;  /* 0x00038c0001187983 */ /* 0x000ea20000100800 */
[----:B------:R-:W2:Y:S04]  /*2e290*/  LDL R7, [R1+0x370] ;  /* 0x0003700001077983 */ /* 0x000ea80000100800 */
[----:B------:R-:W2:Y:S04]  /*2e2a0*/  LDL R25, [R1+0x378] ;  /* 0x0003780001197983 */ /* 0x000ea80000100800 */
[----:B------:R-:W2:Y:S04]  /*2e2b0*/  LDL R26, [R1+0x388] ;  /* 0x00038800011a7983 */ /* 0x000ea80000100800 */
[----:B------:R-:W2:Y:S04]  /*2e2c0*/  LDL R27, [R1+0x384] ;  /* 0x00038400011b7983 */ /* 0x000ea80000100800 */
[----:B----4-:R0:W-:Y:S04]  /*2e2d0*/  STL.64 [R1+0x19e8], R4 ;  /* 0x0019e80401007387 */ /* 0x0101e80000100a00 */
[----:B0-----:R-:W4:Y:S01]  /*2e2e0*/  LDL.LU R4, [R1+0x90] ;  /* 0x0000900001047983 */ /* 0x001f220000300800 */
[----:B------:R-:W4:Y:S03]  /*2e2f0*/  LDL.LU R5, [R1+0x94] ;  /* 0x0000940001057983 */ /* 0x000f260000300800 */
[----:B----4-:R0:W-:Y:S04]  /*2e300*/  STL.64 [R1+0x19f8], R4 ;  /* 0x0019f80401007387 */ /* 0x0101e80000100a00 */
[----:B0-----:R-:W5:Y:S01]  /*2e310*/  LDL.LU R4, [R1+0xa0] ;  /* 0x0000a00001047983 */ /* 0x001f620000300800 */
[----:B------:R-:W5:Y:S02]  /*2e320*/  LDL.LU R5, [R1+0xa4] ;  /* 0x0000a40001057983 */ /* 0x000f640000300800 */
[----:B------:R-:W4:Y:S02]  /*2e330*/  LDL.LU R12, [R1+0x170] ;  /* 0x00017000010c7983 */ /* 0x000f240000300800 */
[----:B------:R-:W4:Y:S01]  /*2e340*/  LDL.LU R13, [R1+0x174] ;  /* 0x00017400010d7983 */ /* 0x000f220000300800 */
[----:B------:R-:W4:Y:S01]  /*2e350*/  LDL.LU R14, [R1+0x178] ;  /* 0x00017800010e7983 */ /* 0x000f220000300800 */
[----:B------:R-:W4:Y:S02]  /*2e360*/  LDL.LU R15, [R1+0x17c] ;  /* 0x00017c00010f7983 */ /* 0x000f240000300800 */
[----:B------:R-:W4:Y:S02]  /*2e370*/  LDL.LU R3, [R1+0x550] ;  /* 0x0005500001037983 */ /* 0x000f240000300800 */
[----:B------:R-:W4:Y:S01]  /*2e380*/  LDL.LU R20, [R1+0x554] ;  /* 0x0005540001147983 */ /* 0x000f220000300800 */
[----:B------:R-:W4:Y:S01]  /*2e390*/  LDL.LU R21, [R1+0x560] ;  /* 0x0005600001157983 */ /* 0x000f220000300800 */
[----:B---3--:R-:W-:Y:S01]  /*2e3a0*/  STL.64 [R1+0x19e0], R22 ;  /* 0x0019e01601007387 */ /* 0x008fe20000100a00 */
[----:B--2---:R-:W-:-:S02]  /*2e3b0*/  F2FP.BF16.PACK_AB R26, R26, R27 ;  /* 0x0000001b1a1a723e */ /* 0x004fc400000010ff */
[----:B------:R-:W-:Y:S02]  /*2e3c0*/  F2FP.BF16.PACK_AB R24, R6, R24 ;  /* 0x000000180618723e */ /* 0x000fe400000010ff */
[----:B------:R-:W-:Y:S01]  /*2e3d0*/  F2FP.BF16.PACK_AB R25, R7, R25 ;  /* 0x000000190719723e */ /* 0x000fe200000010ff */
[----:B------:R-:W-:Y:S01]  /*2e3e0*/  F2FP.BF16.PACK_AB R27, R2, R29 ;  /* 0x0000001d021b723e */ /* 0x000fe200000010ff */
[----:B----4-:R0:W-:Y:S04]  /*2e3f0*/  STL.64 [R1+0x19d8], R20 ;  /* 0x0019d81401007387 */ /* 0x0101e80000100a00 */
[----:B0-----:R-:W2:Y:S01]  /*2e400*/  LDL.LU R20, [R1+0x160] ;  /* 0x0001600001147983 */ /* 0x001ea20000300800 */
[----:B------:R-:W2:Y:S02]  /*2e410*/  LDL.LU R21, [R1+0x164] ;  /* 0x0001640001157983 */ /* 0x000ea40000300800 */
[----:B------:R-:W2:Y:S02]  /*2e420*/  LDL.LU R22, [R1+0x168] ;  /* 0x0001680001167983 */ /* 0x000ea40000300800 */
[----:B------:R-:W2:Y:S01]  /*2e430*/  LDL.LU R23, [R1+0x16c] ;  /* 0x00016c0001177983 */ /* 0x000ea20000300800 */
[----:B------:R-:W-:Y:S01]  /*2e440*/  STL.64 [R1+0x1910], R10 ;  /* 0x0019100a01007387 */ /* 0x000fe20000100a00 */
[----:B------:R0:W-:Y:S03]  /*2e450*/  STL.64 [R1+0x1908], R8 ;  /* 0x0019080801007387 */ /* 0x0001e60000100a00 */
[----:B0-----:R-:W3:Y:S01]  /*2e460*/  LDL.LU R8, [R1+0x50] ;  /* 0x0000500001087983 */ /* 0x001ee20000300800 */
[----:B------:R-:W3:Y:S01]  /*2e470*/  LDL.LU R9, [R1+0x54] ;  /* 0x0000540001097983 */ /* 0x000ee20000300800 */
[C---:B-----5:R-:W-:Y:S11]  /*2e480*/  HMMA.16816.F32.BF16 R4, R24.reuse, R4, R16 ;  /* 0x000000041804723c */ /* 0x060ff60000041810 */
[----:B------:R-:W-:Y:S11]  /*2e490*/  @!UPT UIADD3 URZ, URZ, URZ, URZ ;  /* 0x0000003f3f3ff290 */ /* 0x000ff6000fffe03f */
[----:B------:R-:W-:Y:S02]  /*2e4a0*/  @!UPT UIADD3 URZ, URZ, URZ, URZ ;  /* 0x0000003f3f3ff290 */ /* 0x000fe4000fffe03f */
[----:B------:R-:W-:Y:S01]  /*2e4b0*/  IMAD.MOV.U32 R18, RZ, RZ, R4 ;  /* 0x000000ffff127224 */ /* 0x000fe200078e0004 */
[----:B------:R-:W-:Y:S01]  /*2e4c0*/  MOV R19, R5 ;  /* 0x0000000500137202 */ /* 0x000fe20000000f00 */
[----:B---3--:R0:W-:Y:S04]  /*2e4d0*/  STL.64 [R1+0x19c8], R8 ;  /* 0x0019c80801007387 */ /* 0x0081e80000100a00 */
[----:B0-----:R-:W3:Y:S01]  /*2e4e0*/  LDL.LU R8, [R1+0x150] ;  /* 0x0001500001087983 */ /* 0x001ee20000300800 */
[----:B------:R-:W3:Y:S02]  /*2e4f0*/  LDL.LU R9, [R1+0x154] ;  /* 0x0001540001097983 */ /* 0x000ee40000300800 */
[----:B------:R-:W3:Y:S02]  /*2e500*/  LDL.LU R10, [R1+0x158] ;  /* 0x00015800010a7983 */ /* 0x000ee40000300800 */
[----:B------:R-:W3:Y:S01]  /*2e510*/  LDL.LU R11, [R1+0x15c] ;  /* 0x00015c00010b7983 */ /* 0x000ee20000300800 */
[----:B------:R-:W4:Y:S01]  /*2e520*/  LDL.LU.64 R16, [R1+0x1a00] ;  /* 0x001a000001107983 */ /* 0x000f220000300a00 */
[----:B------:R0:W-:Y:S02]  /*2e530*/  STL.64 [R1+0x188], R6 ;  /* 0x0001880601007387 */ /* 0x0001e40000100a00 */
[----:B------:R-:W0:Y:S02]  /*2e540*/  LDL.LU.64 R4, [R1+0x19f8] ;  /* 0x0019f80001047983 */ /* 0x000e240000300a00 */
[----:B------:R-:W-:Y:S01]  /*2e550*/  STL.64 [R1+0x1920], R18 ;  /* 0x0019201201007387 */ /* 0x000fe20000100a00 */
[----:B0-----:R-:W-:Y:S01]  /*2e560*/  HMMA.16816.F32.BF16 R4, R24, R4, R12 ;  /* 0x000000041804723c */ /* 0x001fe2000004180c */
[----:B----4-:R0:W-:Y:S04]  /*2e570*/  STL.64 [R1+0x1918], R16 ;  /* 0x0019181001007387 */ /* 0x0101e80000100a00 */
[----:B0-----:R-:W4:Y:S01]  /*2e580*/  LDL.LU R16, [R1+0x130] ;  /* 0x0001300001107983 */ /* 0x001f220000300800 */
[----:B------:R-:W4:Y:S02]  /*2e590*/  LDL.LU R17, [R1+0x134] ;  /* 0x0001340001117983 */ /* 0x000f240000300800 */
[----:B------:R-:W4:Y:S02]  /*2e5a0*/  LDL.LU R18, [R1+0x138] ;  /* 0x0001380001127983 */ /* 0x000f240000300800 */
[----:B------:R-:W4:Y:S01]  /*2e5b0*/  LDL.LU R19, [R1+0x13c] ;  /* 0x00013c0001137983 */ /* 0x000f220000300800 */
[----:B------:R-:W5:Y:S11]  /*2e5c0*/  LDL.LU.64 R12, [R1+0x19f0] ;  /* 0x0019f000010c7983 */ /* 0x000f760000300a00 */
[----:B------:R-:W-:Y:S01]  /*2e5d0*/  @!UPT UIADD3 URZ, URZ, URZ, URZ ;  /* 0x0000003f3f3ff290 */ /* 0x000fe2000fffe03f */
[----:B------:R0:W-:Y:S04]  /*2e5e0*/  STL.64 [R1+0x170], R4 ;  /* 0x0001700401007387 */ /* 0x0001e80000100a00 */
[----:B0-----:R-:W2:Y:S01]  /*2e5f0*/  LDL.LU.64 R4, [R1+0x19e8] ;  /* 0x0019e80001047983 */ /* 0x001ea20000300a00 */
[----:B------:R-:W-:Y:S02]  /*2e600*/  MOV R14, R6 ;  /* 0x00000006000e7202 */ /* 0x000fe40000000f00 */
[----:B------:R-:W-:-:S05]  /*2e610*/  MOV R15, R7 ;  /* 0x00000007000f7202 */ /* 0x000fca0000000f00 */
[----:B------:R-:W-:Y:S04]  /*2e620*/  STL.64 [R1+0x1950], R14 ;  /* 0x0019500e01007387 */ /* 0x000fe80000100a00 */
[----:B-----5:R0:W-:Y:S04]  /*2e630*/  STL.64 [R1+0x1948], R12 ;  /* 0x0019480c01007387 */ /* 0x0201e80000100a00 */
[----:B0-----:R-:W5:Y:S01]  /*2e640*/  LDL.LU R12, [R1+0x60] ;  /* 0x00006000010c7983 */ /* 0x001f620000300800 */
[----:B------:R-:W5:Y:S01]  /*2e650*/  LDL.LU R13, [R1+0x64] ;  /* 0x00006400010d7983 */ /* 0x000f620000300800 */
[C---:B--2---:R-:W-:Y:S02]  /*2e660*/  HMMA.16816.F32.BF16 R4, R24.reuse, R4, R20 ;  /* 0x000000041804723c */ /* 0x044fe40000041814 */
[----:B------:R-:W2:Y:S01]  /*2e670*/  LDL.LU.64 R22, [R1+0x19e0] ;  /* 0x0019e00001167983 */ /* 0x000ea20000300a00 */
[----:B------:R-:W2:Y:S11]  /*2e680*/  LDL.LU.64 R20, [R1+0x19d8] ;  /* 0x0019d80001147983 */ /* 0x000eb60000300a00 */
[----:B------:R-:W-:Y:S09]  /*2e690*/  @!UPT UIADD3 URZ, URZ, URZ, URZ ;  /* 0x0000003f3f3ff290 */ /* 0x000ff2000fffe03f */
[----:B------:R0:W-:Y:S01]  /*2e6a0*/  STL.64 [R1+0x160], R4 ;  /* 0x0001600401007387 */ /* 0x0001e20000100a00 */
[----:B------:R3:W-:Y:S03]  /*2e6b0*/  STL.64 [R1+0x168], R6 ;  /* 0x0001680601007387 */ /* 0x0007e60000100a00 */
[----:B0-----:R-:W3:Y:S01]  /*2e6c0*/  LDL.LU.64 R4, [R1+0x19d0] ;  /* 0x0019d00001047983 */ /* 0x001ee20000300a00 */
[----:B------:R-:W2:Y:S01]  /*2e6d0*/  LDL R29, [R1+0x2cc] ;  /* 0x0002cc00011d7983 */ /* 0x000ea20000100800 */
[----:B---3--:R-:W-:Y:S02]  /*2e6e0*/  HMMA.16816.F32.BF16 R4, R24, R4, R8 ;  /* 0x000000041804723c */ /* 0x008fe40000041808 */
[----:B------:R-:W4:Y:S11]  /*2e6f0*/  LDL.LU.64 R8, [R1+0x19c8] ;  /* 0x0019c80001087983 */ /* 0x000f360000300a00 */
[----:B------:R-:W-:Y:S10]  /*2e700*/  @!UPT UIADD3 URZ, URZ, URZ, URZ ;  /* 0x0000003f3f3ff290 */ /* 0x000ff4000fffe03f */
[----:B------:R-:W-:Y:S01]  /*2e710*/  STL.64 [R1+0x150], R4 ;  /* 0x0001500401007387 */ /* 0x000fe20000100a00 */
[----:B------:R0:W-:Y:S03]  /*2e720*/  STL.64 [R1+0x158], R6 ;  /* 0x0001580601007387 */ /* 0x0001e60000100a00 */
[----:B0-----:R-:W5:Y:S01]  /*2e730*/  LDL.LU.64 R6, [R1+0x19c0] ;  /* 0x0019c00001067983 */ /* 0x001f620000300a00 */
[----:B------:R-:W5:Y:S02]  /*2e740*/  LDL.LU.64 R4, [R1+0x19b8] ;  /* 0x0019b80001047983 */ /* 0x000f640000300a00 */
[----:B--2---:R-:W-:-:S04]  /*2e750*/  FFMA R2, R3, c[0x0][0x188], -R22 ;  /* 0x0000620003027a23 */ /* 0x004fc80000000816 */
[----:B------:R-:W-:-:S06]  /*2e760*/  FMUL R3, R2, 1.4426950216293334961 ;  /* 0x3fb8aa3b02037820 */ /* 0x000fcc0000400000 */
[----:B------:R-:W0:Y:S01]  /*2e770*/  MUFU.EX2 R3, R3 ;  /* 0x0000000300037308 */ /* 0x000e220000000800 */
[----:B------:R-:W-:Y:S01]  /*2e780*/  FFMA R2, R20, c[0x0][0x188], -R22 ;  /* 0x0000620014027a23 */ /* 0x000fe20000000816 */
[C---:B----4-:R-:W-:Y:S08]  /*2e790*/  HMMA.16816.F32.BF16 R8, R24.reuse, R8, R16 ;  /* 0x000000081808723c */ /* 0x050ff00000041810 */
[----:B-----5:R-:W-:Y:S01]  /*2e7a0*/  HMMA.16816.F32.BF16 R12, R24, R12, R4 ;  /* 0x0000000c180c723c */ /* 0x020fe20000041804 */
[----:B------:R-:W2:Y:S01]  /*2e7b0*/  LDL.LU R7, [R1+0x19b0] ;  /* 0x0019b00001077983 */ /* 0x000ea20000300800 */
[----:B0-----:R0:W-:Y:S02]  /*2e7c0*/  STL [R1+0x364], R3 ;  /* 0x0003640301007387 */ /* 0x0011e40000100800 */
[----:B0-----:R-:W-:-:S04]  /*2e7d0*/  FMUL R3, R2, 1.4426950216293334961 ;  /* 0x3fb8aa3b02037820 */ /* 0x001fc80000400000 */
[----:B------:R-:W0:Y:S11]  /*2e7e0*/  MUFU.EX2 R4, R3 ;  /* 0x0000000300047308 */ /* 0x000e360000000800 */
[----:B------:R-:W-:Y:S04]  /*2e7f0*/  @!UPT UIADD3 URZ, URZ, URZ, URZ ;  /* 0x0000003f3f3ff290 */ /* 0x000fe8000fffe03f */
[----:B------:R-:W-:Y:S01]  /*2e800*/  STL.64 [R1+0x140], R12 ;  /* 0x0001400c01007387 */ /* 0x000fe20000100a00 */
[----:B------:R-:W-:Y:S03]  /*2e810*/  STL.64 [R1+0x148], R14 ;  /* 0x0001480e01007387 */ /* 0x000fe60000100a00 */
[----:B0-----:R-:W-:Y:S01]  /*2e820*/  STL [R1+0x36c], R4 ;  /* 0x00036c0401007387 */ /* 0x001fe20000100800 */
[----:B------:R-:W-:Y:S02]  /*2e830*/  STL.64 [R1+0x130], R8 ;  /* 0x0001300801007387 */ /* 0x000fe40000100a00 */
[----:B------:R-:W-:Y:S02]  /*2e840*/  STL.64 [R1+0x138], R10 ;  /* 0x0001380a01007387 */ /* 0x000fe40000100a00 */
[----:B------:R-:W3:Y:S02]  /*2e850*/  LDL.LU R20, [R1] ;  /* 0x0000000001147983 */ /* 0x000ee40000300800 */
[----:B------:R-:W-:Y:S01]  /*2e860*/  FFMA R2, R21, c[0x0][0x188], -R22 ;  /* 0x0000620015027a23 */ /* 0x000fe20000000816 */
[----:B--2---:R-:W-:-:S02]  /*2e870*/  MOV R21, R7 ;  /* 0x0000000700157202 */ /* 0x004fc40000000f00 */
[----:B------:R-:W2:Y:S04]  /*2e880*/  LDL.LU R7, [R1+0x19ac] ;  /* 0x0019ac0001077983 */ /* 0x000ea80000300800 */
[----:B---3--:R0:W-:Y:S02]  /*2e890*/  STL.64 [R1+0x1958], R20 ;  /* 0x0019581401007387 */ /* 0x0081e40000100a00 */
[----:B0-----:R-:W-:Y:S02]  /*2e8a0*/  MOV R21, R0 ;  /* 0x0000000000157202 */ /* 0x001fe40000000f00 */
[----:B------:R-:W3:Y:S01]  /*2e8b0*/  LDL.LU R0, [R1+0x56c] ;  /* 0x00056c0001007983 */ /* 0x000ee20000300800 */
[----:B------:R-:W4:Y:S02]  /*2e8c0*/  LDL.LU R12, [R1+0xe0] ;  /* 0x0000e000010c7983 */ /* 0x000f240000300800 */
[----:B------:R-:W4:Y:S02]  /*2e8d0*/  LDL.LU R13, [R1+0xe4] ;  /* 0x0000e400010d7983 */ /* 0x000f240000300800 */
[----:B------:R-:W5:Y:S01]  /*2e8e0*/  LDL.LU R14, [R1+0xe8] ;  /* 0x0000e800010e7983 */ /* 0x000f620000300800 */
[----:B------:R-:W5:Y:S01]  /*2e8f0*/  LDL.LU R15, [R1+0xec] ;  /* 0x0000ec00010f7983 */ /* 0x000f620000300800 */
[----:B------:R-:W2:Y:S02]  /*2e900*/  LDL.LU R8, [R1+0x30] ;  /* 0x0000300001087983 */ /* 0x000ea40000300800 */
[----:B------:R-:W2:Y:S02]  /*2e910*/  LDL.LU R9, [R1+0x34] ;  /* 0x0000340001097983 */ /* 0x000ea40000300800 */
[----:B------:R-:W2:Y:S01]  /*2e920*/  LDL.LU R16, [R1+0x40] ;  /* 0x0000400001107983 */ /* 0x000ea20000300800 */
[----:B------:R-:W2:Y:S01]  /*2e930*/  LDL.LU R17, [R1+0x44] ;  /* 0x0000440001117983 */ /* 0x000ea20000300800 */
[----:B------:R-:W2:Y:S02]  /*2e940*/  LDL.LU R11, [R1+0x558] ;  /* 0x00055800010b7983 */ /* 0x000ea40000300800 */
[----:B------:R-:W-:-:S02]  /*2e950*/  FMUL R3, R2, 1.4426950216293334961 ;  /* 0x3fb8aa3b02037820 */ /* 0x000fc40000400000 */
[----:B------:R-:W-:Y:S01]  /*2e960*/  FFMA R2, R23, c[0x0][0x188], -R22 ;  /* 0x0000620017027a23 */ /* 0x000fe20000000816 */
[----:B--2---:R-:W-:Y:S01]  /*2e970*/  STL [R1+0x19a8], R11 ;  /* 0x0019a80b01007387 */ /* 0x004fe20000100800 */
[----:B------:R0:W-:Y:S03]  /*2e980*/  STL.64 [R1+0x19a0], R8 ;  /* 0x0019a00801007387 */ /* 0x0001e60000100a00 */
[----:B0-----:R-:W2:Y:S01]  /*2e990*/  LDL.LU R8, [R1+0x120] ;  /* 0x0001200001087983 */ /* 0x001ea20000300800 */
[----:B------:R-:W2:Y:S02]  /*2e9a0*/  LDL.LU R9, [R1+0x124] ;  /* 0x0001240001097983 */ /* 0x000ea40000300800 */
[----:B------:R-:W2:Y:S02]  /*2e9b0*/  LDL.LU R10, [R1+0x128] ;  /* 0x00012800010a7983 */ /* 0x000ea40000300800 */
[----:B------:R-:W2:Y:S01]  /*2e9c0*/  LDL.LU R11, [R1+0x12c] ;  /* 0x00012c00010b7983 */ /* 0x000ea20000300800 */
[----:B------:R-:W2:Y:S01]  /*2e9d0*/  LDL.LU R22, [R1+0x55c] ;  /* 0x00055c0001167983 */ /* 0x000ea20000300800 */
[----:B------:R-:W2:Y:S02]  /*2e9e0*/  LDL.LU R23, [R1+0x568] ;  /* 0x0005680001177983 */ /* 0x000ea40000300800 */
[----:B------:R-:W-:Y:S01]  /*2e9f0*/  IMAD.MOV.U32 R20, RZ, RZ, R28 ;  /* 0x000000ffff147224 */ /* 0x000fe200078e001c */
[----:B--2---:R-:W-:Y:S04]  /*2ea00*/  STL [R1+0x1978], R23 ;  /* 0x0019781701007387 */ /* 0x004fe80000100800 */
[----:B------:R0:W-:Y:S02]  /*2ea10*/  STL.64 [R1+0x1970], R20 ;  /* 0x0019701401007387 */ /* 0x0001e40000100a00 */
[----:B0-----:R-:W2:Y:S01]  /*2ea20*/  LDL.LU R20, [R1+0x20] ;  /* 0x0000200001147983 */ /* 0x001ea20000300800 */
[----:B------:R-:W-:Y:S01]  /*2ea30*/  MOV R21, R7 ;  /* 0x0000000700157202 */ /* 0x000fe20000000f00 */
[----:B------:R-:W-:Y:S04]  /*2ea40*/  STL [R1+0x1998], R22 ;  /* 0x0019981601007387 */ /* 0x000fe80000100800 */
[----:B--2---:R0:W-:Y:S04]  /*2ea50*/  STL.64 [R1+0x1990], R20 ;  /* 0x0019901401007387 */ /* 0x0041e80000100a00 */
[----:B0-----:R-:W2:Y:S01]  /*2ea60*/  LDL.LU R20, [R1+0x110] ;  /* 0x0001100001147983 */ /* 0x001ea20000300800 */
[----:B------:R-:W2:Y:S02]  /*2ea70*/  LDL.LU R21, [R1+0x114] ;  /* 0x0001140001157983 */ /* 0x000ea40000300800 */
[----:B------:R-:W2:Y:S02]  /*2ea80*/  LDL.LU R22, [R1+0x118] ;  /* 0x0001180001167983 */ /* 0x000ea40000300800 */
[----:B------:R-:W2:Y:S01]  /*2ea90*/  LDL.LU R23, [R1+0x11c] ;  /* 0x00011c0001177983 */ /* 0x000ea20000300800 */
[----:B-----5:R-:W-:Y:S01]  /*2eaa0*/  STL.64 [R1+0x1968], R14 ;  /* 0x0019680e01007387 */ /* 0x020fe20000100a00 */
[----:B----4-:R0:W-:Y:S03]  /*2eab0*/  STL.64 [R1+0x1960], R12 ;  /* 0x0019600c01007387 */ /* 0x0101e60000100a00 */
[----:B0-----:R-:W4:Y:S01]  /*2eac0*/  LDL.LU R12, [R1+0xf0] ;  /* 0x0000f000010c7983 */ /* 0x001f220000300800 */
[----:B------:R-:W4:Y:S02]  /*2ead0*/  LDL.LU R13, [R1+0xf4] ;  /* 0x0000f400010d7983 */ /* 0x000f240000300800 */
[----:B------:R-:W5:Y:S02]  /*2eae0*/  LDL.LU R14, [R1+0xf8] ;  /* 0x0000f800010e7983 */ /* 0x000f640000300800 */
[----:B------:R-:W5:Y:S01]  /*2eaf0*/  LDL.LU R15, [R1+0xfc] ;  /* 0x0000fc00010f7983 */ /* 0x000f620000300800 */
[----:B------:R-:W-:Y:S01]  /*2eb00*/  HMMA.16816.F32.BF16 R16, R24, R16, R8 ;  /* 0x000000101810723c */ /* 0x000fe20000041808 */
[----:B------:R0:W1:Y:S01]  /*2eb10*/  MUFU.EX2 R28, R3 ;  /* 0x00000003001c7308 */ /* 0x0000620000000800 */
[----:B-----5:R-:W-:Y:S01]  /*2eb20*/  STL.64 [R1+0x1988], R14 ;  /* 0x0019880e01007387 */ /* 0x020fe20000100a00 */
[----:B----4-:R4:W-:Y:S03]  /*2eb30*/  STL.64 [R1+0x1980], R12 ;  /* 0x0019800c01007387 */ /* 0x0109e60000100a00 */
[----:B----4-:R-:W4:Y:S01]  /*2eb40*/  LDL.LU R12, [R1+0x100] ;  /* 0x00010000010c7983 */ /* 0x010f220000300800 */
[----:B------:R-:W4:Y:S02]  /*2eb50*/  LDL.LU R13, [R1+0x104] ;  /* 0x00010400010d7983 */ /* 0x000f240000300800 */
[----:B------:R-:W4:Y:S02]  /*2eb60*/  LDL.LU R14, [R1+0x108] ;  /* 0x00010800010e7983 */ /* 0x000f240000300800 */
[----:B------:R-:W4:Y:S01]  /*2eb70*/  LDL.LU R15, [R1+0x10c] ;  /* 0x00010c00010f7983 */ /* 0x000f220000300800 */
[----:B------:R-:W5:Y:S01]  /*2eb80*/  LDL.LU R4, [R1+0xd0] ;  /* 0x0000d00001047983 */ /* 0x000f620000300800 */
[----:B------:R-:W5:Y:S02]  /*2eb90*/  LDL.LU R5, [R1+0xd4] ;  /* 0x0000d40001057983 */ /* 0x000f640000300800 */
[----:B------:R-:W5:Y:S02]  /*2eba0*/  LDL.LU R6, [R1+0xd8] ;  /* 0x0000d80001067983 */ /* 0x000f640000300800 */
[----:B------:R-:W5:Y:S01]  /*2ebb0*/  LDL.LU R7, [R1+0xdc] ;  /* 0x0000dc0001077983 */ /* 0x000f620000300800 */
[----:B------:R-:W2:Y:S01]  /*2ebc0*/  LDL.LU R11, [R1+0x19a8] ;  /* 0x0019a800010b7983 */ /* 0x000ea20000300800 */
[----:B------:R-:W3:Y:S02]  /*2ebd0*/  LDL.LU.64 R8, [R1+0x19a0] ;  /* 0x0019a00001087983 */ /* 0x000ee40000300a00 */
[----:B0-----:R-:W-:-:S06]  /*2ebe0*/  FMUL R3, R2, 1.4426950216293334961 ;  /* 0x3fb8aa3b02037820 */ /* 0x001fcc0000400000 */
[----:B------:R-:W0:Y:S01]  /*2ebf0*/  MUFU.EX2 R3, R3 ;  /* 0x0000000300037308 */ /* 0x000e220000000800 */
[----:B------:R1:W-:Y:S01]  /*2ec00*/  STL.64 [R1+0x120], R16 ;  /* 0x0001201001007387 */ /* 0x0003e20000100a00 */
[----:B------:R0:W-:Y:S03]  /*2ec10*/  STL.64 [R1+0x128], R18 ;  /* 0x0001281201007387 */ /* 0x0001e60000100a00 */
[----:B-1----:R-:W4:Y:S01]  /*2ec20*/  LDL.LU R16, [R1+0x290] ;  /* 0x0002900001107983 */ /* 0x002f220000300800 */
[----:B------:R-:W4:Y:S02]  /*2ec30*/  LDL.LU R17, [R1+0x294] ;  /* 0x0002940001117983 */ /* 0x000f240000300800 */
[----:B0-----:R-:W4:Y:S01]  /*2ec40*/  LDL.LU R18, [R1+0x298] ;  /* 0x0002980001127983 */ /* 0x001f220000300800 */
[----:B------:R-:W4:Y:S04]  /*2ec50*/  LDL.LU R19, [R1+0x29c] ;  /* 0x00029c0001137983 */ /* 0x000f280000300800 */
[----:B------:R-:W-:Y:S01]  /*2ec60*/  STL [R1+0x368], R28 ;  /* 0x0003681c01007387 */ /* 0x000fe20000100800 */
[----:B--2---:R-:W-:-:S02]  /*2ec70*/  FFMA R2, R11, c[0x0][0x188], -R29 ;  /* 0x000062000b027a23 */ /* 0x004fc4000000081d */
[----:B---3--:R-:W-:Y:S01]  /*2ec80*/  HMMA.16816.F32.BF16 R8, R24, R8, R20 ;  /* 0x000000081808723c */ /* 0x008fe20000041814 */
[----:B------:R-:W2:Y:S01]  /*2ec90*/  LDL.LU R22, [R1+0x1998] ;  /* 0x0019980001167983 */ /* 0x000ea20000300800 */
[----:B------:R0:W-:Y:S02]  /*2eca0*/  STL [R1+0x360], R3 ;  /* 0x0003600301007387 */ /* 0x0001e40000100800 */
[----:B------:R-:W4:Y:S02]  /*2ecb0*/  LDL.LU.64 R20, [R1+0x1990] ;  /* 0x0019900001147983 */ /* 0x000f240000300a00 */
[----:B0-----:R-:W-:-:S06]  /*2ecc0*/  FMUL R3, R2, 1.4426950216293334961 ;  /* 0x3fb8aa3b02037820 */ /* 0x001fcc0000400000 */
[----:B------:R-:W0:Y:S11]  /*2ecd0*/  MUFU.EX2 R3, R3 ;  /* 0x0000000300037308 */ /* 0x000e360000000800 */
[----:B------:R1:W-:Y:S01]  /*2ece0*/  STL.64 [R1+0x110], R8 ;  /* 0x0001100801007387 */ /* 0x0003e20000100a00 */
[----:B------:R3:W-:Y:S03]  /*2ecf0*/  STL.64 [R1+0x118], R10 ;  /* 0x0001180a01007387 */ /* 0x0007e60000100a00 */
[----:B-1----:R-:W5:Y:S01]  /*2ed00*/  LDL.LU R8, [R1+0x2a0] ;  /* 0x0002a00001087983 */ /* 0x002f620000300800 */
[----:B0-----:R-:W-:Y:S02]  /*2ed10*/  STL [R1+0x350], R3 ;  /* 0x0003500301007387 */ /* 0x001fe40000100800 */
[----:B------:R-:W5:Y:S02]  /*2ed20*/  LDL.LU R9, [R1+0x2a4] ;  /* 0x0002a40001097983 */ /* 0x000f640000300800 */
[----:B---3--:R-:W3:Y:S01]  /*2ed30*/  LDL.LU R10, [R1+0x2a8] ;  /* 0x0002a800010a7983 */ /* 0x008ee20000300800 */
[----:B------:R-:W3:Y:S01]  /*2ed40*/  LDL.LU R11, [R1+0x2ac] ;  /* 0x0002ac00010b7983 */ /* 0x000ee20000300800 */
[----:B--2---:R-:W-:-:S02]  /*2ed50*/  FFMA R2, R22, c[0x0][0x188], -R29 ;  /* 0x0000620016027a23 */ /* 0x004fc4000000081d */
[----:B----4-:R-:W-:Y:S01]  /*2ed60*/  HMMA.16816.F32.BF16 R20, R24, R20, R12 ;  /* 0x000000141814723c */ /* 0x010fe2000004180c */
[----:B------:R-:W2:Y:S01]  /*2ed70*/  LDL.LU.64 R14, [R1+0x1988] ;  /* 0x00198800010e7983 */ /* 0x000ea20000300a00 */
[----:B------:R-:W2:Y:S11]  /*2ed80*/  LDL.LU.64 R12, [R1+0x1980] ;  /* 0x00198000010c7983 */ /* 0x000eb60000300a00 */
[----:B------:R-:W-:Y:S10]  /*2ed90*/  @!UPT UIADD3 URZ, URZ, URZ, URZ ;  /* 0x0000003f3f3ff290 */ /* 0x000ff4000fffe03f */
[----:B------:R-:W-:Y:S01]  /*2eda0*/  STL.64 [R1+0x100], R20 ;  /* 0x0001001401007387 */ /* 0x000fe20000100a00 */
[----:B------:R0:W-:Y:S03]  /*2edb0*/  STL.64 [R1+0x108], R22 ;  /* 0x0001081601007387 */ /* 0x0001e60000100a00 */
[----:B0-----:R-:W4:Y:S01]  /*2edc0*/  LDL.LU R23, [R1+0x1978] ;  /* 0x0019780001177983 */ /* 0x001f220000300800 */
[----:B------:R-:W2:Y:S02]  /*2edd0*/  LDL.LU.64 R20, [R1+0x1970] ;  /* 0x0019700001147983 */ /* 0x000ea40000300a00 */
[----:B------:R-:W-:-:S06]  /*2ede0*/  FMUL R3, R2, 1.4426950216293334961 ;  /* 0x3fb8aa3b02037820 */ /* 0x000fcc0000400000 */
[----:B------:R-:W0:Y:S01]  /*2edf0*/  MUFU.EX2 R3, R3 ;  /* 0x0000000300037308 */ /* 0x000e220000000800 */
[--C-:B----4-:R-:W-:Y:S02]  /*2ee00*/  FFMA R2, R23, c[0x0][0x188], -R29.reuse ;  /* 0x0000620017027a23 */ /* 0x110fe4000000081d */
[C---:B--2---:R-:W-:Y:S01]  /*2ee10*/  HMMA.16816.F32.BF16 R20, R24.reuse, R20, R12 ;  /* 0x000000141814723c */ /* 0x044fe2000004180c */
[----:B------:R-:W2:Y:S01]  /*2ee20*/  LDL.LU.64 R14, [R1+0x1968] ;  /* 0x00196800010e7983 */ /* 0x000ea20000300a00 */
[----:B0-----:R-:W-:Y:S02]  /*2ee30*/  STL [R1+0x354], R3 ;  /* 0x0003540301007387 */ /* 0x001fe40000100800 */
[----:B------:R-:W2:Y:S11]  /*2ee40*/  LDL.LU.64 R12, [R1+0x1960] ;  /* 0x00196000010c7983 */ /* 0x000eb60000300a00 */
[----:B------:R-:W-:Y:S08]  /*2ee50*/  @!UPT UIADD3 URZ, URZ, URZ, URZ ;  /* 0x0000003f3f3ff290 */ /* 0x000ff0000fffe03f */
[----:B------:R0:W-:Y:S01]  /*2ee60*/  STL.64 [R1+0xf0], R20 ;  /* 0x0000f01401007387 */ /* 0x0001e20000100a00 */
[----:B------:R2:W-:Y:S03]  /*2ee70*/  STL.64 [R1+0xf8], R22 ;  /* 0x0000f81601007387 */ /* 0x0005e60000100a00 */
[----:B0-----:R-:W2:Y:S01]  /*2ee80*/  LDL.LU.64 R20, [R1+0x1958] ;  /* 0x0019580001147983 */ /* 0x001ea20000300a00 */
[----:B------:R-:W-:Y:S02]  /*2ee90*/  FMUL R3, R2, 1.4426950216293334961 ;  /* 0x3fb8aa3b02037820 */ /* 0x000fe40000400000 */
[----:B------:R-:W-:Y:S02]  /*2eea0*/  FFMA R2, R0, c[0x0][0x188], -R29 ;  /* 0x0000620000027a23 */ /* 0x000fe4000000081d */
[----:B------:R0:W1:Y:S02]  /*2eeb0*/  MUFU.EX2 R29, R3 ;  /* 0x00000003001d7308 */ /* 0x0000640000000800 */
[----:B0-----:R-:W4:Y:S01]  /*2eec0*/  LDL R3, [R1+0x360] ;  /* 0x0003600001037983 */ /* 0x001f220000100800 */
[C---:B--2---:R-:W-:Y:S03]  /*2eed0*/  HMMA.16816.F32.BF16 R20, R24.reuse, R20, R12 ;  /* 0x000000141814723c */ /* 0x044fe6000004180c */
[----:B------:R-:W2:Y:S01]  /*2eee0*/  LDL.LU.64 R14, [R1+0x1950] ;  /* 0x00195000010e7983 */ /* 0x000ea20000300a00 */
[----:B------:R-:W3:Y:S11]  /*2eef0*/  LDL.LU.64 R12, [R1+0x1948] ;  /* 0x00194800010c7983 */ /* 0x000ef60000300a00 */
[----:B------:R-:W-:Y:S08]  /*2ef00*/  @!UPT UIADD3 URZ, URZ, URZ, URZ ;  /* 0x0000003f3f3ff290 */ /* 0x000ff0000fffe03f */
[----:B------:R-:W-:Y:S01]  /*2ef10*/  STL.64 [R1+0xe0], R20 ;  /* 0x0000e01401007387 */ /* 0x000fe20000100a00 */
[----:B------:R0:W-:Y:S03]  /*2ef20*/  STL.64 [R1+0xe8], R22 ;  /* 0x0000e81601007387 */ /* 0x0001e60000100a00 */
[----:B0-----:R-:W2:Y:S01]  /*2ef30*/  LDL.LU.64 R22, [R1+0x1940] ;  /* 0x0019400001167983 */ /* 0x001ea20000300a00 */
[----:B------:R-:W5:Y:S02]  /*2ef40*/  LDL.LU.64 R20, [R1+0x1938] ;  /* 0x0019380001147983 */ /* 0x000f640000300a00 */
[----:B-1----:R-:W-:Y:S01]  /*2ef50*/  STL [R1+0x358], R29 ;  /* 0x0003581d01007387 */ /* 0x002fe20000100800 */
[C---:B-----5:R-:W-:Y:S11]  /*2ef60*/  HMMA.16816.F32.BF16 R4, R24.reuse, R20, R4 ;  /* 0x000000141804723c */ /* 0x060ff60000041804 */
[----:B------:R-:W-:Y:S11]  /*2ef70*/  @!UPT UIADD3 URZ, URZ, URZ, URZ ;  /* 0x0000003f3f3ff290 */ /* 0x000ff6000fffe03f */
[----:B------:R-:W-:Y:S01]  /*2ef80*/  @!UPT UIADD3 URZ, URZ, URZ, URZ ;  /* 0x0000003f3f3ff290 */ /* 0x000fe2000fffe03f */
[----:B------:R-:W-:Y:S01]  /*2ef90*/  STL.64 [R1+0xd0], R4 ;  /* 0x0000d00401007387 */ /* 0x000fe20000100a00 */
[----:B------:R0:W-:Y:S03]  /*2efa0*/  STL.64 [R1+0xd8], R6 ;  /* 0x0000d80601007387 */ /* 0x0001e60000100a00 */
[----:B0-----:R-:W5:Y:S01]  /*2efb0*/  LDL.LU R6, [R1+0x1930] ;  /* 0x0019300001067983 */ /* 0x001f620000300800 */
[----:B------:R-:W3:Y:S02]  /*2efc0*/  LDL.LU.64 R4, [R1+0x1928] ;  /* 0x0019280001047983 */ /* 0x000ee40000300a00 */
[----:B------:R-:W-:Y:S02]  /*2efd0*/  FMUL R2, R2, 1.4426950216293334961 ;  /* 0x3fb8aa3b02027820 */ /* 0x000fe40000400000 */
[----:B------:R-:W4:Y:S01]  /*2efe0*/  LDL R20, [R1+0x354] ;  /* 0x0003540001147983 */ /* 0x000f220000100800 */
[----:B------:R-:W4:Y:S03]  /*2eff0*/  LDL R21, [R1+0x350] ;  /* 0x0003500001157983 */ /* 0x000f260000100800 */
[----:B------:R-:W0:Y:S01]  /*2f000*/  MUFU.EX2 R2, R2 ;  /* 0x0000000200027308 */ /* 0x000e220000000800 */
[----:B--2---:R1:W-:Y:S04]  /*2f010*/  STL.64 [R1+0x1888], R22 ;  /* 0x0018881601007387 */ /* 0x0043e80000100a00 */
[----:B-1----:R-:W2:Y:S04]  /*2f020*/  LDL R22, [R1+0x36c] ;  /* 0x00036c0001167983 */ /* 0x002ea80000100800 */
[----:B------:R-:W2:Y:S01]  /*2f030*/  LDL R23, [R1+0x364] ;  /* 0x0003640001177983 */ /* 0x000ea20000100800 */
[----:B0-----:R-:W-:Y:S01]  /*2f040*/  STL [R1+0x35c], R2 ;  /* 0x00035c0201007387 */ /* 0x001fe20000100800 */
[C---:B---3--:R-:W-:Y:S11]  /*2f050*/  HMMA.16816.F32.BF16 R16, R24.reuse, R4, R16 ;  /* 0x000000041810723c */ /* 0x048ff60000041810 */
[----:B------:R-:W-:Y:S11]  /*2f060*/  @!UPT UIADD3 URZ, URZ, URZ, URZ ;  /* 0x0000003f3f3ff290 */ /* 0x000ff6000fffe03f */
[----:B------:R-:W-:Y:S02]  /*2f070*/  @!UPT UIADD3 URZ, URZ, URZ, URZ ;  /* 0x0000003f3f3ff290 */ /* 0x000fe4000fffe03f */
[----:B------:R-:W-:Y:S01]  /*2f080*/  MOV R5, R18 ;  /* 0x0000001200057202 */ /* 0x000fe20000000f00 */
[----:B------:R0:W-:Y:S01]  /*2f090*/  STL.64 [R1+0x290], R16 ;  /* 0x0002901001007387 */ /* 0x0001e20000100a00 */
[----:B------:R-:W-:Y:S02]  /*2f0a0*/  MOV R0, R19 ;  /* 0x0000001300007202 */ /* 0x000fe40000000f00 */
[----:B------:R-:W3:Y:S01]  /*2f0b0*/  LDL.LU.64 R18, [R1+0x1920] ;  /* 0x0019200001127983 */ /* 0x000ee20000300a00 */
[----:B0-----:R-:W2:Y:S01]  /*2f0c0*/  LDL.LU.64 R16, [R1+0x1918] ;  /* 0x0019180001107983 */ /* 0x001ea20000300a00 */
[----:B------:R0:W-:Y:S02]  /*2f0d0*/  STL [R1+0x1788], R5 ;  /* 0x0017880501007387 */ /* 0x0001e40000100800 */
[----:B-----5:R1:W-:Y:S02]  /*2f0e0*/  STL [R1+0x18f8], R6 ;  /* 0x0018f80601007387 */ /* 0x0203e40000100800 */
[----:B------:R-:W2:Y:S01]  /*2f0f0*/  LDL.LU R4, [R1+0x280] ;  /* 0x0002800001047983 */ /* 0x000ea20000300800 */
[----:B0-----:R-:W2:Y:S01]  /*2f100*/  LDL.LU R5, [R1+0x284] ;  /* 0x0002840001057983 */ /* 0x001ea20000300800 */
[----:B-1----:R-:W2:Y:S02]  /*2f110*/  LDL.LU R6, [R1+0x288] ;  /* 0x0002880001067983 */ /* 0x002ea40000300800 */
[----:B------:R-:W2:Y:S01]  /*2f120*/  LDL.LU R7, [R1+0x28c] ;  /* 0x00028c0001077983 */ /* 0x000ea20000300800 */
[C---:B------:R-:W-:Y:S01]  /*2f130*/  HMMA.16816.F32.BF16 R8, R24.reuse, R12, R8 ;  /* 0x0000000c1808723c */ /* 0x040fe20000041808 */
[----:B------:R-:W-:Y:S11]  /*2f140*/  STL [R1+0x1770], R0 ;  /* 0x0017700001007387 */ /* 0x000ff60000100800 */
[----:B------:R-:W-:Y:S11]  /*2f150*/  @!UPT UIADD3 URZ, URZ, URZ, URZ ;  /* 0x0000003f3f3ff290 */ /* 0x000ff6000fffe03f */
[----:B------:R-:W-:Y:S01]  /*2f160*/  STL.64 [R1+0x2a0], R8 ;  /* 0x0002a00801007387 */ /* 0x000fe20000100a00 */
[----:B------:R0:W-:Y:S03]  /*2f170*/  STL.64 [R1+0x2a8], R10 ;  /* 0x0002a80a01007387 */ /* 0x0001e60000100a00 */
[----:B0-----:R-:W5:Y:S01]  /*2f180*/  LDL.LU.64 R10, [R1+0x1910] ;  /* 0x00191000010a7983 */ /* 0x001f620000300a00 */
[----:B------:R-:W4:Y:S02]  /*2f190*/  LDL.LU.64 R8, [R1+0x1908] ;  /* 0x0019080001087983 */ /* 0x000f240000300a00 */
[----:B------:R2:W-:Y:S02]  /*2f1a0*/  STL.64 [R1+0x18f0], R14 ;  /* 0x0018f00e01007387 */ /* 0x0005e40000100a00 */
[C---:B--2---:R-:W-:Y:S01]  /*2f1b0*/  HMMA.16816.F32.BF16 R12, R24.reuse, R16, R4 ;  /* 0x00000010180c723c */ /* 0x044fe20000041804 */
[----:B------:R-:W2:Y:S11]  /*2f1c0*/  LDL.LU R4, [R1+0x270] ;  /* 0x0002700001047983 */ /* 0x000eb60000300800 */
[----:B------:R-:W-:Y:S11]  /*2f1d0*/  @!UPT UIADD3 URZ, URZ, URZ, URZ ;  /* 0x0000003f3f3ff290 */ /* 0x000ff6000fffe03f */
[----:B------:R-:W-:Y:S01]  /*2f1e0*/  STL.64 [R1+0x2b0], R12 ;  /* 0x0002b00c01007387 */ /* 0x000fe20000100a00 */
[----:B------:R0:W-:Y:S02]  /*2f1f0*/  STL.64 [R1+0x2b8], R14 ;  /* 0x0002b80e01007387 */ /* 0x0001e40000100a00 */
[----:B------:R-:W2:Y:S02]  /*2f200*/  LDL.LU R5, [R1+0x274] ;  /* 0x0002740001057983 */ /* 0x000ea40000300800 */
[----:B------:R-:W2:Y:S01]  /*2f210*/  LDL.LU R6, [R1+0x278] ;  /* 0x0002780001067983 */ /* 0x000ea20000300800 */
[----:B------:R-:W2:Y:S04]  /*2f220*/  LDL.LU R7, [R1+0x27c] ;  /* 0x00027c0001077983 */ /* 0x000ea80000300800 */
[----:B0-----:R-:W2:Y:S01]  /*2f230*/  LDL.LU.64 R14, [R1+0xa8] ;  /* 0x0000a800010e7983 */ /* 0x001ea20000300a00 */
[----:B---3--:R0:W-:Y:S02]  /*2f240*/  STL.64 [R1+0x1898], R18 ;  /* 0x0018981201007387 */ /* 0x0081e40000100a00 */
[----:B------:R-:W4:Y:S02]  /*2f250*/  LDL.LU R16, [R1+0xc0] ;  /* 0x0000c00001107983 */ /* 0x000f240000300800 */
[----:B------:R-:W4:Y:S01]  /*2f260*/  LDL.LU R17, [R1+0xc4] ;  /* 0x0000c40001117983 */ /* 0x000f220000300800 */
[----:B0-----:R-:W4:Y:S01]  /*2f270*/  LDL.LU R18, [R1+0xc8] ;  /* 0x0000c80001127983 */ /* 0x001f220000300800 */
[----:B------:R-:W4:Y:S02]  /*2f280*/  LDL.LU R19, [R1+0xcc] ;  /* 0x0000cc0001137983 */ /* 0x000f240000300800 */
[----:B-----5:R-:W-:Y:S01]  /*2f290*/  STL.64 [R1+0x18a8], R10 ;  /* 0x0018a80a01007387 */ /* 0x020fe20000100a00 */
[----:B----4-:R-:W-:Y:S07]  /*2f2a0*/  HMMA.16816.F32.BF16 R16, R24, R8, R16 ;  /* 0x000000081810723c */ /* 0x010fee0000041810 */
[----:B------:R-:W-:-:S02]  /*2f2b0*/  F2FP.BF16.PACK_AB R26, R3, R28 ;  /* 0x0000001c031a723e */ /* 0x000fc400000010ff */
[----:B------:R-:W-:Y:S11]  /*2f2c0*/  F2FP.BF16.PACK_AB R27, R2, R29 ;  /* 0x0000001d021b723e */ /* 0x000ff600000010ff */
[----:B------:R-:W-:Y:S03]  /*2f2d0*/  @!UPT UIADD3 URZ, URZ, URZ, URZ ;  /* 0x0000003f3f3ff290 */ /* 0x000fe6000fffe03f */
[----:B------:R0:W-:Y:S01]  /*2f2e0*/  STL.64 [R1+0x280], R16 ;  /* 0x0002801001007387 */ /* 0x0001e20000100a00 */
[----:B------:R-:W-:Y:S02]  /*2f2f0*/  STL.64 [R1+0x288], R18 ;  /* 0x0002881201007387 */ /* 0x000fe40000100a00 */
[----:B------:R-:W3:Y:S02]  /*2f300*/  LDL.LU R28, [R1+0x1900] ;  /* 0x00190000011c7983 */ /* 0x000ee40000300800 */
[----:B------:R-:W4:Y:S01]  /*2f310*/  LDL.LU R3, [R1+0x510] ;  /* 0x0005100001037983 */ /* 0x000f220000300800 */
[----:B------:R-:W4:Y:S04]  /*2f320*/  LDL.LU R29, [R1+0x18fc] ;  /* 0x0018fc00011d7983 */ /* 0x000f280000300800 */
[----:B0-----:R-:W5:Y:S04]  /*2f330*/  LDL.LU R17, [R1+0x514] ;  /* 0x0005140001117983 */ /* 0x001f680000300800 */
[----:B-----5:R0:W-:Y:S01]  /*2f340*/  STL [R1+0x18d0], R17 ;  /* 0x0018d01101007387 */ /* 0x0201e20000100800 */
[----:B------:R-:W5:Y:S03]  /*2f350*/  LDL.LU R16, [R1+0x250] ;  /* 0x0002500001107983 */ /* 0x000f660000300800 */
[----:B0-----:R-:W5:Y:S01]  /*2f360*/  LDL.LU R17, [R1+0x254] ;  /* 0x0002540001117983 */ /* 0x001f620000300800 */
[----:B------:R-:W2:Y:S02]  /*2f370*/  LDL.LU R18, [R1+0x258] ;  /* 0x0002580001127983 */ /* 0x000ea40000300800 */
[----:B------:R-:W2:Y:S01]  /*2f380*/  LDL.LU R19, [R1+0x25c] ;  /* 0x00025c0001137983 */ /* 0x000ea20000300800 */
[----:B------:R-:W-:Y:S01]  /*2f390*/  F2FP.BF16.PACK_AB R25, R20, R21 ;  /* 0x000000151419723e */ /* 0x000fe200000010ff */
[----:B--2---:R0:W-:Y:S01]  /*2f3a0*/  STL.64 [R1+0x18e0], R18 ;  /* 0x0018e01201007387 */ /* 0x0041e20000100a00 */
[----:B-----5:R-:W-:Y:S03]  /*2f3b0*/  STL.64 [R1+0x18d8], R16 ;  /* 0x0018d81001007387 */ /* 0x020fe60000100a00 */
[----:B0-----:R-:W2:Y:S04]  /*2f3c0*/  LDL R18, [R1+0x98] ;  /* 0x0000980001127983 */ /* 0x001ea80000100800 */
[----:B------:R-:W2:Y:S01]  /*2f3d0*/  LDL R19, [R1+0x9c] ;  /* 0x00009c0001137983 */ /* 0x000ea20000100800 */
[----:B------:R-:W5:Y:S01]  /*2f3e0*/  LDL.LU R21, [R1+0x4f0] ;  /* 0x0004f00001157983 */ /* 0x000f620000300800 */
[----:B------:R-:W-:-:S07]  /*2f3f0*/  F2FP.BF16.PACK_AB R24, R22, R23 ;  /* 0x000000171618723e */ /* 0x000fce00000010ff */
[C---:B------:R-:W-:Y:S01]  /*2f400*/  HMMA.16816.F32.BF16 R4, R24.reuse, R14, R4 ;  /* 0x0000000e1804723c */ /* 0x040fe20000041804 */
[----:B-----5:R0:W-:Y:S01]  /*2f410*/  STL [R1+0x18e8], R21 ;  /* 0x0018e81501007387 */ /* 0x0201e20000100800 */
[----:B------:R-:W2:Y:S03]  /*2f420*/  LDL.LU R20, [R1+0x260] ;  /* 0x0002600001147983 */ /* 0x000ea60000300800 */
[----:B0-----:R-:W2:Y:S01]  /*2f430*/  LDL.LU R21, [R1+0x264] ;  /* 0x0002640001157983 */ /* 0x001ea20000300800 */
[----:B------:R-:W2:Y:S02]  /*2f440*/  LDL.LU R22, [R1+0x268] ;  /* 0x0002680001167983 */ /* 0x000ea40000300800 */
[----:B------:R-:W2:Y:S02]  /*2f450*/  LDL.LU R23, [R1+0x26c] ;  /* 0x00026c0001177983 */ /* 0x000ea40000300800 */
[----:B------:R-:W5:Y:S01]  /*2f460*/  LDL.LU R8, [R1+0x230] ;  /* 0x0002300001087983 */ /* 0x000f620000300800 */
[----:B------:R-:W5:Y:S01]  /*2f470*/  LDL.LU R9, [R1+0x234] ;  /* 0x0002340001097983 */ /* 0x000f620000300800 */
[----:B------:R-:W2:Y:S02]  /*2f480*/  LDL.LU R10, [R1+0x238] ;  /* 0x00023800010a7983 */ /* 0x000ea40000300800 */
[----:B------:R-:W2:Y:S02]  /*2f490*/  LDL.LU R11, [R1+0x23c] ;  /* 0x00023c00010b7983 */ /* 0x000ea40000300800 */
[----:B--2---:R0:W-:Y:S01]  /*2f4a0*/  STL.64 [R1+0x18b8], R10 ;  /* 0x0018b80a01007387 */ /* 0x0041e20000100a00 */
[----:B-----5:R-:W-:Y:S03]  /*2f4b0*/  STL.64 [R1+0x18b0], R8 ;  /* 0x0018b00801007387 */ /* 0x020fe60000100a00 */
[----:B0-----:R-:W2:Y:S03]  /*2f4c0*/  LDL.LU.64 R10, [R1+0x78] ;  /* 0x00007800010a7983 */ /* 0x001ea60000300a00 */
[----:B------:R-:W-:Y:S02]  /*2f4d0*/  STL.64 [R1+0x270], R4 ;  /* 0x0002700401007387 */ /* 0x000fe40000100a00 */
[----:B------:R0:W-:Y:S02]  /*2f4e0*/  STL.64 [R1+0x278], R6 ;  /* 0x0002780601007387 */ /* 0x0001e40000100a00 */
[----:B0-----:R-:W5:Y:S01]  /*2f4f0*/  LDL.LU R6, [R1+0x18f8] ;  /* 0x0018f80001067983 */ /* 0x001f620000300800 */
[----:B------:R-:W-:Y:S01]  /*2f500*/  HMMA.16816.F32.BF16 R16, R24, R18, R20 ;  /* 0x000000121810723c */ /* 0x000fe20000041814 */
[----:B------:R-:W-:Y:S01]  /*2f510*/  IMAD.MOV.U32 R7, RZ, RZ, R14 ;  /* 0x000000ffff077224 */ /* 0x000fe200078e000e */
[----:B------:R-:W-:-:S02]  /*2f520*/  MOV R12, R15 ;  /* 0x0000000f000c7202 */ /* 0x000fc40000000f00 */
[----:B------:R-:W2:Y:S04]  /*2f530*/  LDL.LU.64 R14, [R1+0x18f0] ;  /* 0x0018f000010e7983 */ /* 0x000ea80000300a00 */
[----:B-----5:R0:W-:Y:S04]  /*2f540*/  STL.64 [R1+0x1890], R6 ;  /* 0x0018900601007387 */ /* 0x0201e80000100a00 */
[----:B0-----:R-:W5:Y:S01]  /*2f550*/  LDL.LU.64 R6, [R1+0x88] ;  /* 0x0000880001067983 */ /* 0x001f620000300a00 */
[----:B------:R-:W2:Y:S10]  /*2f560*/  LDL.LU R21, [R1+0x18e8] ;  /* 0x0018e80001157983 */ /* 0x000eb40000300800 */
[----:B------:R-:W-:Y:S02]  /*2f570*/  STL.64 [R1+0x260], R16 ;  /* 0x0002601001007387 */ /* 0x000fe40000100a00 */
[----:B------:R0:W-:Y:S02]  /*2f580*/  STL.64 [R1+0x268], R18 ;  /* 0x0002681201007387 */ /* 0x0001e40000100a00 */
[----:B0-----:R-:W5:Y:S01]  /*2f590*/  LDL.LU.64 R18, [R1+0x18e0] ;  /* 0x0018e00001127983 */ /* 0x001f620000300a00 */
[----:B------:R-:W5:Y:S02]  /*2f5a0*/  LDL.LU.64 R16, [R1+0x18d8] ;  /* 0x0018d80001107983 */ /* 0x000f640000300a00 */
[----:B------:R-:W2:Y:S02]  /*2f5b0*/  LDL.LU R20, [R1+0x4f4] ;  /* 0x0004f40001147983 */ /* 0x000ea40000300800 */
[----:B--2---:R0:W-:Y:S01]  /*2f5c0*/  STL [R1+0x18a0], R20 ;  /* 0x0018a01401007387 */ /* 0x0041e20000100800 */
[----:B------:R-:W2:Y:S01]  /*2f5d0*/  LDL.LU.64 R22, [R1+0x68] ;  /* 0x0000680001167983 */ /* 0x000ea20000300a00 */
[C---:B-----5:R-:W-:Y:S02]  /*2f5e0*/  HMMA.16816.F32.BF16 R16, R24.reuse, R6, R16 ;  /* 0x000000061810723c */ /* 0x060fe40000041810 */
[----:B--2---:R-:W-:Y:S01]  /*2f5f0*/  STL.64 [R1+0x18c8], R22 ;  /* 0x0018c81601007387 */ /* 0x004fe20000100a00 */
[----:B------:R1:W-:Y:S02]  /*2f600*/  STL [R1+0x18c0], R21 ;  /* 0x0018c01501007387 */ /* 0x0003e40000100800 */
[----:B0-----:R-:W2:Y:S01]  /*2f610*/  LDL.LU R20, [R1+0x240] ;  /* 0x0002400001147983 */ /* 0x001ea20000300800 */
[----:B-1----:R-:W2:Y:S01]  /*2f620*/  LDL.LU R21, [R1+0x244] ;  /* 0x0002440001157983 */ /* 0x002ea20000300800 */
[----:B------:R-:W2:Y:S02]  /*2f630*/  LDL.LU R22, [R1+0x248] ;  /* 0x0002480001167983 */ /* 0x000ea40000300800 */
[----:B------:R-:W2:Y:S11]  /*2f640*/  LDL.LU R23, [R1+0x24c] ;  /* 0x00024c0001177983 */ /* 0x000eb60000300800 */
[----:B------:R-:W-:Y:S03]  /*2f650*/  @!UPT UIADD3 URZ, URZ, URZ, URZ ;  /* 0x0000003f3f3ff290 */ /* 0x000fe6000fffe03f */
[----:B------:R0:W-:Y:S01]  /*2f660*/  STL.64 [R1+0x250], R16 ;  /* 0x0002501001007387 */ /* 0x0001e20000100a00 */
[----:B------:R1:W-:Y:S01]  /*2f670*/  STL.64 [R1+0x258], R18 ;  /* 0x0002581201007387 */ /* 0x0003e20000100a00 */
[----:B----4-:R-:W-:Y:S01]  /*2f680*/  FFMA R2, R3, c[0x0][0x188], -R29 ;  /* 0x0000620003027a23 */ /* 0x010fe2000000081d */
[----:B------:R-:W-:Y:S02]  /*2f690*/  MOV R13, R7 ;  /* 0x00000007000d7202 */ /* 0x000fe40000000f00 */
[----:B------:R-:W-:Y:S01]  /*2f6a0*/  MOV R0, R6 ;  /* 0x0000000600007202 */ /* 0x000fe20000000f00 */
[----:B------:R-:W-:Y:S01]  /*2f6b0*/  FMUL R3, R2, 1.4426950216293334961 ;  /* 0x3fb8aa3b02037820 */ /* 0x000fe20000400000 */
[----:B0-----:R-:W4:Y:S01]  /*2f6c0*/  LDL.LU R17, [R1+0x18d0] ;  /* 0x0018d00001117983 */ /* 0x001f220000300800 */
[----:B------:R-:W5:Y:S02]  /*2f6d0*/  LDL.LU R4, [R1+0x220] ;  /* 0x0002200001047983 */ /* 0x000f640000300800 */
[----:B------:R-:W5:Y:S02]  /*2f6e0*/  LDL.LU R5, [R1+0x224] ;  /* 0x0002240001057983 */ /* 0x000f640000300800 */
[----:B------:R-:W5:Y:S01]  /*2f6f0*/  LDL.LU R6, [R1+0x228] ;  /* 0x0002280001067983 */ /* 0x000f620000300800 */
[----:B------:R-:W5:Y:S01]  /*2f700*/  LDL.LU R7, [R1+0x22c] ;  /* 0x00022c0001077983 */ /* 0x000f620000300800 */
[----:B-1----:R-:W5:Y:S02]  /*2f710*/  LDL.LU.64 R18, [R1+0x58] ;  /* 0x0000580001127983 */ /* 0x002f640000300a00 */
[----:B------:R-:W-:Y:S02]  /*2f720*/  STL [R1+0x1778], R13 ;  /* 0x0017780d01007387 */ /* 0x000fe40000100800 */
[----:B------:R0:W-:Y:S02]  /*2f730*/  STL [R1+0x1774], R0 ;  /* 0x0017740001007387 */ /* 0x0001e40000100800 */
[----:B0-----:R-:W0:Y:S01]  /*2f740*/  MUFU.EX2 R0, R3 ;  /* 0x0000000300007308 */ /* 0x001e220000000800 */
[----:B------:R-:W-:Y:S01]  /*2f750*/  MOV R13, R10 ;  /* 0x0000000a000d7202 */ /* 0x000fe20000000f00 */
[----:B--2---:R-:W-:Y:S11]  /*2f760*/  HMMA.16816.F32.BF16 R20, R24, R10, R20 ;  /* 0x0000000a1814723c */ /* 0x004ff60000041814 */
[----:B------:R-:W-:Y:S11]  /*2f770*/  @!UPT UIADD3 URZ, URZ, URZ, URZ ;  /* 0x0000003f3f3ff290 */ /* 0x000ff6000fffe03f */
[----:B------:R-:W-:Y:S01]  /*2f780*/  @!UPT UIADD3 URZ, URZ, URZ, URZ ;  /* 0x0000003f3f3ff290 */ /* 0x000fe2000fffe03f */
[----:B------:R-:W-:Y:S01]  /*2f790*/  STL.64 [R1+0x240], R20 ;  /* 0x0002401401007387 */ /* 0x000fe20000100a00 */
[----:B0-----:R0:W-:Y:S02]  /*2f7a0*/  STL [R1+0x340], R0 ;  /* 0x0003400001007387 */ /* 0x0011e40000100800 */
[----:B------:R1:W-:Y:S02]  /*2f7b0*/  STL.64 [R1+0x248], R22 ;  /* 0x0002481601007387 */ /* 0x0003e40000100a00 */
[----:B0-----:R-:W-:Y:S01]  /*2f7c0*/  IMAD.MOV.U32 R0, RZ, RZ, R11 ;  /* 0x000000ffff007224 */ /* 0x001fe200078e000b */
[----:B-1----:R-:W2:Y:S01]  /*2f7d0*/  LDL.LU.64 R22, [R1+0x18c8] ;  /* 0x0018c80001167983 */ /* 0x002ea20000300a00 */
[----:B------:R-:W2:Y:S02]  /*2f7e0*/  LDL.LU R21, [R1+0x18c0] ;  /* 0x0018c00001157983 */ /* 0x000ea40000300800 */
[----:B------:R-:W2:Y:S02]  /*2f7f0*/  LDL.LU.64 R10, [R1+0x18b8] ;  /* 0x0018b800010a7983 */ /* 0x000ea40000300a00 */
[----:B------:R-:W2:Y:S02]  /*2f800*/  LDL.LU.64 R8, [R1+0x18b0] ;  /* 0x0018b00001087983 */ /* 0x000ea40000300a00 */
[----:B----4-:R-:W-:Y:S01]  /*2f810*/  FFMA R2, R17, c[0x0][0x188], -R29 ;  /* 0x0000620011027a23 */ /* 0x010fe2000000081d */
[----:B------:R0:W-:Y:S03]  /*2f820*/  STL [R1+0x1780], R0 ;  /* 0x0017800001007387 */ /* 0x0001e60000100800 */
[----:B------:R-:W-:-:S04]  /*2f830*/  FMUL R3, R2, 1.4426950216293334961 ;  /* 0x3fb8aa3b02037820 */ /* 0x000fc80000400000 */
[----:B0-----:R-:W0:Y:S01]  /*2f840*/  MUFU.EX2 R0, R3 ;  /* 0x0000000300007308 */ /* 0x001e220000000800 */
[----:B------:R-:W-:Y:S01]  /*2f850*/  STL [R1+0x177c], R13 ;  /* 0x00177c0d01007387 */ /* 0x000fe20000100800 */
[C---:B--2---:R-:W-:Y:S11]  /*2f860*/  HMMA.16816.F32.BF16 R8, R24.reuse, R22, R8 ;  /* 0x000000161808723c */ /* 0x044ff60000041808 */
[----:B------:R-:W-:Y:S11]  /*2f870*/  @!UPT UIADD3 URZ, URZ, URZ, URZ ;  /* 0x0000003f3f3ff290 */ /* 0x000ff6000fffe03f */
[----:B------:R-:W-:Y:S01]  /*2f880*/  @!UPT UIADD3 URZ, URZ, URZ, URZ ;  /* 0x0000003f3f3ff290 */ /* 0x000fe2000fffe03f */
[----:B------:R-:W-:Y:S01]  /*2f890*/  STL.64 [R1+0x230], R8 ;  /* 0x0002300801007387 */ /* 0x000fe20000100a00 */
[----:B0-----:R-:W-:Y:S02]  /*2f8a0*/  STL [R1+0x344], R0 ;  /* 0x0003440001007387 */ /* 0x001fe40000100800 */
[----:B------:R0:W-:Y:S02]  /*2f8b0*/  STL.64 [R1+0x238], R10 ;  /* 0x0002380a01007387 */ /* 0x0001e40000100a00 */
[----:B0-----:R-:W2:Y:S01]  /*2f8c0*/  LDL.LU.64 R10, [R1+0x18a8] ;  /* 0x0018a800010a7983 */ /* 0x001ea20000300a00 */
[----:B------:R-:W-:Y:S02]  /*2f8d0*/  MOV R8, R23 ;  /* 0x0000001700087202 */ /* 0x000fe40000000f00 */
[----:B------:R-:W-:Y:S01]  /*2f8e0*/  MOV R9, R22 ;  /* 0x0000001600097202 */ /* 0x000fe20000000f00 */
[--C-:B------:R-:W-:Y:S01]  /*2f8f0*/  FFMA R2, R21, c[0x0][0x188], -R29.reuse ;  /* 0x0000620015027a23 */ /* 0x100fe2000000081d */
[----:B------:R-:W4:Y:S01]  /*2f900*/  LDL.LU R20, [R1+0x18a0] ;  /* 0x0018a00001147983 */ /* 0x000f220000300800 */
[----:B------:R-:W3:Y:S02]  /*2f910*/  LDL.LU R21, [R1+0x518] ;  /* 0x0005180001157983 */ /* 0x000ee40000300800 */
[----:B------:R-:W3:Y:S02]  /*2f920*/  LDL.LU.64 R22, [R1+0x48] ;  /* 0x0000480001167983 */ /* 0x000ee40000300a00 */
[----:B------:R-:W-:Y:S01]  /*2f930*/  STL [R1+0x17a0], R8 ;  /* 0x0017a00801007387 */ /* 0x000fe20000100800 */
[----:B------:R-:W-:Y:S01]  /*2f940*/  STL [R1+0x1784], R9 ;  /* 0x0017840901007387 */ /* 0x000fe20000100800 */
[----:B------:R-:W-:Y:S01]  /*2f950*/  FMUL R3, R2, 1.4426950216293334961 ;  /* 0x3fb8aa3b02037820 */ /* 0x000fe20000400000 */
[----:B-----5:R-:W-:Y:S03]  /*2f960*/  HMMA.16816.F32.BF16 R4, R24, R18, R4 ;  /* 0x000000121804723c */ /* 0x020fe60000041804 */
[----:B------:R-:W0:Y:S01]  /*2f970*/  MUFU.EX2 R0, R3 ;  /* 0x0000000300007308 */ /* 0x000e220000000800 */
[----:B--2---:R1:W-:Y:S01]  /*2f980*/  STL.64 [R1+0x1868], R10 ;  /* 0x0018680a01007387 */ /* 0x0043e20000100a00 */
[----:B------:R2:W-:Y:S03]  /*2f990*/  STL [R1+0x1638], R29 ;  /* 0x0016381d01007387 */ /* 0x0005e60000100800 */
[----:B-1----:R-:W5:Y:S01]  /*2f9a0*/  LDL.LU.64 R10, [R1+0x38] ;  /* 0x00003800010a7983 */ /* 0x002f620000300a00 */
[----:B----4-:R-:W-:Y:S01]  /*2f9b0*/  FFMA R2, R20, c[0x0][0x188], -R29 ;  /* 0x0000620014027a23 */ /* 0x010fe2000000081d */
[----:B------:R-:W-:-:S02]  /*2f9c0*/  MOV R13, R18 ;  /* 0x00000012000d7202 */ /* 0x000fc40000000f00 */
[----:B--2---:R-:W-:Y:S11]  /*2f9d0*/  MOV R29, R19 ;  /* 0x00000013001d7202 */ /* 0x004ff60000000f00 */
[----:B------:R-:W-:Y:S01]  /*2f9e0*/  @!UPT UIADD3 URZ, URZ, URZ, URZ ;  /* 0x0000003f3f3ff290 */ /* 0x000fe2000fffe03f */
[----:B------:R-:W-:Y:S01]  /*2f9f0*/  IMAD.MOV.U32 R17, RZ, RZ, R6 ;  /* 0x000000ffff117224 */ /* 0x000fe200078e0006 */
[----:B------:R-:W-:Y:S01]  /*2fa00*/  MOV R16, R7 ;  /* 0x0000000700107202 */ /* 0x000fe20000000f00 */
[----:B-----5:R1:W-:Y:S01]  /*2fa10*/  STL.64 [R1+0x1880], R10 ;  /* 0x0018800a01007387 */ /* 0x0203e20000100a00 */
[----:B0-----:R0:W-:Y:S02]  /*2fa20*/  STL [R1+0x348], R0 ;  /* 0x0003480001007387 */ /* 0x0011e40000100800 */
[----:B------:R-:W2:Y:S02]  /*2fa30*/  LDL.LU R8, [R1+0x210] ;  /* 0x0002100001087983 */ /* 0x000ea40000300800 */
[----:B------:R-:W2:Y:S01]  /*2fa40*/  LDL.LU R9, [R1+0x214] ;  /* 0x0002140001097983 */ /* 0x000ea20000300800 */
[----:B-1----:R-:W2:Y:S01]  /*2fa50*/  LDL.LU R10, [R1+0x218] ;  /* 0x00021800010a7983 */ /* 0x002ea20000300800 */
[----:B------:R-:W2:Y:S02]  /*2fa60*/  LDL.LU R11, [R1+0x21c] ;  /* 0x00021c00010b7983 */ /* 0x000ea40000300800 */
[----:B------:R-:W4:Y:S02]  /*2fa70*/  LDL.LU.64 R18, [R1+0x1898] ;  /* 0x0018980001127983 */ /* 0x000f240000300a00 */
[----:B------:R1:W-:Y:S01]  /*2fa80*/  STL.64 [R1+0x220], R4 ;  /* 0x0002200401007387 */ /* 0x0003e20000100a00 */
[----:B------:R-:W5:Y:S01]  /*2fa90*/  LDL.LU.64 R6, [R1+0x1890] ;  /* 0x0018900001067983 */ /* 0x000f620000300a00 */
[----:B0-----:R-:W4:Y:S03]  /*2faa0*/  LDL.LU R0, [R1+0x51c] ;  /* 0x00051c0001007983 */ /* 0x001f260000300800 */
[----:B-1----:R-:W4:Y:S01]  /*2fab0*/  LDL.LU R5, [R1+0x4f8] ;  /* 0x0004f80001057983 */ /* 0x002f220000300800 */
[----:B------:R-:W-:Y:S02]  /*2fac0*/  STL [R1+0x17b8], R29 ;  /* 0x0017b81d01007387 */ /* 0x000fe40000100800 */
[----:B------:R-:W-:Y:S02]  /*2fad0*/  STL [R1+0x17a4], R13 ;  /* 0x0017a40d01007387 */ /* 0x000fe40000100800 */
[----:B------:R0:W-:Y:S01]  /*2fae0*/  STL.64 [R1+0x1840], R14 ;  /* 0x0018400e01007387 */ /* 0x0001e20000100a00 */
[----:B------:R1:W-:Y:S04]  /*2faf0*/  STL [R1+0x1838], R12 ;  /* 0x0018380c01007387 */ /* 0x0003e80000100800 */
[----:B0-----:R-:W4:Y:S01]  /*2fb00*/  LDL.LU.64 R14, [R1+0x28] ;  /* 0x00002800010e7983 */ /* 0x001f220000300a00 */
[----:B------:R-:W-:-:S06]  /*2fb10*/  FMUL R3, R2, 1.4426950216293334961 ;  /* 0x3fb8aa3b02037820 */ /* 0x000fcc0000400000 */
[----:B------:R-:W0:Y:S01]  /*2fb20*/  MUFU.EX2 R3, R3 ;  /* 0x0000000300037308 */ /* 0x000e220000000800 */
[----:B---3--:R-:W-:Y:S01]  /*2fb30*/  MOV R4, R23 ;  /* 0x0000001700047202 */ /* 0x008fe20000000f00 */
[----:B------:R-:W-:Y:S01]  /*2fb40*/  FFMA R2, R21, c[0x0][0x188], -R28 ;  /* 0x0000620015027a23 */ /* 0x000fe2000000081c */
[----:B--2---:R-:W-:Y:S01]  /*2fb50*/  HMMA.16816.F32.BF16 R8, R24, R22, R8 ;  /* 0x000000161808723c */ /* 0x004fe20000041808 */
[----:B----4-:R2:W-:Y:S01]  /*2fb60*/  STL.64 [R1+0x1870], R14 ;  /* 0x0018700e01007387 */ /* 0x0105e20000100a00 */
[----:B-1----:R-:W3:Y:S02]  /*2fb70*/  LDL.LU R12, [R1+0x200] ;  /* 0x00020000010c7983 */ /* 0x002ee40000300800 */
[----:B------:R-:W3:Y:S11]  /*2fb80*/  LDL.LU R13, [R1+0x204] ;  /* 0x00020400010d7983 */ /* 0x000ef60000300800 */
[----:B------:R-:W-:Y:S09]  /*2fb90*/  @!UPT UIADD3 URZ, URZ, URZ, URZ ;  /* 0x0000003f3f3ff290 */ /* 0x000ff2000fffe03f */
[----:B------:R-:W-:Y:S01]  /*2fba0*/  MOV R21, R10 ;  /* 0x0000000a00157202 */ /* 0x000fe20000000f00 */
[----:B------:R-:W-:Y:S01]  /*2fbb0*/  IMAD.MOV.U32 R20, RZ, RZ, R11 ;  /* 0x000000ffff147224 */ /* 0x000fe200078e000b */
[----:B--2---:R-:W3:Y:S01]  /*2fbc0*/  LDL.LU R14, [R1+0x208] ;  /* 0x00020800010e7983 */ /* 0x004ee20000300800 */
[----:B------:R-:W3:Y:S02]  /*2fbd0*/  LDL.LU R15, [R1+0x20c] ;  /* 0x00020c00010f7983 */ /* 0x000ee40000300800 */
[----:B------:R1:W-:Y:S02]  /*2fbe0*/  STL [R1+0x164c], R16 ;  /* 0x00164c1001007387 */ /* 0x0003e40000100800 */
[----:B------:R-:W-:Y:S01]  /*2fbf0*/  STL [R1+0x1648], R17 ;  /* 0x0016481101007387 */ /* 0x000fe20000100800 */
[----:B------:R-:W2:Y:S01]  /*2fc00*/  LDL.LU R29, [R1+0x4fc] ;  /* 0x0004fc00011d7983 */ /* 0x000ea20000300800 */
[----:B0-----:R0:W-:Y:S01]  /*2fc10*/  STL [R1+0x34c], R3 ;  /* 0x00034c0301007387 */ /* 0x0011e20000100800 */
[----:B-1----:R-:W-:-:S02]  /*2fc20*/  MOV R16, R22 ;  /* 0x0000001600107202 */ /* 0x002fc40000000f00 */
[----:B------:R-:W4:Y:S01]  /*2fc30*/  LDL.LU.64 R22, [R1+0x1888] ;  /* 0x0018880001167983 */ /* 0x000f220000300a00 */
[----:B------:R-:W-:Y:S02]  /*2fc40*/  STL.64 [R1+0x2f0], R8 ;  /* 0x0002f00801007387 */ /* 0x000fe40000100a00 */
[----:B------:R-:W3:Y:S02]  /*2fc50*/  LDL.LU.64 R10, [R1+0x1880] ;  /* 0x00188000010a7983 */ /* 0x000ee40000300a00 */
[----:B0-----:R-:W-:Y:S02]  /*2fc60*/  FMUL R3, R2, 1.4426950216293334961 ;  /* 0x3fb8aa3b02037820 */ /* 0x001fe40000400000 */
[----:B------:R-:W-:Y:S02]  /*2fc70*/  FFMA R2, R0, c[0x0][0x188], -R28 ;  /* 0x0000620000027a23 */ /* 0x000fe4000000081c */
[----:B------:R-:W0:Y:S01]  /*2fc80*/  MUFU.EX2 R0, R3 ;  /* 0x0000000300007308 */ /* 0x000e220000000800 */
[----:B---3--:R-:W-:Y:S01]  /*2fc90*/  HMMA.16816.F32.BF16 R12, R24, R10, R12 ;  /* 0x0000000a180c723c */ /* 0x008fe2000004180c */
[----:B----4-:R-:W-:Y:S01]  /*2fca0*/  STL.64 [R1+0x1830], R22 ;  /* 0x0018301601007387 */ /* 0x010fe20000100a00 */
[----:B------:R1:W-:Y:S03]  /*2fcb0*/  STL.64 [R1+0x1828], R20 ;  /* 0x0018281401007387 */ /* 0x0003e60000100a00 */
[----:B-1----:R-:W3:Y:S01]  /*2fcc0*/  LDL.LU R20, [R1+0x1f0] ;  /* 0x0001f00001147983 */ /* 0x002ee20000300800 */
[----:B------:R-:W3:Y:S02]  /*2fcd0*/  LDL.LU R21, [R1+0x1f4] ;  /* 0x0001f40001157983 */ /* 0x000ee40000300800 */
[----:B------:R-:W3:Y:S01]  /*2fce0*/  LDL.LU R22, [R1+0x1f8] ;  /* 0x0001f80001167983 */ /* 0x000ee20000300800 */
[----:B-----5:R-:W-:-:S02]  /*2fcf0*/  MOV R23, R6 ;  /* 0x0000000600177202 */ /* 0x020fc40000000f00 */
[----:B------:R-:W4:Y:S01]  /*2fd00*/  LDL.LU R6, [R1+0x1878] ;  /* 0x0018780001067983 */ /* 0x000f220000300800 */
[----:B------:R-:W-:Y:S11]  /*2fd10*/  STL [R1+0x17bc], R16 ;  /* 0x0017bc1001007387 */ /* 0x000ff60000100800 */
[----:B------:R-:W-:Y:S01]  /*2fd20*/  STL.64 [R1+0x2e0], R12 ;  /* 0x0002e00c01007387 */ /* 0x000fe20000100a00 */
[----:B0-----:R-:W-:Y:S02]  /*2fd30*/  STL [R1+0x334], R0 ;  /* 0x0003340001007387 */ /* 0x001fe40000100800 */
[----:B------:R0:W-:Y:S02]  /*2fd40*/  STL.64 [R1+0x2e8], R14 ;  /* 0x0002e80e01007387 */ /* 0x0001e40000100a00 */
[----:B0-----:R-:W3:Y:S01]  /*2fd50*/  LDL.LU.64 R14, [R1+0x1870] ;  /* 0x00187000010e7983 */ /* 0x001ee20000300a00 */
[----:B------:R-:W-:-:S02]  /*2fd60*/  MOV R0, R10 ;  /* 0x0000000a00007202 */ /* 0x000fc40000000f00 */
[----:B------:R-:W-:Y:S02]  /*2fd70*/  MOV R17, R11 ;  /* 0x0000000b00117202 */ /* 0x000fe40000000f00 */
[----:B------:R-:W5:Y:S01]  /*2fd80*/  LDL.LU.64 R10, [R1+0x1868] ;  /* 0x00186800010a7983 */ /* 0x000f620000300a00 */
[----:B------:R-:W-:Y:S02]  /*2fd90*/  FMUL R3, R2, 1.4426950216293334961 ;  /* 0x3fb8aa3b02037820 */ /* 0x000fe40000400000 */
[--C-:B------:R-:W-:Y:S02]  /*2fda0*/  FFMA R2, R5, c[0x0][0x188], -R28.reuse ;  /* 0x0000620005027a23 */ /* 0x100fe4000000081c */
[----:B------:R-:W0:Y:S01]  /*2fdb0*/  MUFU.EX2 R5, R3 ;  /* 0x0000000300057308 */ /* 0x000e220000000800 */
[----:B------:R1:W-:Y:S01]  /*2fdc0*/  STL.64 [R1+0x1850], R18 ;  /* 0x0018501201007387 */ /* 0x0003e20000100a00 */
[----:B------:R-:W-:Y:S03]  /*2fdd0*/  STL [R1+0x1848], R17 ;  /* 0x0018481101007387 */ /* 0x000fe60000100800 */
[----:B-1----:R-:W2:Y:S01]  /*2fde0*/  LDL.LU.64 R18, [R1+0x18] ;  /* 0x0000180001127983 */ /* 0x002ea20000300a00 */
[----:B0-----:R-:W-:Y:S01]  /*2fdf0*/  STL [R1+0x330], R5 ;  /* 0x0003300501007387 */ /* 0x001fe20000100800 */
[C---:B---3--:R-:W-:Y:S01]  /*2fe00*/  HMMA.16816.F32.BF16 R20, R24.reuse, R14, R20 ;  /* 0x0000000e1814723c */ /* 0x048fe20000041814 */
[----:B------:R-:W-:Y:S11]  /*2fe10*/  IMAD.MOV.U32 R9, RZ, RZ, R15 ;  /* 0x000000ffff097224 */ /* 0x000ff600078e000f */
[----:B------:R-:W-:Y:S11]  /*2fe20*/  @!UPT UIADD3 URZ, URZ, URZ, URZ ;  /* 0x0000003f3f3ff290 */ /* 0x000ff6000fffe03f */
[----:B------:R-:W-:Y:S01]  /*2fe30*/  STL.64 [R1+0x2d0], R20 ;  /* 0x0002d01401007387 */ /* 0x000fe20000100a00 */
[----:B------:R-:W-:Y:S02]  /*2fe40*/  STL.64 [R1+0x2d8], R22 ;  /* 0x0002d81601007387 */ /* 0x000fe40000100a00 */
[----:B-----5:R-:W-:Y:S02]  /*2fe50*/  STL.64 [R1+0x1860], R10 ;  /* 0x0018600a01007387 */ /* 0x020fe40000100a00 */
[----:B------:R0:W-:Y:S01]  /*2fe60*/  STL [R1+0x1858], R9 ;  /* 0x0018580901007387 */ /* 0x0001e20000100800 */
[----:B------:R-:W2:Y:S04]  /*2fe70*/  LDL.LU R8, [R1+0x1e0] ;  /* 0x0001e00001087983 */ /* 0x000ea80000300800 */
[----:B0-----:R-:W2:Y:S01]  /*2fe80*/  LDL.LU R9, [R1+0x1e4] ;  /* 0x0001e40001097983 */ /* 0x001ea20000300800 */
[----:B------:R-:W2:Y:S02]  /*2fe90*/  LDL.LU R10, [R1+0x1e8] ;  /* 0x0001e800010a7983 */ /* 0x000ea40000300800 */
[----:B------:R-:W2:Y:S01]  /*2fea0*/  LDL.LU R11, [R1+0x1ec] ;  /* 0x0001ec00010b7983 */ /* 0x000ea20000300800 */
[----:B------:R-:W-:Y:S01]  /*2feb0*/  MOV R5, R14 ;  /* 0x0000000e00057202 */ /* 0x000fe20000000f00 */
[----:B----4-:R-:W-:Y:S04]  /*2fec0*/  STL.64 [R1+0x1820], R6 ;  /* 0x0018200601007387 */ /* 0x010fe80000100a00 */
[----:B------:R0:W-:Y:S01]  /*2fed0*/  STL.64 [R1+0x1818], R4 ;  /* 0x0018180401007387 */ /* 0x0001e20000100a00 */
[----:B------:R-:W3:Y:S02]  /*2fee0*/  LDL.LU R12, [R1+0x1d0] ;  /* 0x0001d000010c7983 */ /* 0x000ee40000300800 */
[----:B------:R-:W3:Y:S02]  /*2fef0*/  LDL.LU R13, [R1+0x1d4] ;  /* 0x0001d400010d7983 */ /* 0x000ee40000300800 */
[----:B------:R-:W3:Y:S01]  /*2ff00*/  LDL.LU R14, [R1+0x1d8] ;  /* 0x0001d800010e7983 */ /* 0x000ee20000300800 */
[----:B------:R-:W3:Y:S01]  /*2ff10*/  LDL.LU R15, [R1+0x1dc] ;  /* 0x0001dc00010f7983 */ /* 0x000ee20000300800 */
[----:B------:R-:W3:Y:S03]  /*2ff20*/  LDL.LU.64 R22, [R1+0x8] ;  /* 0x0000080001167983 */ /* 0x000ee60000300a00 */
[----:B0-----:R-:W4:Y:S01]  /*2ff30*/  LDL.LU R4, [R1+0x1c0] ;  /* 0x0001c00001047983 */ /* 0x001f220000300800 */
[----:B------:R-:W4:Y:S02]  /*2ff40*/  LDL.LU R5, [R1+0x1c4] ;  /* 0x0001c40001057983 */ /* 0x000f240000300800 */
[----:B------:R-:W4:Y:S02]  /*2ff50*/  LDL.LU R6, [R1+0x1c8] ;  /* 0x0001c80001067983 */ /* 0x000f240000300800 */
[----:B------:R-:W4:Y:S01]  /*2ff60*/  LDL.LU R7, [R1+0x1cc] ;  /* 0x0001cc0001077983 */ /* 0x000f220000300800 */
[----:B------:R-:W-:Y:S01]  /*2ff70*/  STL [R1+0x163c], R28 ;  /* 0x00163c1c01007387 */ /* 0x000fe20000100800 */
[----:B--2---:R-:W-:Y:S11]  /*2ff80*/  HMMA.16816.F32.BF16 R8, R24, R18, R8 ;  /* 0x000000121808723c */ /* 0x004ff60000041808 */
[----:B------:R-:W-:Y:S11]  /*2ff90*/  @!UPT UIADD3 URZ, URZ, URZ, URZ ;  /* 0x0000003f3f3ff290 */ /* 0x000ff6000fffe03f */
[----:B------:R-:W-:Y:S01]  /*2ffa0*/  @!UPT UIADD3 URZ, URZ, URZ, URZ ;  /* 0x0000003f3f3ff290 */ /* 0x000fe2000fffe03f */
[----:B------:R-:W-:Y:S01]  /*2ffb0*/  STL.64 [R1+0x210], R8 ;  /* 0x0002100801007387 */ /* 0x000fe20000100a00 */
[----:B------:R0:W-:Y:S03]  /*2ffc0*/  STL.64 [R1+0x218], R10 ;  /* 0x0002180a01007387 */ /* 0x0001e60000100a00 */
[----:B0-----:R-:W2:Y:S01]  /*2ffd0*/  LDL.LU.64 R10, [R1+0x1860] ;  /* 0x00186000010a7983 */ /* 0x001ea20000300a00 */
[----:B------:R-:W5:Y:S02]  /*2ffe0*/  LDL.LU R9, [R1+0x1858] ;  /* 0x0018580001097983 */ /* 0x000f640000300800 */
[----:B------:R-:W-:Y:S02]  /*2fff0*/  FMUL R3, R2, 1.4426950216293334961 ;  /* 0x3fb8aa3b02037820 */ /* 0x000fe40000400000 */
[----:B------:R-:W-:Y:S01]  /*30000*/  FFMA R2, R29, c[0x0][0x188], -R28 ;  /* 0x000062001d027a23 */ /* 0x000fe2000000081c */
[----:B------:R-:W-:Y:S01]  /*30010*/  MOV R8, R18 ;  /* 0x0000001200087202 */ /* 0x000fe20000000f00 */
[----:B------:R0:W1:Y:S02]  /*30020*/  MUFU.EX2 R29, R3 ;  /* 0x00000003001d7308 */ /* 0x0000640000000800 */
[----:B0-----:R-:W-:-:S02]  /*30030*/  MOV R3, R19 ;  /* 0x0000001300037202 */ /* 0x001fc40000000f00 */
[----:B------:R-:W3:Y:S01]  /*30040*/  LDL.LU.64 R18, [R1+0x1850] ;  /* 0x0018500001127983 */ /* 0x000ee20000300a00 */
[----:B------:R-:W4:Y:S03]  /*30050*/  LDL.LU R17, [R1+0x1848] ;  /* 0x0018480001117983 */ /* 0x000f260000300800 */
[----:B--2---:R-:W-:Y:S01]  /*30060*/  STL.64 [R1+0x17d8], R10 ;  /* 0x0017d80a01007387 */ /* 0x004fe20000100a00 */
[----:B-----5:R0:W-:Y:S03]  /*30070*/  STL.64 [R1+0x17d0], R8 ;  /* 0x0017d00801007387 */ /* 0x0201e60000100a00 */
[----:B0-----:R-:W2:Y:S01]  /*30080*/  LDL.LU R8, [R1+0x190] ;  /* 0x0001900001087983 */ /* 0x001ea20000300800 */
[----:B------:R-:W2:Y:S02]  /*30090*/  LDL.LU R9, [R1+0x194] ;  /* 0x0001940001097983 */ /* 0x000ea40000300800 */
[----:B------:R-:W5:Y:S02]  /*300a0*/  LDL.LU R10, [R1+0x198] ;  /* 0x00019800010a7983 */ /* 0x000f640000300800 */
[----:B------:R-:W5:Y:S01]  /*300b0*/  LDL.LU R11, [R1+0x19c] ;  /* 0x00019c00010b7983 */ /* 0x000f620000300800 */
[----:B---3--:R-:W-:Y:S01]  /*300c0*/  HMMA.16816.F32.BF16 R12, R24, R22, R12 ;  /* 0x00000016180c723c */ /* 0x008fe2000004180c */
[----:B-----5:R-:W-:Y:S01]  /*300d0*/  STL.64 [R1+0x17e8], R10 ;  /* 0x0017e80a01007387 */ /* 0x020fe20000100a00 */
[----:B--2---:R0:W-:Y:S03]  /*300e0*/  STL.64 [R1+0x17e0], R8 ;  /* 0x0017e00801007387 */ /* 0x0041e60000100a00 */
[----:B0-----:R-:W2:Y:S01]  /*300f0*/  LDL.LU R8, [R1+0x1a0] ;  /* 0x0001a00001087983 */ /* 0x001ea20000300800 */
[----:B------:R-:W2:Y:S02]  /*30100*/  LDL.LU R9, [R1+0x1a4] ;  /* 0x0001a40001097983 */ /* 0x000ea40000300800 */
[----:B------:R-:W3:Y:S02]  /*30110*/  LDL.LU R10, [R1+0x1a8] ;  /* 0x0001a800010a7983 */ /* 0x000ee40000300800 */
[----:B------:R-:W3:Y:S02]  /*30120*/  LDL.LU R11, [R1+0x1ac] ;  /* 0x0001ac00010b7983 */ /* 0x000ee40000300800 */
[----:B------:R-:W-:-:S04]  /*30130*/  FMUL R2, R2, 1.4426950216293334961 ;  /* 0x3fb8aa3b02027820 */ /* 0x000fc80000400000 */
[----:B------:R0:W5:Y:S02]  /*30140*/  MUFU.EX2 R16, R2 ;  /* 0x0000000200107308 */ /* 0x0001640000000800 */
[----:B0-----:R-:W-:Y:S01]  /*30150*/  MOV R2, R23 ;  /* 0x0000001700027202 */ /* 0x001fe20000000f00 */
[----:B---3--:R-:W-:Y:S01]  /*30160*/  STL.64 [R1+0x1808], R10 ;  /* 0x0018080a01007387 */ /* 0x008fe20000100a00 */
[----:B--2---:R0:W-:Y:S03]  /*30170*/  STL.64 [R1+0x1800], R8 ;  /* 0x0018000801007387 */ /* 0x0041e60000100a00 */
[----:B0-----:R-:W2:Y:S01]  /*30180*/  LDL.LU R8, [R1+0x1b0] ;  /* 0x0001b00001087983 */ /* 0x001ea20000300800 */
[----:B------:R-:W2:Y:S02]  /*30190*/  LDL.LU R9, [R1+0x1b4] ;  /* 0x0001b40001097983 */ /* 0x000ea40000300800 */
[----:B------:R-:W2:Y:S02]  /*301a0*/  LDL.LU R10, [R1+0x1b8] ;  /* 0x0001b800010a7983 */ /* 0x000ea40000300800 */
[----:B------:R-:W2:Y:S01]  /*301b0*/  LDL.LU R11, [R1+0x1bc] ;  /* 0x0001bc00010b7983 */ /* 0x000ea20000300800 */
[----:B-1----:R-:W-:Y:S01]  /*301c0*/  STL [R1+0x338], R29 ;  /* 0x0003381d01007387 */ /* 0x002fe20000100800 */
[----:B------:R0:W-:Y:S02]  /*301d0*/  STL.64 [R1+0x200], R12 ;  /* 0x0002000c01007387 */ /* 0x0001e40000100a00 */
[----:B------:R1:W-:Y:S01]  /*301e0*/  STL.64 [R1+0x208], R14 ;  /* 0x0002080e01007387 */ /* 0x0003e20000100a00 */
[----:B0-----:R-:W-:Y:S01]  /*301f0*/  MOV R13, R22 ;  /* 0x00000016000d7202 */ /* 0x001fe20000000f00 */
[----:B-1----:R-:W3:Y:S01]  /*30200*/  LDL.LU.64 R14, [R1+0x1840] ;  /* 0x00184000010e7983 */ /* 0x002ee20000300a00 */
[----:B------:R-:W2:Y:S02]  /*30210*/  LDL.LU R12, [R1+0x1838] ;  /* 0x00183800010c7983 */ /* 0x000ea40000300800 */
[----:B------:R-:W4:Y:S02]  /*30220*/  LDL.LU.64 R22, [R1+0x1830] ;  /* 0x0018300001167983 */ /* 0x000f240000300a00 */
[----:B------:R-:W2:Y:S01]  /*30230*/  LDL.LU.64 R20, [R1+0x1828] ;  /* 0x0018280001147983 */ /* 0x000ea20000300a00 */
[----:B-----5:R-:W-:Y:S01]  /*30240*/  STL [R1+0x33c], R16 ;  /* 0x00033c1001007387 */ /* 0x020fe20000100800 */
[----:B----4-:R-:W-:Y:S11]  /*30250*/  HMMA.16816.F32.BF16 R4, R24, R22, R4 ;  /* 0x000000161804723c */ /* 0x010ff60000041804 */
[----:B------:R-:W-:Y:S11]  /*30260*/  @!UPT UIADD3 URZ, URZ, URZ, URZ ;  /* 0x0000003f3f3ff290 */ /* 0x000ff6000fffe03f */
[----:B------:R-:W-:Y:S01]  /*30270*/  @!UPT UIADD3 URZ, URZ, URZ, URZ ;  /* 0x0000003f3f3ff290 */ /* 0x000fe2000fffe03f */
[----:B------:R-:W-:Y:S01]  /*30280*/  STL.64 [R1+0x1f0], R4 ;  /* 0x0001f00401007387 */ /* 0x000fe20000100a00 */
[----:B------:R0:W-:Y:S03]  /*30290*/  STL.64 [R1+0x1f8], R6 ;  /* 0x0001f80601007387 */ /* 0x0001e60000100a00 */
[----:B0-----:R-:W4:Y:S01]  /*302a0*/  LDL.LU.64 R6, [R1+0x1820] ;  /* 0x0018200001067983 */ /* 0x001f220000300a00 */
[----:B------:R-:W5:Y:S02]  /*302b0*/  LDL.LU.64 R4, [R1+0x1818] ;  /* 0x0018180001047983 */ /* 0x000f640000300a00 */
[----:B------:R-:W-:Y:S02]  /*302c0*/  STL.64 [R1+0x16a0], R22 ;  /* 0x0016a01601007387 */ /* 0x000fe40000100a00 */
[----:B--2---:R0:W-:Y:S02]  /*302d0*/  STL.64 [R1+0x1698], R20 ;  /* 0x0016981401007387 */ /* 0x0041e40000100a00 */
[----:B0-----:R-:W2:Y:S04]  /*302e0*/  LDL R20, [R1+0x34c] ;  /* 0x00034c0001147983 */ /* 0x001ea80000100800 */
[----:B------:R-:W2:Y:S01]  /*302f0*/  LDL R21, [R1+0x348] ;  /* 0x0003480001157983 */ /* 0x000ea20000100800 */
[----:B----4-:R-:W-:-:S03]  /*30300*/  IMAD.MOV.U32 R22, RZ, RZ, R7 ;  /* 0x000000ffff167224 */ /* 0x010fc600078e0007 */
[----:B------:R-:W4:Y:S01]  /*30310*/  LDL.LU R7, [R1+0x1810] ;  /* 0x0018100001077983 */ /* 0x000f220000300800 */
[----:B------:R-:W-:-:S05]  /*30320*/  MOV R23, R12 ;  /* 0x0000000c00177202 */ /* 0x000fca0000000f00 */
[----:B------:R-:W-:Y:S04]  /*30330*/  STL.64 [R1+0x17c8], R22 ;  /* 0x0017c81601007387 */ /* 0x000fe80000100a00 */
[----:B--2---:R0:W-:Y:S04]  /*30340*/  STL.64 [R1+0x17c0], R20 ;  /* 0x0017c01401007387 */ /* 0x0041e80000100a00 */
[----:B0-----:R-:W2:Y:S01]  /*30350*/  LDL.LU R20, [R1+0xb0] ;  /* 0x0000b00001147983 */ /* 0x001ea20000300800 */
[----:B------:R-:W2:Y:S02]  /*30360*/  LDL.LU R21, [R1+0xb4] ;  /* 0x0000b40001157983 */ /* 0x000ea40000300800 */
[----:B------:R-:W2:Y:S02]  /*30370*/  LDL.LU R22, [R1+0xb8] ;  /* 0x0000b80001167983 */ /* 0x000ea40000300800 */
[----:B------:R-:W2:Y:S01]  /*30380*/  LDL.LU R23, [R1+0xbc] ;  /* 0x0000bc0001177983 */ /* 0x000ea20000300800 */
[----:B----4-:R-:W-:Y:S11]  /*30390*/  HMMA.16816.F32.BF16 R8, R24, R6, R8 ;  /* 0x000000061808723c */ /* 0x010ff60000041808 */
[----:B------:R-:W-:Y:S11]  /*303a0*/  @!UPT UIADD3 URZ, URZ, URZ, URZ ;  /* 0x0000003f3f3ff290 */ /* 0x000ff6000fffe03f */
[----:B------:R-:W-:Y:S01]  /*303b0*/  @!UPT UIADD3 URZ, URZ, URZ, URZ ;  /* 0x0000003f3f3ff290 */ /* 0x000fe2000fffe03f */
[----:B------:R-:W-:Y:S01]  /*303c0*/  STL.64 [R1+0x1e0], R8 ;  /* 0x0001e00801007387 */ /* 0x000fe20000100a00 */
[----:B------:R0:W-:Y:S03]  /*303d0*/  STL.64 [R1+0x1e8], R10 ;  /* 0x0001e80a01007387 */ /* 0x0001e60000100a00 */
[----:B0-----:R-:W4:Y:S01]  /*303e0*/  LDL.LU.64 R10, [R1+0x1808] ;  /* 0x00180800010a7983 */ /* 0x001f220000300a00 */
[----:B------:R-:W4:Y:S02]  /*303f0*/  LDL.LU.64 R8, [R1+0x1800] ;  /* 0x0018000001087983 */ /* 0x000f240000300a00 */
[----:B------:R3:W-:Y:S02]  /*30400*/  STL.64 [R1+0x1798], R6 ;  /* 0x0017980601007387 */ /* 0x0007e40000100a00 */
[----:B-----5:R0:W-:Y:S01]  /*30410*/  STL.64 [R1+0x1790], R4 ;  /* 0x0017900401007387 */ /* 0x0201e20000100a00 */
[----:B---3--:R-:W-:Y:S01]  /*30420*/  MOV R6, R14 ;  /* 0x0000000e00067202 */ /* 0x008fe20000000f00 */
[----:B0-----:R-:W3:Y:S01]  /*30430*/  LDL.LU R4, [R1+0x170] ;  /* 0x0001700001047983 */ /* 0x001ee20000300800 */
[----:B------:R-:W3:Y:S02]  /*30440*/  LDL.LU R5, [R1+0x174] ;  /* 0x0001740001057983 */ /* 0x000ee40000300800 */
[----:B------:R-:W4:Y:S01]  /*30450*/  LDL.LU R14, [R1+0x17fc] ;  /* 0x0017fc00010e7983 */ /* 0x000f220000300800 */
[----:B------:R-:W-:-:S02]  /*30460*/  MOV R7, R15 ;  /* 0x0000000f00077202 */ /* 0x000fc40000000f00 */
[----:B------:R-:W4:Y:S03]  /*30470*/  LDL.LU R15, [R1+0x17f8] ;  /* 0x0017f800010f7983 */ /* 0x000f260000300800 */
[----:B------:R-:W-:Y:S01]  /*30480*/  STL.64 [R1+0x17b0], R6 ;  /* 0x0017b00601007387 */ /* 0x000fe20000100a00 */
[C---:B----4-:R-:W-:Y:S01]  /*30490*/  HMMA.16816.F32.BF16 R8, R24.reuse, R14, R8 ;  /* 0x0000000e1808723c */ /* 0x050fe20000041808 */
[----:B---3--:R0:W-:Y:S02]  /*304a0*/  STL.64 [R1+0x17a8], R4 ;  /* 0x0017a80401007387 */ /* 0x0081e40000100a00 */
[----:B0-----:R-:W-:Y:S01]  /*304b0*/  MOV R4, R18 ;  /* 0x0000001200047202 */ /* 0x001fe20000000f00 */
[----:B------:R-:W-:Y:S01]  /*304c0*/  IMAD.MOV.U32 R5, RZ, RZ, R19 ;  /* 0x000000ffff057224 */ /* 0x000fe200078e0013 */
[----:B------:R-:W3:Y:S01]  /*304d0*/  LDL.LU R18, [R1+0x17f4] ;  /* 0x0017f40001127983 */ /* 0x000ee20000300800 */
[----:B------:R-:W3:Y:S02]  /*304e0*/  LDL.LU R19, [R1+0x17f0] ;  /* 0x0017f00001137983 */ /* 0x000ee40000300800 */
[----:B------:R-:W4:Y:S02]  /*304f0*/  LDL.LU R6, [R1+0x188] ;  /* 0x0001880001067983 */ /* 0x000f240000300800 */
[----:B------:R-:W4:Y:S11]  /*30500*/  LDL.LU R7, [R1+0x18c] ;  /* 0x00018c0001077983 */ /* 0x000f360000300800 */
[----:B------:R-:W-:Y:S02]  /*30510*/  @!UPT UIADD3 URZ, URZ, URZ, URZ ;  /* 0x0000003f3f3ff290 */ /* 0x000fe4000fffe03f */
[----:B------:R-:W-:Y:S01]  /*30520*/  STL.64 [R1+0x1d0], R8 ;  /* 0x0001d00801007387 */ /* 0x000fe20000100a00 */
[----:B------:R0:W-:Y:S03]  /*30530*/  STL.64 [R1+0x1d8], R10 ;  /* 0x0001d80a01007387 */ /* 0x0001e60000100a00 */
[----:B0-----:R-:W3:Y:S01]  /*30540*/  LDL.LU.64 R10, [R1+0x17e8] ;  /* 0x0017e800010a7983 */ /* 0x001ee20000300a00 */
[----:B------:R-:W3:Y:S02]  /*30550*/  LDL.LU.64 R8, [R1+0x17e0] ;  /* 0x0017e00001087983 */ /* 0x000ee40000300a00 */
[----:B------:R-:W5:Y:S01]  /*30560*/  LDL R12, [R1+0x2cc] ;  /* 0x0002cc00010c7983 */ /* 0x000f620000100800 */
[C---:B---3--:R-:W-:Y:S11]  /*30570*/  HMMA.16816.F32.BF16 R8, R24.reuse, R18, R8 ;  /* 0x000000121808723c */ /* 0x048ff60000041808 */
[----:B------:R-:W-:Y:S11]  /*30580*/  @!UPT UIADD3 URZ, URZ, URZ, URZ ;  /* 0x0000003f3f3ff290 */ /* 0x000ff6000fffe03f */
[----:B------:R-:W-:Y:S01]  /*30590*/  @!UPT UIADD3 URZ, URZ, URZ, URZ ;  /* 0x0000003f3f3ff290 */ /* 0x000fe2000fffe03f */
[----:B------:R-:W-:Y:S01]  /*305a0*/  STL.64 [R1+0x1c0], R8 ;  /* 0x0001c00801007387 */ /* 0x000fe20000100a00 */
[----:B------:R0:W-:Y:S03]  /*305b0*/  STL.64 [R1+0x1c8], R10 ;  /* 0x0001c80a01007387 */ /* 0x0001e60000100a00 */
[----:B0-----:R-:W2:Y:S01]  /*305c0*/  LDL.LU.64 R10, [R1+0x17d8] ;  /* 0x0017d800010a7983 */ /* 0x001ea20000300a00 */
[----:B------:R-:W3:Y:S02]  /*305d0*/  LDL.LU.64 R8, [R1+0x17d0] ;  /* 0x0017d00001087983 */ /* 0x000ee40000300a00 */
[----:B------:R0:W-:Y:S02]  /*305e0*/  STL.64 [R1+0x1678], R18 ;  /* 0x0016781201007387 */ /* 0x0001e40000100a00 */
[----:B0-----:R-:W3:Y:S04]  /*305f0*/  LDL R18, [R1+0x330] ;  /* 0x0003300001127983 */ /* 0x001ee80000100800 */
[----:B------:R-:W3:Y:S01]  /*30600*/  LDL R19, [R1+0x334] ;  /* 0x0003340001137983 */ /* 0x000ee20000100800 */
[----:B--2---:R-:W-:Y:S03]  /*30610*/  HMMA.16816.F32.BF16 R24, R24, R10, R20 ;  /* 0x0000000a1818723c */ /* 0x004fe60000041814 */
[----:B------:R-:W4:Y:S01]  /*30620*/  LDL.LU.64 R22, [R1+0x17c8] ;  /* 0x0017c80001167983 */ /* 0x000f220000300a00 */
[----:B------:R-:W2:Y:S11]  /*30630*/  LDL.LU.64 R20, [R1+0x17c0] ;  /* 0x0017c00001147983 */ /* 0x000eb60000300a00 */
[----:B------:R-:W-:Y:S08]  /*30640*/  @!UPT UIADD3 URZ, URZ, URZ, URZ ;  /* 0x0000003f3f3ff290 */ /* 0x000ff0000fffe03f */
[----:B------:R-:W-:Y:S01]  /*30650*/  STL.64 [R1+0x1b0], R24 ;  /* 0x0001b01801007387 */ /* 0x000fe20000100a00 */
[----:B------:R0:W-:Y:S02]  /*30660*/  STL.64 [R1+0x1b8], R26 ;  /* 0x0001b81a01007387 */ /* 0x0001e40000100a00 */
[----:B------:R-:W2:Y:S01]  /*30670*/  LDL R28, [R1+0x2c8] ;  /* 0x0002c800011c7983 */ /* 0x000ea20000100800 */
[----:B0-----:R-:W2:Y:S04]  /*30680*/  LDL R26, [R1+0x344] ;  /* 0x00034400011a7983 */ /* 0x001ea80000100800 */
[----:B------:R-:W2:Y:S01]  /*30690*/  LDL R27, [R1+0x340] ;  /* 0x00034000011b7983 */ /* 0x000ea20000100800 */
[----:B---3--:R-:W-:Y:S01]  /*306a0*/  F2FP.BF16.PACK_AB R25, R18, R19 ;  /* 0x000000131219723e */ /* 0x008fe200000010ff */
[----:B------:R-:W-:Y:S01]  /*306b0*/  STL.64 [R1+0x1660], R10 ;  /* 0x0016600a01007387 */ /* 0x000fe20000100a00 */
[----:B--2---:R-:W-:Y:S01]  /*306c0*/  F2FP.BF16.PACK_AB R24, R26, R27 ;  /* 0x0000001b1a18723e */ /* 0x004fe200000010ff */
[----:B------:R-:W-:Y:S01]  /*306d0*/  F2FP.BF16.PACK_AB R26, R20, R21 ;  /* 0x00000015141a723e */ /* 0x000fe200000010ff */
[----:B------:R-:W-:-:S02]  /*306e0*/  F2FP.BF16.PACK_AB R27, R16, R29 ;  /* 0x0000001d101b723e */ /* 0x000fc400000010ff */
[----:B------:R-:W2:Y:S01]  /*306f0*/  LDL.LU R16, [R1+0x17bc] ;  /* 0x0017bc0001107983 */ /* 0x000ea20000300800 */
[----:B------:R-:W3:Y:S04]  /*30700*/  LDL.LU R29, [R1+0x17b8] ;  /* 0x0017b800011d7983 */ /* 0x000ee80000300800 */
[----:B----4-:R-:W-:Y:S01]  /*30710*/  HMMA.16816.F32.BF16 R20, R24, R22, R4 ;  /* 0x000000161814723c */ /* 0x010fe20000041804 */
[----:B------:R-:W4:Y:S01]  /*30720*/  LDL.LU.64 R6, [R1+0x17b0] ;  /* 0x0017b00001067983 */ /* 0x000f220000300a00 */
[----:B------:R-:W4:Y:S11]  /*30730*/  LDL.LU.64 R4, [R1+0x17a8] ;  /* 0x0017a80001047983 */ /* 0x000f360000300a00 */
[----:B------:R-:W-:Y:S10]  /*30740*/  @!UPT UIADD3 URZ, URZ, URZ, URZ ;  /* 0x0000003f3f3ff290 */ /* 0x000ff4000fffe03f */
[----:B------:R-:W-:Y:S01]  /*30750*/  STL.64 [R1+0x1a0], R20 ;  /* 0x0001a01401007387 */ /* 0x000fe20000100a00 */
[----:B------:R0:W-:Y:S02]  /*30760*/  STL.64 [R1+0x1a8], R22 ;  /* 0x0001a81601007387 */ /* 0x0001e40000100a00 */
[----:B0-----:R-:W-:Y:S02]  /*30770*/  MOV R22, R13 ;  /* 0x0000000d00167202 */ /* 0x001fe40000000f00 */
[----:B------:R-:W-:Y:S01]  /*30780*/  MOV R23, R2 ;  /* 0x0000000200177202 */ /* 0x000fe20000000f00 */
[----:B------:R-:W2:Y:S04]  /*30790*/  LDL.LU R13, [R1+0x17a4] ;  /* 0x0017a400010d7983 */ /* 0x000ea80000300800 */
[----:B------:R0:W-:Y:S02]  /*307a0*/  STL.64 [R1+0x16b0], R22 ;  /* 0x0016b01601007387 */ /* 0x0001e40000100a00 */
[----:B0-----:R-:W-:-:S02]  /*307b0*/  MOV R22, R8 ;  /* 0x0000000800167202 */ /* 0x001fc40000000f00 */
[----:B------:R-:W-:Y:S01]  /*307c0*/  MOV R23, R3 ;  /* 0x0000000300177202 */ /* 0x000fe20000000f00 */
[----:B------:R-:W2:Y:S04]  /*307d0*/  LDL.LU R8, [R1+0x17a0] ;  /* 0x0017a00001087983 */ /* 0x000ea80000300800 */
[----:B------:R0:W-:Y:S04]  /*307e0*/  STL.64 [R1+0x16c8], R22 ;  /* 0x0016c81601007387 */ /* 0x0001e80000100a00 */
[----:B0-----:R-:W4:Y:S01]  /*307f0*/  LDL.LU R22, [R1+0x98] ;  /* 0x0000980001167983 */ /* 0x001f220000300800 */
[----:B------:R-:W4:Y:S02]  /*30800*/  LDL.LU R23, [R1+0x9c] ;  /* 0x00009c0001177983 */ /* 0x000f240000300800 */
[----:B----4-:R-:W-:Y:S01]  /*30810*/  HMMA.16816.F32.BF16 R20, R24, R22, R4 ;  /* 0x000000161814723c */ /* 0x010fe20000041804 */
[----:B------:R-:W4:Y:S01]  /*30820*/  LDL.LU.64 R6, [R1+0x1798] ;  /* 0x0017980001067983 */ /* 0x000f220000300a00 */
[----:B------:R-:W2:Y:S01]  /*30830*/  LDL.LU.64 R4, [R1+0x1790] ;  /* 0x0017900001047983 */ /* 0x000ea20000300a00 */
[----:B------:R-:W-:-:S02]  /*30840*/  MOV R10, R0 ;  /* 0x00000000000a7202 */ /* 0x000fc40000000f00 */
[----:B------:R-:W-:Y:S11]  /*30850*/  MOV R11, R17 ;  /* 0x00000011000b7202 */ /* 0x000ff60000000f00 */
[----:B------:R-:W-:Y:S07]  /*30860*/  @!UPT UIADD3 URZ, URZ, URZ, URZ ;  /* 0x0000003f3f3ff290 */ /* 0x000fee000fffe03f */
[----:B------:R-:W-:Y:S01]  /*30870*/  STL.64 [R1+0x190], R20 ;  /* 0x0001901401007387 */ /* 0x000fe20000100a00 */
[----:B------:R0:W-:Y:S02]  /*30880*/  STL.64 [R1+0x198], R22 ;  /* 0x0001981601007387 */ /* 0x0001e40000100a00 */
[----:B0-----:R-:W-:Y:S01]  /*30890*/  MOV R23, R9 ;  /* 0x0000000900177202 */ /* 0x001fe20000000f00 */
[----:B--2---:R-:W-:Y:S02]  /*308a0*/  IMAD.MOV.U32 R22, RZ, RZ, R5 ;  /* 0x000000ffff167224 */ /* 0x004fe400078e0005 */
[----:B------:R-:W2:Y:S01]  /*308b0*/  LDL.LU R5, [R1+0x1788] ;  /* 0x0017880001057983 */ /* 0x000ea20000300800 */
[----:B------:R-:W2:Y:S02]  /*308c0*/  LDL.LU R9, [R1+0x1784] ;  /* 0x0017840001097983 */ /* 0x000ea40000300800 */
[----:B------:R-:W2:Y:S02]  /*308d0*/  LDL.LU R0, [R1+0x1780] ;  /* 0x0017800001007983 */ /* 0x000ea40000300800 */
[----:B------:R0:W-:Y:S02]  /*308e0*/  STL.64 [R1+0x16f0], R10 ;  /* 0x0016f00a01007387 */ /* 0x0001e40000100a00 */
[----:B0-----:R-:W-:-:S02]  /*308f0*/  IMAD.MOV.U32 R11, RZ, RZ, R4 ;  /* 0x000000ffff0b7224 */ /* 0x001fc400078e0004 */
[----:B------:R-:W2:Y:S01]  /*30900*/  LDL.LU R4, [R1+0x594] ;  /* 0x0005940001047983 */ /* 0x000ea20000300800 */
[----:B----4-:R-:W-:Y:S03]  /*30910*/  STL.64 [R1+0x1700], R6 ;  /* 0x0017000601007387 */ /* 0x010fe60000100a00 */
[----:B--2---:R0:W-:Y:S04]  /*30920*/  STL.64 [R1+0x16f8], R4 ;  /* 0x0016f80401007387 */ /* 0x0041e80000100a00 */
[----:B0-----:R-:W2:Y:S01]  /*30930*/  LDL.LU R4, [R1+0x120] ;  /* 0x0001200001047983 */ /* 0x001ea20000300800 */
[----:B------:R-:W2:Y:S02]  /*30940*/  LDL.LU R5, [R1+0x124] ;  /* 0x0001240001057983 */ /* 0x000ea40000300800 */
[----:B------:R-:W4:Y:S02]  /*30950*/  LDL.LU R6, [R1+0x128] ;  /* 0x0001280001067983 */ /* 0x000f240000300800 */
[----:B------:R-:W4:Y:S02]  /*30960*/  LDL.LU R7, [R1+0x12c] ;  /* 0x00012c0001077983 */ /* 0x000f240000300800 */
[----:B----4-:R0:W-:Y:S01]  /*30970*/  STL.64 [R1+0x1710], R6 ;  /* 0x0017100601007387 */ /* 0x0101e20000100a00 */
[----:B--2---:R-:W-:Y:S01]  /*30980*/  STL.64 [R1+0x1708], R4 ;  /* 0x0017080401007387 */ /* 0x004fe20000100a00 */
[----:B0-----:R-:W-:-:S02]  /*30990*/  MOV R6, R13 ;  /* 0x0000000d00067202 */ /* 0x001fc40000000f00 */
[----:B---3--:R-:W-:Y:S01]  /*309a0*/  MOV R7, R29 ;  /* 0x0000001d00077202 */ /* 0x008fe20000000f00 */
[----:B------:R-:W2:Y:S04]  /*309b0*/  LDL.LU R13, [R1+0x177c] ;  /* 0x00177c00010d7983 */ /* 0x000ea80000300800 */
[----:B------:R0:W-:Y:S02]  /*309c0*/  STL.64 [R1+0x1728], R6 ;  /* 0x0017280601007387 */ /* 0x0001e40000100a00 */
[----:B0-----:R-:W-:Y:S02]  /*309d0*/  MOV R6, R9 ;  /* 0x0000000900067202 */ /* 0x001fe40000000f00 */
[----:B------:R-:W-:-:S05]  /*309e0*/  MOV R7, R8 ;  /* 0x0000000800077202 */ /* 0x000fca0000000f00 */
[----:B------:R-:W-:Y:S01]  /*309f0*/  STL.64 [R1+0x1740], R6 ;  /* 0x0017400601007387 */ /* 0x000fe20000100a00 */
[----:B------:R-:W3:Y:S01]  /*30a00*/  LDL.LU R9, [R1+0x590] ;  /* 0x0005900001097983 */ /* 0x000ee20000300800 */
[----:B------:R-:W-:-:S05]  /*30a10*/  MOV R10, R16 ;  /* 0x00000010000a7202 */ /* 0x000fca0000000f00 */
[----:B------:R-:W-:Y:S04]  /*30a20*/  STL.64 [R1+0x1720], R10 ;  /* 0x0017200a01007387 */ /* 0x000fe80000100a00 */
[----:B---3--:R0:W-:Y:S01]  /*30a30*/  STL [R1+0x1718], R9 ;  /* 0x0017180901007387 */ /* 0x0081e20000100800 */
[----:B------:R-:W3:Y:S03]  /*30a40*/  LDL.LU R8, [R1+0x130] ;  /* 0x0001300001087983 */ /* 0x000ee60000300800 */
[----:B0-----:R-:W3:Y:S01]  /*30a50*/  LDL.LU R9, [R1+0x134] ;  /* 0x0001340001097983 */ /* 0x001ee20000300800 */
[----:B------:R-:W4:Y:S02]  /*30a60*/  LDL.LU R10, [R1+0x138] ;  /* 0x00013800010a7983 */ /* 0x000f240000300800 */
[----:B------:R-:W4:Y:S02]  /*30a70*/  LDL.LU R11, [R1+0x13c] ;  /* 0x00013c00010b7983 */ /* 0x000f240000300800 */
[----:B--2---:R-:W-:Y:S01]  /*30a80*/  IMAD.MOV.U32 R6, RZ, RZ, R13 ;  /* 0x000000ffff067224 */ /* 0x004fe200078e000d */
[----:B------:R-:W-:Y:S01]  /*30a90*/  MOV R7, R0 ;  /* 0x0000000000077202 */ /* 0x000fe20000000f00 */
        /* <DEDUP_REMOVED lines=10> */
[----:B------:R-:W2:Y:S04]  /*30b40*/  LDL.LU R0, [R1+0x1770] ;  /* 0x0017700001007983 */ /* 0x000ea80000300800 */
        /* <DEDUP_REMOVED lines=10> */
[----:B------:R-:W3:Y:S02]  /*30bf0*/  LDL.LU R10, [R1+0x168] ;  /* 0x00016800010a7983 */ /* 0x000ee40000300800 */
[----:B------:R-:W3:Y:S01]  /*30c00*/  LDL.LU R11, [R1+0x16c] ;  /* 0x00016c00010b7983 */ /* 0x000ee20000300800 */
[----:B------:R-:W4:Y:S01]  /*30c10*/  LDL.LU R21, [R1+0x5a0] ;  /* 0x0005a00001157983 */ /* 0x000f220000300800 */
[----:B------:R-:W-:Y:S01]  /*30c20*/  STL.64 [R1+0x16e8], R22 ;  /* 0x0016e81601007387 */ /* 0x000fe20000100a00 */
[----:B------:R-:W-:-:S02]  /*30c30*/  MOV R7, R13 ;  /* 0x0000000d00077202 */ /* 0x000fc40000000f00 */
[----:B----4-:R0:W-:Y:S01]  /*30c40*/  STL [R1+0x16e0], R21 ;  /* 0x0016e01501007387 */ /* 0x0101e20000100800 */
[----:B------:R-:W4:Y:S03]  /*30c50*/  LDL.LU R20, [R1+0x110] ;  /* 0x0001100001147983 */ /* 0x000f260000300800 */
[----:B0-----:R-:W4:Y:S01]  /*30c60*/  LDL.LU R21, [R1+0x114] ;  /* 0x0001140001157983 */ /* 0x001f220000300800 */
[----:B------:R-:W4:Y:S02]  /*30c70*/  LDL.LU R22, [R1+0x118] ;  /* 0x0001180001167983 */ /* 0x000f240000300800 */
[----:B------:R-:W4:Y:S02]  /*30c80*/  LDL.LU R23, [R1+0x11c] ;  /* 0x00011c0001177983 */ /* 0x000f240000300800 */
[----:B------:R-:W2:Y:S01]  /*30c90*/  LDL.LU R29, [R1+0x5a4] ;  /* 0x0005a400011d7983 */ /* 0x000ea20000300800 */
[----:B------:R-:W5:Y:S01]  /*30ca0*/  LDL.LU R13, [R1+0x598] ;  /* 0x00059800010d7983 */ /* 0x000f620000300800 */
[----:B------:R-:W-:Y:S03]  /*30cb0*/  STL.64 [R1+0x16c0], R14 ;  /* 0x0016c00e01007387 */ /* 0x000fe60000100a00 */
[----:B-----5:R0:W-:Y:S04]  /*30cc0*/  STL.64 [R1+0x16b8], R12 ;  /* 0x0016b80c01007387 */ /* 0x0201e80000100a00 */
[----:B0-----:R-:W5:Y:S01]  /*30cd0*/  LDL.LU R12, [R1+0xf0] ;  /* 0x0000f000010c7983 */ /* 0x001f620000300800 */
[----:B------:R-:W5:Y:S02]  /*30ce0*/  LDL.LU R13, [R1+0xf4] ;  /* 0x0000f400010d7983 */ /* 0x000f640000300800 */
[----:B------:R-:W2:Y:S02]  /*30cf0*/  LDL.LU R14, [R1+0xf8] ;  /* 0x0000f800010e7983 */ /* 0x000ea40000300800 */
[----:B------:R-:W2:Y:S01]  /*30d00*/  LDL.LU R15, [R1+0xfc] ;  /* 0x0000fc00010f7983 */ /* 0x000ea20000300800 */
[C---:B---3--:R-:W-:Y:S01]  /*30d10*/  HMMA.16816.F32.BF16 R4, R24.reuse, R6, R8 ;  /* 0x000000061804723c */ /* 0x048fe20000041808 */
[----:B--2---:R-:W-:Y:S01]  /*30d20*/  STL.64 [R1+0x16d8], R14 ;  /* 0x0016d80e01007387 */ /* 0x004fe20000100a00 */
[----:B-----5:R0:W-:Y:S03]  /*30d30*/  STL.64 [R1+0x16d0], R12 ;  /* 0x0016d00c01007387 */ /* 0x0201e60000100a00 */
[----:B0-----:R-:W2:Y:S01]  /*30d40*/  LDL.LU R12, [R1+0x100] ;  /* 0x00010000010c7983 */ /* 0x001ea20000300800 */
[----:B------:R-:W2:Y:S02]  /*30d50*/  LDL.LU R13, [R1+0x104] ;  /* 0x00010400010d7983 */ /* 0x000ea40000300800 */
[----:B------:R-:W2:Y:S02]  /*30d60*/  LDL.LU R14, [R1+0x108] ;  /* 0x00010800010e7983 */ /* 0x000ea40000300800 */
[----:B------:R-:W2:Y:S01]  /*30d70*/  LDL.LU R15, [R1+0x10c] ;  /* 0x00010c00010f7983 */ /* 0x000ea20000300800 */
[----:B------:R-:W3:Y:S04]  /*30d80*/  LDL.LU R16, [R1+0x59c] ;  /* 0x00059c0001107983 */ /* 0x000ee80000300800 */
[----:B---3--:R0:W-:Y:S04]  /*30d90*/  STL [R1+0x16a8], R16 ;  /* 0x0016a81001007387 */ /* 0x0081e80000100800 */
[----:B0-----:R-:W3:Y:S01]  /*30da0*/  LDL.LU R16, [R1+0xe0] ;  /* 0x0000e00001107983 */ /* 0x001ee20000300800 */
[----:B------:R-:W3:Y:S02]  /*30db0*/  LDL.LU R17, [R1+0xe4] ;  /* 0x0000e40001117983 */ /* 0x000ee40000300800 */
[----:B------:R-:W3:Y:S02]  /*30dc0*/  LDL.LU R18, [R1+0xe8] ;  /* 0x0000e80001127983 */ /* 0x000ee40000300800 */
[----:B------:R-:W3:Y:S01]  /*30dd0*/  LDL.LU R19, [R1+0xec] ;  /* 0x0000ec0001137983 */ /* 0x000ee20000300800 */
[----:B------:R-:W5:Y:S01]  /*30de0*/  LDL.LU.64 R10, [R1+0x1768] ;  /* 0x00176800010a7983 */ /* 0x000f620000300a00 */
[----:B------:R-:W5:Y:S02]  /*30df0*/  LDL.LU.64 R8, [R1+0x1760] ;  /* 0x0017600001087983 */ /* 0x000f640000300a00 */
[----:B------:R-:W-:Y:S02]  /*30e00*/  STL.64 [R1+0x180], R4 ;  /* 0x0001800401007387 */ /* 0x000fe40000100a00 */
[----:B------:R0:W-:Y:S02]  /*30e10*/  STL.64 [R1+0x188], R6 ;  /* 0x0001880601007387 */ /* 0x0001e40000100a00 */
[----:B0-----:R-:W5:Y:S02]  /*30e20*/  LDL.LU.64 R6, [R1+0x1758] ;  /* 0x0017580001067983 */ /* 0x001f640000300a00 */
[C---:B-----5:R-:W-:Y:S02]  /*30e30*/  HMMA.16816.F32.BF16 R4, R24.reuse, R6, R8 ;  /* 0x000000061804723c */ /* 0x060fe40000041808 */
[----:B------:R-:W5:Y:S01]  /*30e40*/  LDL.LU.64 R10, [R1+0x1750] ;  /* 0x00175000010a7983 */ /* 0x000f620000300a00 */
[----:B------:R-:W5:Y:S11]  /*30e50*/  LDL.LU.64 R8, [R1+0x1748] ;  /* 0x0017480001087983 */ /* 0x000f760000300a00 */
[----:B------:R-:W-:Y:S09]  /*30e60*/  @!UPT UIADD3 URZ, URZ, URZ, URZ ;  /* 0x0000003f3f3ff290 */ /* 0x000ff2000fffe03f */
[----:B------:R-:W-:Y:S01]  /*30e70*/  STL.64 [R1+0x170], R4 ;  /* 0x0001700401007387 */ /* 0x000fe20000100a00 */
        /* <DEDUP_REMOVED lines=11> */
[----:B------:R-:W2:Y:S11]  /*30f30*/  LDL.LU R9, [R1+0x1718] ;  /* 0x0017180001097983 */ /* 0x000eb60000300800 */
[----:B------:R-:W-:Y:S09]  /*30f40*/  @!UPT UIADD3 URZ, URZ, URZ, URZ ;  /* 0x0000003f3f3ff290 */ /* 0x000ff2000fffe03f */
[----:B------:R-:W-:Y:S01]  /*30f50*/  STL.64 [R1+0x150], R4 ;  /* 0x0001500401007387 */ /* 0x000fe20000100a00 */
[----:B------:R0:W-:Y:S03]  /*30f60*/  STL.64 [R1+0x158], R6 ;  /* 0x0001580601007387 */ /* 0x0001e60000100a00 */
[----:B0-----:R-:W5:Y:S01]  /*30f70*/  LDL.LU.64 R6, [R1+0x1710] ;  /* 0x0017100001067983 */ /* 0x001f620000300a00 */
[----:B------:R-:W5:Y:S02]  /*30f80*/  LDL.LU.64 R4, [R1+0x1708] ;  /* 0x0017080001047983 */ /* 0x000f640000300a00 */
[--C-:B--2---:R-:W-:Y:S02]  /*30f90*/  FFMA R2, R9, c[0x0][0x188], -R28.reuse ;  /* 0x0000620009027a23 */ /* 0x104fe4000000081c */
[C---:B-----5:R-:W-:Y:S01]  /*30fa0*/  HMMA.16816.F32.BF16 R8, R24.reuse, R10, R4 ;  /* 0x0000000a1808723c */ /* 0x060fe20000041804 */
[----:B------:R-:W2:Y:S01]  /*30fb0*/  LDL.LU.64 R6, [R1+0x1700] ;  /* 0x0017000001067983 */ /* 0x000ea20000300a00 */
[----:B------:R-:W5:Y:S11]  /*30fc0*/  LDL.LU.64 R4, [R1+0x16f8] ;  /* 0x0016f80001047983 */ /* 0x000f760000300a00 */
[----:B------:R-:W-:Y:S10]  /*30fd0*/  @!UPT UIADD3 URZ, URZ, URZ, URZ ;  /* 0x0000003f3f3ff290 */ /* 0x000ff4000fffe03f */
[----:B------:R-:W-:Y:S01]  /*30fe0*/  STL.64 [R1+0x140], R8 ;  /* 0x0001400801007387 */ /* 0x000fe20000100a00 */
[----:B------:R0:W-:Y:S03]  /*30ff0*/  STL.64 [R1+0x148], R10 ;  /* 0x0001480a01007387 */ /* 0x0001e60000100a00 */
[----:B0-----:R-:W4:Y:S01]  /*31000*/  LDL.LU.64 R10, [R1+0x16f0] ;  /* 0x0016f000010a7983 */ /* 0x001f220000300a00 */
[----:B------:R-:W-:Y:S01]  /*31010*/  FMUL R3, R2, 1.4426950216293334961 ;  /* 0x3fb8aa3b02037820 */ /* 0x000fe20000400000 */
[----:B----4-:R-:W-:Y:S02]  /*31020*/  HMMA.16816.F32.BF16 R8, R24, R10, R20 ;  /* 0x0000000a1808723c */ /* 0x010fe40000041814 */
[----:B------:R-:W4:Y:S01]  /*31030*/  LDL.LU.64 R22, [R1+0x16e8] ;  /* 0x0016e80001167983 */ /* 0x000f220000300a00 */
[----:B------:R-:W2:Y:S02]  /*31040*/  LDL.LU R21, [R1+0x16e0] ;  /* 0x0016e00001157983 */ /* 0x000ea40000300800 */
[----:B-----5:R-:W-:-:S02]  /*31050*/  FFMA R2, R4, c[0x0][0x188], -R28 ;  /* 0x0000620004027a23 */ /* 0x020fc4000000081c */
[----:B------:R0:W1:Y:S02]  /*31060*/  MUFU.EX2 R4, R3 ;  /* 0x0000000300047308 */ /* 0x0000640000000800 */
[----:B0-----:R-:W-:-:S06]  /*31070*/  FMUL R3, R2, 1.4426950216293334961 ;  /* 0x3fb8aa3b02037820 */ /* 0x001fcc0000400000 */
[----:B------:R-:W0:Y:S08]  /*31080*/  MUFU.EX2 R3, R3 ;  /* 0x0000000300037308 */ /* 0x000e300000000800 */
[----:B------:R5:W-:Y:S01]  /*31090*/  STL.64 [R1+0x130], R8 ;  /* 0x0001300801007387 */ /* 0x000be20000100a00 */
[----:B------:R0:W-:Y:S03]  /*310a0*/  STL.64 [R1+0x138], R10 ;  /* 0x0001380a01007387 */ /* 0x0001e60000100a00 */
[----:B-----5:R-:W5:Y:S01]  /*310b0*/  LDL.LU R8, [R1+0xd0] ;  /* 0x0000d00001087983 */ /* 0x020f620000300800 */
[----:B------:R-:W5:Y:S02]  /*310c0*/  LDL.LU R9, [R1+0xd4] ;  /* 0x0000d40001097983 */ /* 0x000f640000300800 */
[----:B0-----:R-:W5:Y:S02]  /*310d0*/  LDL.LU R10, [R1+0xd8] ;  /* 0x0000d800010a7983 */ /* 0x001f640000300800 */
[----:B------:R-:W5:Y:S01]  /*310e0*/  LDL.LU R11, [R1+0xdc] ;  /* 0x0000dc00010b7983 */ /* 0x000f620000300800 */
[----:B-1----:R-:W-:Y:S01]  /*310f0*/  STL [R1+0x320], R4 ;  /* 0x0003200401007387 */ /* 0x002fe20000100800 */
[----:B--2---:R-:W-:-:S02]  /*31100*/  FFMA R2, R21, c[0x0][0x188], -R28 ;  /* 0x0000620015027a23 */ /* 0x004fc4000000081c */
[C---:B----4-:R-:W-:Y:S01]  /*31110*/  HMMA.16816.F32.BF16 R20, R24.reuse, R22, R12 ;  /* 0x000000161814723c */ /* 0x050fe2000004180c */
[----:B------:R-:W2:Y:S01]  /*31120*/  LDL.LU.64 R14, [R1+0x16d8] ;  /* 0x0016d800010e7983 */ /* 0x000ea20000300a00 */
[----:B------:R-:W-:Y:S02]  /*31130*/  STL [R1+0x324], R3 ;  /* 0x0003240301007387 */ /* 0x000fe40000100800 */
[----:B------:R-:W2:Y:S11]  /*31140*/  LDL.LU.64 R12, [R1+0x16d0] ;  /* 0x0016d000010c7983 */ /* 0x000eb60000300a00 */
[----:B------:R-:W-:Y:S08]  /*31150*/  @!UPT UIADD3 URZ, URZ, URZ, URZ ;  /* 0x0000003f3f3ff290 */ /* 0x000ff0000fffe03f */
[----:B------:R-:W-:Y:S01]  /*31160*/  STL.64 [R1+0x120], R20 ;  /* 0x0001201401007387 */ /* 0x000fe20000100a00 */
[----:B------:R0:W-:Y:S03]  /*31170*/  STL.64 [R1+0x128], R22 ;  /* 0x0001281601007387 */ /* 0x0001e60000100a00 */
[----:B0-----:R-:W2:Y:S02]  /*31180*/  LDL.LU.64 R22, [R1+0x16c8] ;  /* 0x0016c80001167983 */ /* 0x001ea40000300a00 */
[C---:B--2---:R-:W-:Y:S02]  /*31190*/  HMMA.16816.F32.BF16 R20, R24.reuse, R22, R12 ;  /* 0x000000161814723c */ /* 0x044fe4000004180c */
[----:B------:R-:W2:Y:S01]  /*311a0*/  LDL.LU.64 R14, [R1+0x16c0] ;  /* 0x0016c000010e7983 */ /* 0x000ea20000300a00 */
[----:B------:R-:W4:Y:S11]  /*311b0*/  LDL.LU.64 R12, [R1+0x16b8] ;  /* 0x0016b800010c7983 */ /* 0x000f360000300a00 */
[----:B------:R-:W-:Y:S09]  /*311c0*/  @!UPT UIADD3 URZ, URZ, URZ, URZ ;  /* 0x0000003f3f3ff290 */ /* 0x000ff2000fffe03f */
[----:B------:R-:W-:Y:S01]  /*311d0*/  STL.64 [R1+0x110], R20 ;  /* 0x0001101401007387 */ /* 0x000fe20000100a00 */
[----:B------:R0:W-:Y:S03]  /*311e0*/  STL.64 [R1+0x118], R22 ;  /* 0x0001181601007387 */ /* 0x0001e60000100a00 */
[----:B0-----:R-:W3:Y:S01]  /*311f0*/  LDL.LU.64 R22, [R1+0x16b0] ;  /* 0x0016b00001167983 */ /* 0x001ee20000300a00 */
[----:B------:R-:W-:Y:S02]  /*31200*/  FMUL R3, R2, 1.4426950216293334961 ;  /* 0x3fb8aa3b02037820 */ /* 0x000fe40000400000 */
[----:B------:R-:W-:Y:S02]  /*31210*/  FFMA R2, R29, c[0x0][0x188], -R28 ;  /* 0x000062001d027a23 */ /* 0x000fe4000000081c */
[----:B------:R-:W0:Y:S02]  /*31220*/  MUFU.EX2 R29, R3 ;  /* 0x00000003001d7308 */ /* 0x000e240000000800 */
[----:B0-----:R-:W-:Y:S01]  /*31230*/  STL [R1+0x32c], R29 ;  /* 0x00032c1d01007387 */ /* 0x001fe20000100800 */
[----:B------:R-:W-:Y:S01]  /*31240*/  FMUL R3, R2, 1.4426950216293334961 ;  /* 0x3fb8aa3b02037820 */ /* 0x000fe20000400000 */
[----:B---3--:R-:W-:Y:S02]  /*31250*/  HMMA.16816.F32.BF16 R20, R24, R22, R16 ;  /* 0x000000161814723c */ /* 0x008fe40000041810 */
[----:B------:R-:W3:Y:S01]  /*31260*/  LDL.LU R16, [R1+0x16a8] ;  /* 0x0016a80001107983 */ /* 0x000ee20000300800 */
[----:B----4-:R-:W-:-:S02]  /*31270*/  FFMA R2, R13, c[0x0][0x188], -R12 ;  /* 0x000062000d027a23 */ /* 0x010fc4000000080c */
[----:B------:R-:W0:Y:S01]  /*31280*/  S2R R13, SR_TID.X ;  /* 0x00000000000d7919 */ /* 0x000e220000002100 */
[----:B------:R1:W4:Y:S02]  /*31290*/  MUFU.EX2 R28, R3 ;  /* 0x00000003001c7308 */ /* 0x0003240000000800 */
[----:B-1----:R-:W-:Y:S02]  /*312a0*/  FMUL R3, R2, 1.4426950216293334961 ;  /* 0x3fb8aa3b02037820 */ /* 0x002fe40000400000 */
[----:B------:R-:W-:Y:S01]  /*312b0*/  IMAD.MOV.U32 R18, RZ, RZ, R5 ;  /* 0x000000ffff127224 */ /* 0x000fe200078e0005 */
[----:B------:R-:W-:Y:S11]  /*312c0*/  MOV R19, R0 ;  /* 0x0000000000137202 */ /* 0x000ff60000000f00 */
[----:B------:R-:W-:Y:S01]  /*312d0*/  @!UPT UIADD3 URZ, URZ, URZ, URZ ;  /* 0x0000003f3f3ff290 */ /* 0x000fe2000fffe03f */
[----:B------:R-:W-:Y:S01]  /*312e0*/  STL.64 [R1+0x100], R20 ;  /* 0x0001001401007387 */ /* 0x000fe20000100a00 */
[----:B------:R1:W-:Y:S03]  /*312f0*/  STL.64 [R1+0x108], R22 ;  /* 0x0001081601007387 */ /* 0x0003e60000100a00 */
[----:B-1----:R-:W5:Y:S01]  /*31300*/  LDL.LU.64 R22, [R1+0x16a0] ;  /* 0x0016a00001167983 */ /* 0x002f620000300a00 */
[----:B------:R-:W2:Y:S02]  /*31310*/  LDL.LU.64 R20, [R1+0x1698] ;  /* 0x0016980001147983 */ /* 0x000ea40000300a00 */
[----:B----4-:R-:W-:Y:S02]  /*31320*/  STL [R1+0x328], R28 ;  /* 0x0003281c01007387 */ /* 0x010fe40000100800 */
[----:B---3--:R-:W-:Y:S01]  /*31330*/  FFMA R2, R16, c[0x0][0x188], -R12 ;  /* 0x0000620010027a23 */ /* 0x008fe2000000080c */
[C---:B0-----:R-:W-:Y:S01]  /*31340*/  SHF.L.U32 R16, R13.reuse, 0x1, RZ ;  /* 0x000000010d107819 */ /* 0x041fe200000006ff */
[----:B------:R-:W-:-:S05]  /*31350*/  LOP3.LUT R13, R13, 0x7, RZ, 0xc0, !PT ;  /* 0x000000070d0d7812 */ /* 0x000fca00078ec0ff */
[----:B------:R-:W-:-:S05]  /*31360*/  IMAD R13, R13, 0x110, RZ ;  /* 0x000001100d0d7824 */ /* 0x000fca00078e02ff */
[----:B------:R-:W-:Y:S02]  /*31370*/  LOP3.LUT R13, R13, 0x30, R16, 0x78, !PT ;  /* 0x000000300d0d7812 */ /* 0x000fe400078e7810 */
[----:B------:R-:W3:Y:S01]  /*31380*/  LDL.LU R16, [R1+0x290] ;  /* 0x0002900001107983 */ /* 0x000ee20000300800 */
[----:B------:R-:W3:Y:S02]  /*31390*/  LDL.LU R17, [R1+0x294] ;  /* 0x0002940001117983 */ /* 0x000ee40000300800 */
[----:B------:R0:W-:Y:S02]  /*313a0*/  STL.64 [R1+0x1688], R18 ;  /* 0x0016881201007387 */ /* 0x0001e40000100a00 */
[----:B0-----:R-:W4:Y:S04]  /*313b0*/  LDL.LU R19, [R1+0x5a8] ;  /* 0x0005a80001137983 */ /* 0x001f280000300800 */
[----:B---3--:R-:W-:Y:S04]  /*313c0*/  STL.64 [R1+0x1680], R16 ;  /* 0x0016801001007387 */ /* 0x008fe80000100a00 */
[----:B----4-:R5:W-:Y:S01]  /*313d0*/  STL [R1+0x1690], R19 ;  /* 0x0016901301007387 */ /* 0x010be20000100800 */
[----:B------:R-:W3:Y:S01]  /*313e0*/  LDL.LU R0, [R1+0x5ac] ;  /* 0x0005ac0001007983 */ /* 0x000ee20000300800 */
[----:B-----5:R-:W-:Y:S02]  /*313f0*/  HMMA.16816.F32.BF16 R16, R24, R22, R8 ;  /* 0x000000161810723c */ /* 0x020fe40000041808 */
[----:B------:R-:W4:Y:S11]  /*31400*/  LDL.LU R8, [R1+0x2b0] ;  /* 0x0002b00001087983 */ /* 0x000f360000300800 */
[----:B------:R-:W-:Y:S10]  /*31410*/  @!UPT UIADD3 URZ, URZ, URZ, URZ ;  /* 0x0000003f3f3ff290 */ /* 0x000ff4000fffe03f */
[----:B------:R-:W-:Y:S01]  /*31420*/  STL.64 [R1+0xf0], R16 ;  /* 0x0000f01001007387 */ /* 0x000fe20000100a00 */
[----:B------:R-:W-:Y:S02]  /*31430*/  STL.64 [R1+0xf8], R18 ;  /* 0x0000f81201007387 */ /* 0x000fe40000100a00 */
[----:B------:R-:W4:Y:S02]  /*31440*/  LDL.LU R9, [R1+0x2b4] ;  /* 0x0002b40001097983 */ /* 0x000f240000300800 */
[----:B------:R-:W5:Y:S01]  /*31450*/  LDL.LU R10, [R1+0x2b8] ;  /* 0x0002b800010a7983 */ /* 0x000f620000300800 */
[----:B------:R-:W5:Y:S01]  /*31460*/  LDL.LU R11, [R1+0x2bc] ;  /* 0x0002bc00010b7983 */ /* 0x000f620000300800 */
[----:B------:R-:W-:-:S05]  /*31470*/  LOP3.LUT R13, R13, 0x40, RZ, 0x3c, !PT ;  /* 0x000000400d0d7812 */ /* 0x000fca00078e3cff */
[----:B------:R-:W0:Y:S04]  /*31480*/  LDSM.16.M88.4 R16, [R13+0x8080] ;  /* 0x008080000d10783b */ /* 0x000e280000000200 */
[----:B-----5:R-:W-:Y:S01]  /*31490*/  STL.64 [R1+0x1670], R10 ;  /* 0x0016700a01007387 */ /* 0x020fe20000100a00 */
[----:B----4-:R1:W-:Y:S03]  /*314a0*/  STL.64 [R1+0x1668], R8 ;  /* 0x0016680801007387 */ /* 0x0103e60000100a00 */
[----:B-1----:R-:W4:Y:S01]  /*314b0*/  LDL.LU R8, [R1+0x2a0] ;  /* 0x0002a00001087983 */ /* 0x002f220000300800 */
[----:B------:R-:W4:Y:S02]  /*314c0*/  LDL.LU R9, [R1+0x2a4] ;  /* 0x0002a40001097983 */ /* 0x000f240000300800 */
[----:B------:R-:W4:Y:S02]  /*314d0*/  LDL.LU R10, [R1+0x2a8] ;  /* 0x0002a800010a7983 */ /* 0x000f240000300800 */
[----:B------:R-:W4:Y:S01]  /*314e0*/  LDL.LU R11, [R1+0x2ac] ;  /* 0x0002ac00010b7983 */ /* 0x000f220000300800 */
[----:B--2---:R-:W-:Y:S01]  /*314f0*/  STL.64 [R1+0x1630], R20 ;  /* 0x0016301401007387 */ /* 0x004fe20000100a00 */
[----:B0-----:R-:W-:Y:S02]  /*31500*/  STL.64 [R1+0xb0], R16 ;  /* 0x0000b01001007387 */ /* 0x001fe40000100a00 */
[----:B------:R0:W-:Y:S02]  /*31510*/  STL.64 [R1+0xb8], R18 ;  /* 0x0000b81201007387 */ /* 0x0001e40000100a00 */
[----:B0-----:R-:W2:Y:S01]  /*31520*/  LDL.LU R19, [R1+0x1690] ;  /* 0x0016900001137983 */ /* 0x001ea20000300800 */
[----:B------:R0:W1:Y:S01]  /*31530*/  MUFU.EX2 R5, R3 ;  /* 0x0000000300057308 */ /* 0x0000620000000800 */
[----:B------:R-:W-:-:S02]  /*31540*/  MOV R21, R16 ;  /* 0x0000001000157202 */ /* 0x000fc40000000f00 */
[----:B------:R-:W-:Y:S01]  /*31550*/  MOV R20, R17 ;  /* 0x0000001100147202 */ /* 0x000fe20000000f00 */
[----:B0-----:R-:W-:-:S06]  /*31560*/  FMUL R3, R2, 1.4426950216293334961 ;  /* 0x3fb8aa3b02037820 */ /* 0x001fcc0000400000 */
[----:B------:R-:W0:Y:S01]  /*31570*/  MUFU.EX2 R3, R3 ;  /* 0x0000000300037308 */ /* 0x000e220000000800 */
[----:B-1----:R-:W-:Y:S04]  /*31580*/  STL [R1+0x314], R5 ;  /* 0x0003140501007387 */ /* 0x002fe80000100800 */
[----:B0-----:R-:W-:Y:S01]  /*31590*/  STL [R1+0x310], R3 ;  /* 0x0003100301007387 */ /* 0x001fe20000100800 */
[----:B--2---:R-:W-:-:S03]  /*315a0*/  FFMA R2, R19, c[0x0][0x188], -R12 ;  /* 0x0000620013027a23 */ /* 0x004fc6000000080c */
[----:B------:R-:W0:Y:S04]  /*315b0*/  LDSM.16.M88.4 R16, [R13+0x8880] ;  /* 0x008880000d10783b */ /* 0x000e280000000200 */
[----:B0-----:R-:W-:Y:S01]  /*315c0*/  STL.64 [R1+0xa0], R16 ;  /* 0x0000a01001007387 */ /* 0x001fe20000100a00 */
[----:B------:R0:W-:Y:S01]  /*315d0*/  STL.64 [R1+0xa8], R18 ;  /* 0x0000a81201007387 */ /* 0x0001e20000100a00 */
[----:B------:R-:W-:Y:S01]  /*315e0*/  MOV R23, R16 ;  /* 0x0000001000177202 */ /* 0x000fe20000000f00 */
[----:B------:R-:W-:Y:S01]  /*315f0*/  IMAD.MOV.U32 R22, RZ, RZ, R17 ;  /* 0x000000ffff167224 */ /* 0x000fe200078e0011 */
[----:B0-----:R-:W2:Y:S01]  /*31600*/  LDL.LU.64 R18, [R1+0x1688] ;  /* 0x0016880001127983 */ /* 0x001ea20000300a00 */
[----:B------:R-:W2:Y:S03]  /*31610*/  LDL.LU.64 R16, [R1+0x1680] ;  /* 0x0016800001107983 */ /* 0x000ea60000300a00 */
[----:B------:R-:W-:Y:S02]  /*31620*/  STL.64 [R1+0x1658], R22 ;  /* 0x0016581601007387 */ /* 0x000fe40000100a00 */
[----:B------:R0:W-:Y:S02]  /*31630*/  STL.64 [R1+0x1650], R20 ;  /* 0x0016501401007387 */ /* 0x0001e40000100a00 */
[----:B0-----:R-:W5:Y:S01]  /*31640*/  LDL.LU R20, [R1+0x280] ;  /* 0x0002800001147983 */ /* 0x001f620000300800 */
[----:B------:R-:W5:Y:S02]  /*31650*/  LDL.LU R21, [R1+0x284] ;  /* 0x0002840001157983 */ /* 0x000f640000300800 */
[----:B------:R-:W5:Y:S02]  /*31660*/  LDL.LU R22, [R1+0x288] ;  /* 0x0002880001167983 */ /* 0x000f640000300800 */
[----:B------:R-:W5:Y:S01]  /*31670*/  LDL.LU R23, [R1+0x28c] ;  /* 0x00028c0001177983 */ /* 0x000f620000300800 */
[----:B----4-:R-:W-:Y:S01]  /*31680*/  HMMA.16816.F32.BF16 R8, R24, R14, R8 ;  /* 0x0000000e1808723c */ /* 0x010fe20000041808 */
[----:B------:R-:W-:-:S02]  /*31690*/  FMUL R3, R2, 1.4426950216293334961 ;  /* 0x3fb8aa3b02037820 */ /* 0x000fc40000400000 */
[----:B---3--:R-:W-:Y:S02]  /*316a0*/  FFMA R2, R0, c[0x0][0x188], -R12 ;  /* 0x0000620000027a23 */ /* 0x008fe4000000080c */
[----:B------:R-:W0:Y:S03]  /*316b0*/  MUFU.EX2 R0, R3 ;  /* 0x0000000300007308 */ /* 0x000e260000000800 */
[----:B--2---:R-:W-:Y:S11]  /*316c0*/  HMMA.16816.F32.BF16 R16, R24, R6, R16 ;  /* 0x000000061810723c */ /* 0x004ff60000041810 */
[----:B------:R-:W-:Y:S11]  /*316d0*/  @!UPT UIADD3 URZ, URZ, URZ, URZ ;  /* 0x0000003f3f3ff290 */ /* 0x000ff6000fffe03f */
[----:B------:R-:W-:Y:S01]  /*316e0*/  @!UPT UIADD3 URZ, URZ, URZ, URZ ;  /* 0x0000003f3f3ff290 */ /* 0x000fe2000fffe03f */
[----:B------:R-:W-:Y:S01]  /*316f0*/  STL.64 [R1+0xe0], R16 ;  /* 0x0000e01001007387 */ /* 0x000fe20000100a00 */
[----:B------:R-:W-:Y:S02]  /*31700*/  STL.64 [R1+0xe8], R18 ;  /* 0x0000e81201007387 */ /* 0x000fe40000100a00 */
[----:B------:R-:W1:Y:S02]  /*31710*/  LDSM.16.M88.4 R16, [R13+0x9080] ;  /* 0x009080000d10783b */ /* 0x000e640000000200 */
[----:B-1----:R-:W-:Y:S02]  /*31720*/  STL.64 [R1+0x90], R16 ;  /* 0x0000901001007387 */ /* 0x002fe40000100a00 */
[----:B------:R1:W-:Y:S02]  /*31730*/  STL.64 [R1+0x98], R18 ;  /* 0x0000981201007387 */ /* 0x0003e40000100a00 */
[----:B-1----:R-:W2:Y:S01]  /*31740*/  LDL.LU.64 R18, [R1+0x1678] ;  /* 0x0016780001127983 */ /* 0x002ea20000300a00 */
[----:B0-----:R-:W-:Y:S02]  /*31750*/  STL [R1+0x318], R0 ;  /* 0x0003180001007387 */ /* 0x001fe40000100800 */
[----:B------:R-:W-:Y:S02]  /*31760*/  STL.64 [R1+0xd0], R8 ;  /* 0x0000d00801007387 */ /* 0x000fe40000100a00 */
[----:B------:R-:W-:Y:S02]  /*31770*/  STL.64 [R1+0xd8], R10 ;  /* 0x0000d80a01007387 */ /* 0x000fe40000100a00 */
[----:B------:R-:W0:Y:S01]  /*31780*/  LDSM.16.M88.4 R8, [R13+0x9880] ;  /* 0x009880000d08783b */ /* 0x000e220000000200 */
[----:B------:R-:W-:-:S02]  /*31790*/  MOV R6, R16 ;  /* 0x0000001000067202 */ /* 0x000fc40000000f00 */
[----:B------:R-:W-:Y:S01]  /*317a0*/  MOV R3, R17 ;  /* 0x0000001100037202 */ /* 0x000fe20000000f00 */
[----:B------:R-:W-:Y:S01]  /*317b0*/  FMUL R2, R2, 1.4426950216293334961 ;  /* 0x3fb8aa3b02027820 */ /* 0x000fe20000400000 */
[----:B------:R-:W1:Y:S04]  /*317c0*/  LDSM.16.M88.4 R12, [R13+0xa080] ;  /* 0x00a080000d0c783b */ /* 0x000e680000000200 */
[----:B0-----:R-:W-:Y:S01]  /*317d0*/  STL.64 [R1+0x80], R8 ;  /* 0x0000800801007387 */ /* 0x001fe20000100a00 */
[----:B------:R0:W-:Y:S01]  /*317e0*/  STL.64 [R1+0x88], R10 ;  /* 0x0000880a01007387 */ /* 0x0001e20000100a00 */
[----:B------:R-:W-:Y:S02]  /*317f0*/  MOV R16, R8 ;  /* 0x0000000800107202 */ /* 0x000fe40000000f00 */
[----:B------:R-:W-:Y:S01]  /*31800*/  MOV R17, R9 ;  /* 0x0000000900117202 */ /* 0x000fe20000000f00 */
[----:B0-----:R-:W2:Y:S01]  /*31810*/  LDL.LU.64 R10, [R1+0x1670] ;  /* 0x00167000010a7983 */ /* 0x001ea20000300a00 */
[----:B------:R-:W2:Y:S02]  /*31820*/  LDL.LU.64 R8, [R1+0x1668] ;  /* 0x0016680001087983 */ /* 0x000ea40000300a00 */
[C---:B--2---:R-:W-:Y:S11]  /*31830*/  HMMA.16816.F32.BF16 R8, R24.reuse, R18, R8 ;  /* 0x000000121808723c */ /* 0x044ff60000041808 */
[----:B------:R-:W-:Y:S11]  /*31840*/  @!UPT UIADD3 URZ, URZ, URZ, URZ ;  /* 0x0000003f3f3ff290 */ /* 0x000ff6000fffe03f */
[----:B------:R-:W-:Y:S01]  /*31850*/  @!UPT UIADD3 URZ, URZ, URZ, URZ ;  /* 0x0000003f3f3ff290 */ /* 0x000fe2000fffe03f */
[----:B------:R-:W-:Y:S01]  /*31860*/  STL.64 [R1+0xc0], R8 ;  /* 0x0000c00801007387 */ /* 0x000fe20000100a00 */
[----:B------:R0:W-:Y:S03]  /*31870*/  STL.64 [R1+0xc8], R10 ;  /* 0x0000c80a01007387 */ /* 0x0001e60000100a00 */
[----:B0-----:R-:W5:Y:S01]  /*31880*/  LDL.LU.64 R10, [R1+0x1660] ;  /* 0x00166000010a7983 */ /* 0x001f620000300a00 */
[----:B------:R-:W0:Y:S03]  /*31890*/  MUFU.EX2 R2, R2 ;  /* 0x0000000200027308 */ /* 0x000e260000000800 */
[----:B0-----:R-:W-:Y:S04]  /*318a0*/  STL [R1+0x31c], R2 ;  /* 0x00031c0201007387 */ /* 0x001fe80000100800 */
[----:B------:R-:W0:Y:S01]  /*318b0*/  S2R R7, SR_TID.X ;  /* 0x0000000000077919 */ /* 0x000e220000002100 */
[----:B-----5:R-:W-:Y:S03]  /*318c0*/  HMMA.16816.F32.BF16 R8, R24, R10, R20 ;  /* 0x0000000a1808723c */ /* 0x020fe60000041814 */
[----:B------:R-:W2:Y:S01]  /*318d0*/  LDL.LU.64 R22, [R1+0x1658] ;  /* 0x0016580001167983 */ /* 0x000ea20000300a00 */
[----:B------:R-:W3:Y:S02]  /*318e0*/  LDL.LU.64 R20, [R1+0x1650] ;  /* 0x0016500001147983 */ /* 0x000ee40000300a00 */
[----:B-1----:R-:W-:Y:S02]  /*318f0*/  STL.64 [R1+0x70], R12 ;  /* 0x0000700c01007387 */ /* 0x002fe40000100a00 */
[----:B------:R-:W-:Y:S01]  /*31900*/  STL.64 [R1+0x78], R14 ;  /* 0x0000780e01007387 */ /* 0x000fe20000100a00 */
[----:B------:R1:W-:Y:S02]  /*31910*/  STL.64 [R1+0x15e0], R12 ;  /* 0x0015e00c01007387 */ /* 0x0003e40000100a00 */
[----:B-1----:R-:W-:-:S02]  /*31920*/  MOV R12, R16 ;  /* 0x00000010000c7202 */ /* 0x002fc40000000f00 */
[----:B------:R-:W-:Y:S01]  /*31930*/  MOV R13, R17 ;  /* 0x00000011000d7202 */ /* 0x000fe20000000f00 */
[----:B------:R-:W4:Y:S01]  /*31940*/  LDL.LU R16, [R1+0x164c] ;  /* 0x00164c0001107983 */ /* 0x000f220000300800 */
[----:B------:R-:W4:Y:S03]  /*31950*/  LDL.LU R17, [R1+0x1648] ;  /* 0x0016480001117983 */ /* 0x000f260000300800 */
[----:B------:R1:W-:Y:S01]  /*31960*/  STL.64 [R1+0x15f8], R12 ;  /* 0x0015f80c01007387 */ /* 0x0003e20000100a00 */
[----:B0-----:R-:W-:Y:S02]  /*31970*/  LOP3.LUT R27, R7, 0x7, RZ, 0xc0, !PT ;  /* 0x00000007071b7812 */ /* 0x001fe400078ec0ff */
[----:B-1----:R-:W-:Y:S02]  /*31980*/  MOV R12, R6 ;  /* 0x00000006000c7202 */ /* 0x002fe40000000f00 */
[----:B------:R-:W-:-:S05]  /*31990*/  MOV R13, R3 ;  /* 0x00000003000d7202 */ /* 0x000fca0000000f00 */
[----:B------:R2:W-:Y:S01]  /*319a0*/  STL.64 [R1+0x1610], R12 ;  /* 0x0016100c01007387 */ /* 0x0005e20000100a00 */
[----:B------:R-:W-:Y:S02]  /*319b0*/  IMAD R27, R27, 0x110, RZ ;  /* 0x000001101b1b7824 */ /* 0x000fe400078e02ff */
[----:B------:R-:W-:-:S05]  /*319c0*/  IMAD.SHL.U32 R7, R7, 0x2, RZ ;  /* 0x0000000207077824 */ /* 0x000fca00078e00ff */
[----:B------:R-:W-:Y:S01]  /*319d0*/  LOP3.LUT R27, R27, 0x30, R7, 0x78, !PT ;  /* 0x000000301b1b7812 */ /* 0x000fe200078e7807 */
[----:B--2---:R-:W-:Y:S01]  /*319e0*/  IMAD.MOV.U32 R12, RZ, RZ, R23 ;  /* 0x000000ffff0c7224 */ /* 0x004fe200078e0017 */
[----:B------:R-:W-:-:S05]  /*319f0*/  MOV R13, R22 ;  /* 0x00000016000d7202 */ /* 0x000fca0000000f00 */
[----:B------:R3:W-:Y:S02]  /*31a00*/  STL.64 [R1+0x1628], R12 ;  /* 0x0016280c01007387 */ /* 0x0007e40000100a00 */
[----:B---3--:R-:W-:Y:S02]  /*31a10*/  MOV R12, R21 ;  /* 0x00000015000c7202 */ /* 0x008fe40000000f00 */
[----:B------:R-:W-:-:S05]  /*31a20*/  MOV R13, R20 ;  /* 0x00000014000d7202 */ /* 0x000fca0000000f00 */
[----:B------:R-:W-:Y:S01]  /*31a30*/  STL.64 [R1+0x1640], R12 ;  /* 0x0016400c01007387 */ /* 0x000fe20000100a00 */
[----:B------:R-:W2:Y:S02]  /*31a40*/  LDL.LU R20, [R1+0x270] ;  /* 0x0002700001147983 */ /* 0x000ea40000300800 */
[----:B------:R-:W2:Y:S02]  /*31a50*/  LDL.LU R21, [R1+0x274] ;  /* 0x0002740001157983 */ /* 0x000ea40000300800 */
[----:B------:R-:W2:Y:S01]  /*31a60*/  LDL.LU R22, [R1+0x278] ;  /* 0x0002780001167983 */ /* 0x000ea20000300800 */
[----:B------:R-:W2:Y:S01]  /*31a70*/  LDL.LU R23, [R1+0x27c] ;  /* 0x00027c0001177983 */ /* 0x000ea20000300800 */
[----:B------:R-:W3:Y:S02]  /*31a80*/  LDL R6, [R1+0x324] ;  /* 0x0003240001067983 */ /* 0x000ee40000100800 */
[----:B------:R-:W5:Y:S02]  /*31a90*/  LDL R7, [R1+0x310] ;  /* 0x0003100001077983 */ /* 0x000f640000100800 */
[----:B------:R-:W2:Y:S01]  /*31aa0*/  LDL.LU R3, [R1+0x540] ;  /* 0x0005400001037983 */ /* 0x000ea20000300800 */
[----:B------:R-:W2:Y:S01]  /*31ab0*/  LDL.LU R26, [R1+0x544] ;  /* 0x00054400011a7983 */ /* 0x000ea20000300800 */
[----:B------:R-:W2:Y:S03]  /*31ac0*/  LDL.LU R19, [R1+0x530] ;  /* 0x0005300001137983 */ /* 0x000ea60000300800 */
[----:B--2---:R-:W-:Y:S01]  /*31ad0*/  STL [R1+0x15f0], R19 ;  /* 0x0015f01301007387 */ /* 0x004fe20000100800 */
[----:B----4-:R0:W-:Y:S03]  /*31ae0*/  STL.64 [R1+0x15e8], R16 ;  /* 0x0015e81001007387 */ /* 0x0101e60000100a00 */
[----:B0-----:R-:W2:Y:S01]  /*31af0*/  LDL.LU R16, [R1+0x240] ;  /* 0x0002400001107983 */ /* 0x001ea20000300800 */
[----:B------:R-:W2:Y:S02]  /*31b00*/  LDL.LU R17, [R1+0x244] ;  /* 0x0002440001117983 */ /* 0x000ea40000300800 */
[----:B------:R-:W4:Y:S02]  /*31b10*/  LDL.LU R18, [R1+0x248] ;  /* 0x0002480001127983 */ /* 0x000f240000300800 */
[----:B------:R-:W4:Y:S01]  /*31b20*/  LDL.LU R19, [R1+0x24c] ;  /* 0x00024c0001137983 */ /* 0x000f220000300800 */
[----:B------:R-:W-:-:S05]  /*31b30*/  LOP3.LUT R27, R27, 0x40, RZ, 0x3c, !PT ;  /* 0x000000401b1b7812 */ /* 0x000fca00078e3cff */
[----:B------:R-:W0:Y:S04]  /*31b40*/  LDSM.16.M88.4 R12, [R27+0xa880] ;  /* 0x00a880001b0c783b */ /* 0x000e280000000200 */
[----:B----4-:R-:W-:Y:S01]  /*31b50*/  STL.64 [R1+0x1608], R18 ;  /* 0x0016081201007387 */ /* 0x010fe20000100a00 */
[----:B--2---:R1:W-:Y:S03]  /*31b60*/  STL.64 [R1+0x1600], R16 ;  /* 0x0016001001007387 */ /* 0x0043e60000100a00 */
[----:B-1----:R-:W2:Y:S01]  /*31b70*/  LDL.LU R16, [R1+0x250] ;  /* 0x0002500001107983 */ /* 0x002ea20000300800 */
[----:B------:R-:W2:Y:S02]  /*31b80*/  LDL.LU R17, [R1+0x254] ;  /* 0x0002540001117983 */ /* 0x000ea40000300800 */
[----:B------:R-:W4:Y:S02]  /*31b90*/  LDL.LU R18, [R1+0x258] ;  /* 0x0002580001127983 */ /* 0x000f240000300800 */
[----:B------:R-:W4:Y:S02]  /*31ba0*/  LDL.LU R19, [R1+0x25c] ;  /* 0x00025c0001137983 */ /* 0x000f240000300800 */
[----:B----4-:R-:W-:Y:S01]  /*31bb0*/  STL.64 [R1+0x1620], R18 ;  /* 0x0016201201007387 */ /* 0x010fe20000100a00 */
[----:B--2---:R1:W-:Y:S03]  /*31bc0*/  STL.64 [R1+0x1618], R16 ;  /* 0x0016181001007387 */ /* 0x0043e60000100a00 */
[----:B-1----:R-:W2:Y:S01]  /*31bd0*/  LDL.LU R16, [R1+0x260] ;  /* 0x0002600001107983 */ /* 0x002ea20000300800 */
[----:B------:R-:W2:Y:S02]  /*31be0*/  LDL.LU R17, [R1+0x264] ;  /* 0x0002640001117983 */ /* 0x000ea40000300800 */
[----:B------:R-:W2:Y:S02]  /*31bf0*/  LDL.LU R18, [R1+0x268] ;  /* 0x0002680001127983 */ /* 0x000ea40000300800 */
[----:B------:R-:W2:Y:S01]  /*31c00*/  LDL.LU R19, [R1+0x26c] ;  /* 0x00026c0001137983 */ /* 0x000ea20000300800 */
[----:B------:R-:W-:Y:S01]  /*31c10*/  STL.64 [R1+0x1378], R10 ;  /* 0x0013780a01007387 */ /* 0x000fe20000100a00 */
[----:B------:R1:W-:Y:S03]  /*31c20*/  STL.64 [R1+0x1370], R8 ;  /* 0x0013700801007387 */ /* 0x0003e60000100a00 */
[----:B-1----:R-:W4:Y:S01]  /*31c30*/  LDL.LU R8, [R1+0x230] ;  /* 0x0002300001087983 */ /* 0x002f220000300800 */
[----:B------:R-:W4:Y:S02]  /*31c40*/  LDL.LU R9, [R1+0x234] ;  /* 0x0002340001097983 */ /* 0x000f240000300800 */
[----:B------:R-:W4:Y:S02]  /*31c50*/  LDL.LU R10, [R1+0x238] ;  /* 0x00023800010a7983 */ /* 0x000f240000300800 */
[----:B------:R-:W4:Y:S01]  /*31c60*/  LDL.LU R11, [R1+0x23c] ;  /* 0x00023c00010b7983 */ /* 0x000f220000300800 */
[----:B0-----:R0:W-:Y:S01]  /*31c70*/  STL.64 [R1+0x60], R12 ;  /* 0x0000600c01007387 */ /* 0x0011e20000100a00 */
[----:B------:R1:W-:Y:S03]  /*31c80*/  STL.64 [R1+0x68], R14 ;  /* 0x0000680e01007387 */ /* 0x0003e60000100a00 */
[----:B0-----:R-:W1:Y:S01]  /*31c90*/  LDL.LU.64 R12, [R1+0x1640] ;  /* 0x00164000010c7983 */ /* 0x001e620000300a00 */
[----:B---3--:R-:W-:-:S02]  /*31ca0*/  F2FP.BF16.PACK_AB R4, R6, R4 ;  /* 0x000000040604723e */ /* 0x008fc400000010ff */
[----:B-----5:R-:W-:Y:S01]  /*31cb0*/  F2FP.BF16.PACK_AB R5, R7, R5 ;  /* 0x000000050705723e */ /* 0x020fe200000010ff */
[----:B------:R-:W-:Y:S01]  /*31cc0*/  F2FP.BF16.PACK_AB R6, R28, R29 ;  /* 0x0000001d1c06723e */ /* 0x000fe200000010ff */
[----:B------:R-:W-:Y:S01]  /*31cd0*/  F2FP.BF16.PACK_AB R7, R2, R0 ;  /* 0x000000000207723e */ /* 0x000fe200000010ff */
[----:B------:R-:W3:Y:S01]  /*31ce0*/  LDL.LU R28, [R1+0x163c] ;  /* 0x00163c00011c7983 */ /* 0x000ee20000300800 */
[----:B------:R-:W5:Y:S05]  /*31cf0*/  LDL.LU R29, [R1+0x1638] ;  /* 0x00163800011d7983 */ /* 0x000f6a0000300800 */
[C---:B-1----:R-:W-:Y:S01]  /*31d00*/  HMMA.16816.F32.BF16 R12, R4.reuse, R12, R20 ;  /* 0x0000000c040c723c */ /* 0x042fe20000041814 */
[----:B------:R-:W2:Y:S11]  /*31d10*/  LDL.LU.64 R20, [R1+0x1630] ;  /* 0x0016300001147983 */ /* 0x000eb60000300a00 */
[----:B------:R-:W-:Y:S11]  /*31d20*/  @!UPT UIADD3 URZ, URZ, URZ, URZ ;  /* 0x0000003f3f3ff290 */ /* 0x000ff6000fffe03f */
[----:B------:R-:W-:Y:S01]  /*31d30*/  STL.64 [R1+0x2b0], R12 ;  /* 0x0002b00c01007387 */ /* 0x000fe20000100a00 */
[----:B------:R-:W-:Y:S02]  /*31d40*/  STL.64 [R1+0x2b8], R14 ;  /* 0x0002b80e01007387 */ /* 0x000fe40000100a00 */
[----:B------:R-:W0:Y:S02]  /*31d50*/  LDSM.16.M88.4 R12, [R27+0xb080] ;  /* 0x00b080001b0c783b */ /* 0x000e240000000200 */
[----:B0-----:R0:W-:Y:S01]  /*31d60*/  STL.64 [R1+0x50], R12 ;  /* 0x0000500c01007387 */ /* 0x0011e20000100a00 */
[----:B------:R-:W-:Y:S01]  /*31d70*/  MOV R23, R12 ;  /* 0x0000000c00177202 */ /* 0x000fe20000000f00 */
[----:B------:R-:W-:Y:S02]  /*31d80*/  STL.64 [R1+0x58], R14 ;  /* 0x0000580e01007387 */ /* 0x000fe40000100a00 */
[----:B------:R-:W-:Y:S02]  /*31d90*/  IMAD.MOV.U32 R22, RZ, RZ, R13 ;  /* 0x000000ffff167224 */ /* 0x000fe400078e000d */
[----:B0-----:R-:W3:Y:S03]  /*31da0*/  LDL.LU.64 R12, [R1+0x1628] ;  /* 0x00162800010c7983 */ /* 0x001ee60000300a00 */
[----:B------:R-:W-:Y:S01]  /*31db0*/  STL.64 [R1+0x15c8], R22 ;  /* 0x0015c81601007387 */ /* 0x000fe20000100a00 */
[----:B--2---:R0:W-:Y:S04]  /*31dc0*/  STL.64 [R1+0x15c0], R20 ;  /* 0x0015c01401007387 */ /* 0x0041e80000100a00 */
[----:B0-----:R-:W2:Y:S01]  /*31dd0*/  LDL.64 R20, [R1+0x60] ;  /* 0x0000600001147983 */ /* 0x001ea20000100a00 */
[C---:B---3--:R-:W-:Y:S03]  /*31de0*/  HMMA.16816.F32.BF16 R12, R4.reuse, R12, R16 ;  /* 0x0000000c040c723c */ /* 0x048fe60000041810 */
[----:B------:R-:W3:Y:S01]  /*31df0*/  LDL.LU.64 R18, [R1+0x1620] ;  /* 0x0016200001127983 */ /* 0x000ee20000300a00 */
[----:B------:R-:W3:Y:S11]  /*31e00*/  LDL.LU.64 R16, [R1+0x1618] ;  /* 0x0016180001107983 */ /* 0x000ef60000300a00 */
[----:B------:R-:W-:Y:S08]  /*31e10*/  @!UPT UIADD3 URZ, URZ, URZ, URZ ;  /* 0x0000003f3f3ff290 */ /* 0x000ff0000fffe03f */
[----:B------:R-:W-:Y:S01]  /*31e20*/  STL.64 [R1+0x2a0], R12 ;  /* 0x0002a00c01007387 */ /* 0x000fe20000100a00 */
[----:B------:R-:W-:Y:S02]  /*31e30*/  STL.64 [R1+0x2a8], R14 ;  /* 0x0002a80e01007387 */ /* 0x000fe40000100a00 */
[----:B------:R-:W0:Y:S02]  /*31e40*/  LDSM.16.M88.4 R12, [R27+0xb880] ;  /* 0x00b880001b0c783b */ /* 0x000e240000000200 */
[----:B0-----:R0:W-:Y:S02]  /*31e50*/  STL.64 [R1+0x40], R12 ;  /* 0x0000400c01007387 */ /* 0x0011e40000100a00 */
[----:B------:R3:W-:Y:S02]  /*31e60*/  STL.64 [R1+0x48], R14 ;  /* 0x0000480e01007387 */ /* 0x0007e40000100a00 */
[----:B0-----:R-:W3:Y:S01]  /*31e70*/  LDL.LU.64 R12, [R1+0x1610] ;  /* 0x00161000010c7983 */ /* 0x001ee20000300a00 */
[----:B------:R-:W2:Y:S01]  /*31e80*/  LDL.LU R0, [R1+0x534] ;  /* 0x0005340001007983 */ /* 0x000ea20000300800 */
[----:B---3--:R-:W-:Y:S02]  /*31e90*/  HMMA.16816.F32.BF16 R12, R4, R12, R16 ;  /* 0x0000000c040c723c */ /* 0x008fe40000041810 */
[----:B------:R-:W3:Y:S01]  /*31ea0*/  LDL.LU.64 R18, [R1+0x1608] ;  /* 0x0016080001127983 */ /* 0x000ee20000300a00 */
[----:B------:R-:W3:Y:S11]  /*31eb0*/  LDL.LU.64 R16, [R1+0x1600] ;  /* 0x0016000001107983 */ /* 0x000ef60000300a00 */
[----:B------:R-:W-:Y:S09]  /*31ec0*/  @!UPT UIADD3 URZ, URZ, URZ, URZ ;  /* 0x0000003f3f3ff290 */ /* 0x000ff2000fffe03f */
[----:B------:R-:W-:Y:S01]  /*31ed0*/  STL.64 [R1+0x290], R12 ;  /* 0x0002900c01007387 */ /* 0x000fe20000100a00 */
[----:B------:R-:W-:Y:S02]  /*31ee0*/  STL.64 [R1+0x298], R14 ;  /* 0x0002980e01007387 */ /* 0x000fe40000100a00 */
[----:B------:R-:W0:Y:S02]  /*31ef0*/  LDSM.16.M88.4 R12, [R27+0xc080] ;  /* 0x00c080001b0c783b */ /* 0x000e240000000200 */
[----:B0-----:R0:W-:Y:S02]  /*31f00*/  STL.64 [R1+0x30], R12 ;  /* 0x0000300c01007387 */ /* 0x0011e40000100a00 */
[----:B------:R3:W-:Y:S02]  /*31f10*/  STL.64 [R1+0x38], R14 ;  /* 0x0000380e01007387 */ /* 0x0007e40000100a00 */
[----:B0-----:R-:W3:Y:S01]  /*31f20*/  LDL.LU.64 R12, [R1+0x15f8] ;  /* 0x0015f800010c7983 */ /* 0x001ee20000300a00 */
[----:B-----5:R-:W-:-:S04]  /*31f30*/  FFMA R2, R3, c[0x0][0x188], -R29 ;  /* 0x0000620003027a23 */ /* 0x020fc8000000081d */
[----:B------:R-:W-:-:S06]  /*31f40*/  FMUL R3, R2, 1.4426950216293334961 ;  /* 0x3fb8aa3b02037820 */ /* 0x000fcc0000400000 */
[----:B------:R-:W0:Y:S01]  /*31f50*/  MUFU.EX2 R3, R3 ;  /* 0x0000000300037308 */ /* 0x000e220000000800 */
[----:B---3--:R-:W-:Y:S01]  /*31f60*/  HMMA.16816.F32.BF16 R12, R4, R12, R16 ;  /* 0x0000000c040c723c */ /* 0x008fe20000041810 */
[----:B------:R-:W3:Y:S01]  /*31f70*/  LDL.LU R19, [R1+0x15f0] ;  /* 0x0015f00001137983 */ /* 0x000ee20000300800 */
[----:B0-----:R-:W-:Y:S02]  /*31f80*/  STL [R1+0x304], R3 ;  /* 0x0003040301007387 */ /* 0x001fe40000100800 */
[----:B------:R-:W5:Y:S11]  /*31f90*/  LDL.LU.64 R16, [R1+0x15e8] ;  /* 0x0015e80001107983 */ /* 0x000f760000300a00 */
[----:B------:R-:W-:Y:S08]  /*31fa0*/  @!UPT UIADD3 URZ, URZ, URZ, URZ ;  /* 0x0000003f3f3ff290 */ /* 0x000ff0000fffe03f */
[----:B------:R-:W-:Y:S01]  /*31fb0*/  STL.64 [R1+0x280], R12 ;  /* 0x0002800c01007387 */ /* 0x000fe20000100a00 */
[----:B------:R-:W-:Y:S02]  /*31fc0*/  STL.64 [R1+0x288], R14 ;  /* 0x0002880e01007387 */ /* 0x000fe40000100a00 */
[----:B------:R-:W0:Y:S02]  /*31fd0*/  LDSM.16.M88.4 R12, [R27+0xc880] ;  /* 0x00c880001b0c783b */ /* 0x000e240000000200 */
[----:B0-----:R0:W-:Y:S02]  /*31fe0*/  STL.64 [R1+0x20], R12 ;  /* 0x0000200c01007387 */ /* 0x0011e40000100a00 */
[----:B------:R-:W-:Y:S02]  /*31ff0*/  STL.64 [R1+0x28], R14 ;  /* 0x0000280e01007387 */ /* 0x000fe40000100a00 */
[----:B0-----:R-:W4:Y:S01]  /*32000*/  LDL.LU.64 R12, [R1+0x15e0] ;  /* 0x0015e000010c7983 */ /* 0x001f220000300a00 */
[----:B------:R-:W-:-:S04]  /*32010*/  FFMA R2, R26, c[0x0][0x188], -R29 ;  /* 0x000062001a027a23 */ /* 0x000fc8000000081d */
[----:B------:R-:W-:-:S06]  /*32020*/  FMUL R3, R2, 1.4426950216293334961 ;  /* 0x3fb8aa3b02037820 */ /* 0x000fcc0000400000 */
[----:B------:R-:W0:Y:S02]  /*32030*/  MUFU.EX2 R3, R3 ;  /* 0x0000000300037308 */ /* 0x000e240000000800 */
[----:B0-----:R-:W-:Y:S01]  /*32040*/  STL [R1+0x300], R3 ;  /* 0x0003000301007387 */ /* 0x001fe20000100800 */
[----:B----4-:R-:W-:Y:S03]  /*32050*/  HMMA.16816.F32.BF16 R8, R4, R12, R8 ;  /* 0x0000000c0408723c */ /* 0x010fe60000041808 */
[----:B------:R-:W0:Y:S11]  /*32060*/  LDSM.16.M88.4 R12, [R27+0xd080] ;  /* 0x00d080001b0c783b */ /* 0x000e360000000200 */
[----:B------:R-:W-:Y:S09]  /*32070*/  @!UPT UIADD3 URZ, URZ, URZ, URZ ;  /* 0x0000003f3f3ff290 */ /* 0x000ff2000fffe03f */
[----:B------:R-:W-:Y:S01]  /*32080*/  STL.64 [R1+0x270], R8 ;  /* 0x0002700801007387 */ /* 0x000fe20000100a00 */
[----:B------:R-:W-:Y:S02]  /*32090*/  STL.64 [R1+0x278], R10 ;  /* 0x0002780a01007387 */ /* 0x000fe40000100a00 */
[----:B------:R-:W-:Y:S01]  /*320a0*/  LDSM.16.M88.4 R8, [R27+0xd880] ;  /* 0x00d880001b08783b */ /* 0x000fe20000000200 */
[----:B0-----:R-:W-:Y:S03]  /*320b0*/  STL.64 [R1+0x10], R12 ;  /* 0x0000100c01007387 */ /* 0x001fe60000100a00 */
[----:B------:R-:W-:Y:S02]  /*320c0*/  STL.64 [R1+0x18], R14 ;  /* 0x0000180e01007387 */ /* 0x000fe40000100a00 */
[----:B------:R-:W0:Y:S02]  /*320d0*/  LDSM.16.M88.4 R12, [R27+0xe080] ;  /* 0x00e080001b0c783b */ /* 0x000e240000000200 */
[----:B0-----:R0:W-:Y:S04]  /*320e0*/  STL [R1+0x1250], R14 ;  /* 0x0012500e01007387 */ /* 0x0011e80000100800 */
[----:B0-----:R-:W4:Y:S01]  /*320f0*/  LDL.LU R14, [R1+0x54c] ;  /* 0x00054c00010e7983 */ /* 0x001f220000300800 */
[----:B------:R-:W-:Y:S02]  /*32100*/  STL.64 [R1+0x8], R10 ;  /* 0x0000080a01007387 */ /* 0x000fe40000100a00 */
[----:B------:R-:W-:Y:S02]  /*32110*/  STL.64 [R1+0x1588], R8 ;  /* 0x0015880801007387 */ /* 0x000fe40000100a00 */
[----:B------:R5:W-:Y:S02]  /*32120*/  STL [R1+0x1208], R15 ;  /* 0x0012080f01007387 */ /* 0x000be40000100800 */
[----:B---3--:R-:W-:Y:S01]  /*32130*/  FFMA R2, R19, c[0x0][0x188], -R29 ;  /* 0x0000620013027a23 */ /* 0x008fe2000000081d */
[----:B-----5:R-:W-:Y:S01]  /*32140*/  MOV R15, R16 ;  /* 0x00000010000f7202 */ /* 0x020fe20000000f00 */
[----:B----4-:R-:W-:Y:S01]  /*32150*/  STL [R1+0x15d8], R14 ;  /* 0x0015d80e01007387 */ /* 0x010fe20000100800 */
[----:B------:R0:W-:Y:S03]  /*32160*/  STL.64 [R1+0x15d0], R12 ;  /* 0x0015d00c01007387 */ /* 0x0001e60000100a00 */
[----:B0-----:R-:W3:Y:S01]  /*32170*/  LDL.LU R12, [R1+0x220] ;  /* 0x00022000010c7983 */ /* 0x001ee20000300800 */
[----:B------:R-:W3:Y:S01]  /*32180*/  LDL.LU R13, [R1+0x224] ;  /* 0x00022400010d7983 */ /* 0x000ee20000300800 */
[----:B------:R-:W-:-:S02]  /*32190*/  MOV R14, R17 ;  /* 0x00000011000e7202 */ /* 0x000fc40000000f00 */
[----:B------:R-:W0:Y:S01]  /*321a0*/  LDSM.16.M88.4 R16, [R27+0xe880] ;  /* 0x00e880001b10783b */ /* 0x000e220000000200 */
[----:B------:R-:W-:Y:S02]  /*321b0*/  FMUL R3, R2, 1.4426950216293334961 ;  /* 0x3fb8aa3b02037820 */ /* 0x000fe40000400000 */
[----:B--2---:R-:W-:Y:S02]  /*321c0*/  FFMA R2, R0, c[0x0][0x188], -R29 ;  /* 0x0000620000027a23 */ /* 0x004fe4000000081d */
[----:B------:R-:W1:Y:S01]  /*321d0*/  MUFU.EX2 R0, R3 ;  /* 0x0000000300007308 */ /* 0x000e620000000800 */
[----:B0-----:R-:W-:Y:S01]  /*321e0*/  STL [R1+0x125c], R18 ;  /* 0x00125c1201007387 */ /* 0x001fe20000100800 */
[----:B------:R-:W-:Y:S02]  /*321f0*/  STL [R1+0x1258], R19 ;  /* 0x0012581301007387 */ /* 0x000fe40000100800 */
[----:B------:R-:W2:Y:S02]  /*32200*/  LDL.LU R11, [R1+0x548] ;  /* 0x00054800010b7983 */ /* 0x000ea40000300800 */
[----:B------:R-:W-:Y:S01]  /*32210*/  STL [R1+0x1518], R29 ;  /* 0x0015181d01007387 */ /* 0x000fe20000100800 */
[----:B---3--:R-:W-:Y:S11]  /*32220*/  HMMA.16816.F32.BF16 R12, R4, R20, R12 ;  /* 0x00000014040c723c */ /* 0x008ff6000004180c */
[----:B------:R-:W-:Y:S11]  /*32230*/  @!UPT UIADD3 URZ, URZ, URZ, URZ ;  /* 0x0000003f3f3ff290 */ /* 0x000ff6000fffe03f */
[----:B------:R-:W-:Y:S01]  /*32240*/  @!UPT UIADD3 URZ, URZ, URZ, URZ ;  /* 0x0000003f3f3ff290 */ /* 0x000fe2000fffe03f */
[----:B------:R-:W-:Y:S01]  /*32250*/  STL.64 [R1+0x260], R12 ;  /* 0x0002600c01007387 */ /* 0x000fe20000100a00 */
[----:B-1----:R0:W-:Y:S02]  /*32260*/  STL [R1+0x308], R0 ;  /* 0x0003080001007387 */ /* 0x0021e40000100800 */
[----:B------:R1:W-:Y:S01]  /*32270*/  STL.64 [R1+0x268], R14 ;  /* 0x0002680e01007387 */ /* 0x0003e20000100a00 */
[----:B0-----:R-:W-:Y:S01]  /*32280*/  MOV R0, R21 ;  /* 0x0000001500007202 */ /* 0x001fe20000000f00 */
[----:B-1----:R-:W3:Y:S01]  /*32290*/  LDL.LU R14, [R1+0x15d8] ;  /* 0x0015d800010e7983 */ /* 0x002ee20000300800 */
[----:B------:R-:W4:Y:S02]  /*322a0*/  LDL.LU.64 R12, [R1+0x15d0] ;  /* 0x0015d000010c7983 */ /* 0x000f240000300a00 */
[----:B------:R-:W5:Y:S02]  /*322b0*/  LDL.LU.64 R22, [R1+0x15c8] ;  /* 0x0015c80001167983 */ /* 0x000f640000300a00 */
[----:B------:R-:W2:Y:S01]  /*322c0*/  LDL.LU.64 R20, [R1+0x15c0] ;  /* 0x0015c00001147983 */ /* 0x000ea20000300a00 */
[----:B------:R-:W2:Y:S04]  /*322d0*/  LDL.LU R10, [R1+0x538] ;  /* 0x00053800010a7983 */ /* 0x000ea80000300800 */
[----:B--2---:R-:W-:Y:S01]  /*322e0*/  STL [R1+0x1598], R10 ;  /* 0x0015980a01007387 */ /* 0x004fe20000100800 */
[----:B------:R-:W2:Y:S03]  /*322f0*/  LDL.LU.64 R8, [R1+0x40] ;  /* 0x0000400001087983 */ /* 0x000ea60000300a00 */
[----:B--2---:R5:W-:Y:S01]  /*32300*/  STL.64 [R1+0x15a8], R8 ;  /* 0x0015a80801007387 */ /* 0x004be20000100a00 */
[----:B------:R-:W-:Y:S02]  /*32310*/  STL [R1+0x151c], R0 ;  /* 0x00151c0001007387 */ /* 0x000fe40000100800 */
[----:B------:R-:W2:Y:S01]  /*32320*/  LDL.LU R18, [R1+0x304] ;  /* 0x0003040001127983 */ /* 0x000ea20000300800 */
[----:B------:R-:W-:-:S02]  /*32330*/  MOV R19, R20 ;  /* 0x0000001400137202 */ /* 0x000fc40000000f00 */
[----:B-----5:R-:W-:Y:S01]  /*32340*/  MOV R8, R23 ;  /* 0x0000001700087202 */ /* 0x020fe20000000f00 */
[----:B------:R-:W-:Y:S01]  /*32350*/  IMAD.MOV.U32 R9, RZ, RZ, R22 ;  /* 0x000000ffff097224 */ /* 0x000fe200078e0016 */
[----:B--2---:R-:W-:Y:S01]  /*32360*/  STL [R1+0x15b8], R18 ;  /* 0x0015b81201007387 */ /* 0x004fe20000100800 */
[----:B------:R0:W-:Y:S03]  /*32370*/  STL.64 [R1+0x15b0], R16 ;  /* 0x0015b01001007387 */ /* 0x0001e60000100a00 */
[----:B0-----:R-:W2:Y:S01]  /*32380*/  LDL.LU R16, [R1+0x2f0] ;  /* 0x0002f00001107983 */ /* 0x001ea20000300800 */
[----:B------:R-:W2:Y:S01]  /*32390*/  LDL.LU R17, [R1+0x2f4] ;  /* 0x0002f40001117983 */ /* 0x000ea20000300800 */
[----:B------:R-:W-:Y:S02]  /*323a0*/  MOV R18, R21 ;  /* 0x0000001500127202 */ /* 0x000fe40000000f00 */
[----:B------:R-:W0:Y:S02]  /*323b0*/  LDSM.16.M88.4 R20, [R27+0xf080] ;  /* 0x00f080001b14783b */ /* 0x000e240000000200 */
[----:B------:R-:W1:Y:S04]  /*323c0*/  LDSM.16.M88.4 R24, [R27+0xf880] ;  /* 0x00f880001b18783b */ /* 0x000e680000000200 */
[----:B------:R-:W-:-:S02]  /*323d0*/  FMUL R3, R2, 1.4426950216293334961 ;  /* 0x3fb8aa3b02037820 */ /* 0x000fc40000400000 */
[----:B------:R-:W-:Y:S02]  /*323e0*/  FFMA R2, R11, c[0x0][0x188], -R28 ;  /* 0x000062000b027a23 */ /* 0x000fe4000000081c */
[----:B------:R-:W5:Y:S01]  /*323f0*/  MUFU.EX2 R15, R3 ;  /* 0x00000003000f7308 */ /* 0x000f620000000800 */
[----:B0-----:R-:W-:Y:S01]  /*32400*/  STL [R1+0x11e4], R22 ;  /* 0x0011e41601007387 */ /* 0x001fe20000100800 */
[----:B------:R-:W-:Y:S02]  /*32410*/  STL [R1+0x11e0], R23 ;  /* 0x0011e01701007387 */ /* 0x000fe40000100800 */
[----:B------:R0:W-:Y:S02]  /*32420*/  STL.64 [R1+0x15a0], R20 ;  /* 0x0015a01401007387 */ /* 0x0001e40000100a00 */
[----:B0-----:R-:W4:Y:S01]  /*32430*/  LDL.LU R20, [R1+0x2e0] ;  /* 0x0002e00001147983 */ /* 0x001f220000300800 */
[----:B------:R-:W4:Y:S02]  /*32440*/  LDL.LU R21, [R1+0x2e4] ;  /* 0x0002e40001157983 */ /* 0x000f240000300800 */
[----:B------:R-:W4:Y:S02]  /*32450*/  LDL.LU R22, [R1+0x2e8] ;  /* 0x0002e80001167983 */ /* 0x000f240000300800 */
[----:B------:R-:W4:Y:S01]  /*32460*/  LDL.LU R23, [R1+0x2ec] ;  /* 0x0002ec0001177983 */ /* 0x000f220000300800 */
[----:B-1----:R-:W-:Y:S01]  /*32470*/  STL [R1+0x11b4], R26 ;  /* 0x0011b41a01007387 */ /* 0x002fe20000100800 */
[----:B------:R-:W-:Y:S02]  /*32480*/  STL [R1+0x11b0], R27 ;  /* 0x0011b01b01007387 */ /* 0x000fe40000100800 */
[----:B-----5:R-:W-:Y:S01]  /*32490*/  STL [R1+0x1520], R15 ;  /* 0x0015200f01007387 */ /* 0x020fe20000100800 */
[----:B--2---:R-:W-:Y:S01]  /*324a0*/  HMMA.16816.F32.BF16 R8, R4, R8, R16 ;  /* 0x000000080408723c */ /* 0x004fe20000041810 */
[----:B------:R-:W2:Y:S01]  /*324b0*/  LDL.LU R18, [R1+0x15b8] ;  /* 0x0015b80001127983 */ /* 0x000ea20000300800 */
[----:B------:R-:W5:Y:S11]  /*324c0*/  LDL.LU.64 R16, [R1+0x15b0] ;  /* 0x0015b00001107983 */ /* 0x000f760000300a00 */
[----:B------:R-:W-:Y:S10]  /*324d0*/  @!UPT UIADD3 URZ, URZ, URZ, URZ ;  /* 0x0000003f3f3ff290 */ /* 0x000ff4000fffe03f */
[----:B------:R0:W-:Y:S01]  /*324e0*/  STL.64 [R1+0x250], R8 ;  /* 0x0002500801007387 */ /* 0x0001e20000100a00 */
[----:B------:R-:W-:Y:S03]  /*324f0*/  STL.64 [R1+0x258], R10 ;  /* 0x0002580a01007387 */ /* 0x000fe60000100a00 */
[----:B0-----:R-:W4:Y:S01]  /*32500*/  LDL.LU.64 R8, [R1+0x15a8] ;  /* 0x0015a80001087983 */ /* 0x001f220000300a00 */
[----:B------:R-:W-:-:S04]  /*32510*/  FMUL R3, R2, 1.4426950216293334961 ;  /* 0x3fb8aa3b02037820 */ /* 0x000fc80000400000 */
[----:B------:R-:W2:Y:S01]  /*32520*/  MUFU.EX2 R19, R3 ;  /* 0x0000000300137308 */ /* 0x000ea20000000800 */
[----:B---3--:R-:W-:Y:S01]  /*32530*/  FFMA R2, R14, c[0x0][0x188], -R28 ;  /* 0x000062000e027a23 */ /* 0x008fe2000000081c */
[----:B--2---:R-:W-:Y:S01]  /*32540*/  STL.64 [R1+0x1550], R18 ;  /* 0x0015501201007387 */ /* 0x004fe20000100a00 */
[----:B-----5:R0:W-:Y:S03]  /*32550*/  STL.64 [R1+0x1548], R16 ;  /* 0x0015481001007387 */ /* 0x0201e60000100a00 */
[----:B0-----:R-:W2:Y:S01]  /*32560*/  LDL.LU.64 R16, [R1+0x30] ;  /* 0x0000300001107983 */ /* 0x001ea20000300a00 */
[C---:B----4-:R-:W-:Y:S01]  /*32570*/  HMMA.16816.F32.BF16 R20, R4.reuse, R8, R20 ;  /* 0x000000080414723c */ /* 0x050fe20000041814 */
[----:B------:R-:W-:Y:S02]  /*32580*/  MOV R15, R8 ;  /* 0x00000008000f7202 */ /* 0x000fe40000000f00 */
[----:B------:R-:W-:Y:S11]  /*32590*/  MOV R0, R9 ;  /* 0x0000000900007202 */ /* 0x000ff60000000f00 */
[----:B------:R-:W-:Y:S09]  /*325a0*/  @!UPT UIADD3 URZ, URZ, URZ, URZ ;  /* 0x0000003f3f3ff290 */ /* 0x000ff2000fffe03f */
[----:B------:R0:W-:Y:S01]  /*325b0*/  STL.64 [R1+0x240], R20 ;  /* 0x0002401401007387 */ /* 0x0001e20000100a00 */
[----:B------:R-:W-:Y:S03]  /*325c0*/  STL.64 [R1+0x248], R22 ;  /* 0x0002481601007387 */ /* 0x000fe60000100a00 */
[----:B0-----:R-:W3:Y:S01]  /*325d0*/  LDL.LU.64 R20, [R1+0x15a0] ;  /* 0x0015a00001147983 */ /* 0x001ee20000300a00 */
[----:B------:R-:W4:Y:S02]  /*325e0*/  LDL.LU R10, [R1+0x1598] ;  /* 0x00159800010a7983 */ /* 0x000f240000300800 */
[----:B------:R-:W5:Y:S02]  /*325f0*/  LDL.LU R11, [R1+0x53c] ;  /* 0x00053c00010b7983 */ /* 0x000f640000300800 */
[----:B------:R-:W2:Y:S01]  /*32600*/  LDL.LU.64 R8, [R1+0x20] ;  /* 0x0000200001087983 */ /* 0x000ea20000300a00 */
[----:B------:R-:W-:Y:S01]  /*32610*/  STL [R1+0x1560], R15 ;  /* 0x0015600f01007387 */ /* 0x000fe20000100800 */
[----:B------:R0:W-:Y:S03]  /*32620*/  STL.64 [R1+0x1558], R12 ;  /* 0x0015580c01007387 */ /* 0x0001e60000100a00 */
[----:B0-----:R-:W2:Y:S01]  /*32630*/  LDL.LU R12, [R1+0x2d0] ;  /* 0x0002d000010c7983 */ /* 0x001ea20000300800 */
[----:B------:R-:W2:Y:S02]  /*32640*/  LDL.LU R13, [R1+0x2d4] ;  /* 0x0002d400010d7983 */ /* 0x000ea40000300800 */
[----:B------:R-:W2:Y:S02]  /*32650*/  LDL.LU R14, [R1+0x2d8] ;  /* 0x0002d800010e7983 */ /* 0x000ea40000300800 */
[----:B------:R-:W2:Y:S02]  /*32660*/  LDL.LU R15, [R1+0x2dc] ;  /* 0x0002dc00010f7983 */ /* 0x000ea40000300800 */
[----:B--2---:R-:W-:Y:S11]  /*32670*/  HMMA.16816.F32.BF16 R12, R4, R16, R12 ;  /* 0x00000010040c723c */ /* 0x004ff6000004180c */
[----:B------:R-:W-:Y:S11]  /*32680*/  @!UPT UIADD3 URZ, URZ, URZ, URZ ;  /* 0x0000003f3f3ff290 */ /* 0x000ff6000fffe03f */
[----:B------:R-:W-:Y:S01]  /*32690*/  @!UPT UIADD3 URZ, URZ, URZ, URZ ;  /* 0x0000003f3f3ff290 */ /* 0x000fe2000fffe03f */
[----:B------:R0:W-:Y:S01]  /*326a0*/  STL.64 [R1+0x230], R12 ;  /* 0x0002300c01007387 */ /* 0x0001e20000100a00 */
[----:B------:R1:W-:Y:S03]  /*326b0*/  STL.64 [R1+0x238], R14 ;  /* 0x0002380e01007387 */ /* 0x0003e60000100a00 */
[----:B0-----:R-:W2:Y:S01]  /*326c0*/  LDL.LU R12, [R1+0x1f0] ;  /* 0x0001f000010c7983 */ /* 0x001ea20000300800 */
[----:B------:R-:W2:Y:S02]  /*326d0*/  LDL.LU R13, [R1+0x1f4] ;  /* 0x0001f400010d7983 */ /* 0x000ea40000300800 */
[----:B-1----:R-:W2:Y:S02]  /*326e0*/  LDL.LU R14, [R1+0x1f8] ;  /* 0x0001f800010e7983 */ /* 0x002ea40000300800 */
[----:B------:R-:W2:Y:S02]  /*326f0*/  LDL.LU R15, [R1+0x1fc] ;  /* 0x0001fc00010f7983 */ /* 0x000ea40000300800 */
[----:B--2---:R-:W-:Y:S01]  /*32700*/  STL.64 [R1+0x1570], R14 ;  /* 0x0015700e01007387 */ /* 0x004fe20000100a00 */
[----:B------:R0:W-:Y:S03]  /*32710*/  STL.64 [R1+0x1568], R12 ;  /* 0x0015680c01007387 */ /* 0x0001e60000100a00 */
[----:B0-----:R-:W2:Y:S01]  /*32720*/  LDL.LU.64 R12, [R1+0x10] ;  /* 0x00001000010c7983 */ /* 0x001ea20000300a00 */
[----:B------:R-:W-:-:S03]  /*32730*/  FMUL R3, R2, 1.4426950216293334961 ;  /* 0x3fb8aa3b02037820 */ /* 0x000fc60000400000 */
[----:B--2---:R0:W-:Y:S04]  /*32740*/  STL.64 [R1+0x1590], R12 ;  /* 0x0015900c01007387 */ /* 0x0041e80000100a00 */
[----:B0-----:R-:W2:Y:S01]  /*32750*/  LDL.LU R12, [R1+0x210] ;  /* 0x00021000010c7983 */ /* 0x001ea20000300800 */
[----:B------:R-:W2:Y:S02]  /*32760*/  LDL.LU R13, [R1+0x214] ;  /* 0x00021400010d7983 */ /* 0x000ea40000300800 */
[----:B------:R-:W2:Y:S02]  /*32770*/  LDL.LU R14, [R1+0x218] ;  /* 0x00021800010e7983 */ /* 0x000ea40000300800 */
[----:B------:R-:W2:Y:S01]  /*32780*/  LDL.LU R15, [R1+0x21c] ;  /* 0x00021c00010f7983 */ /* 0x000ea20000300800 */
[----:B------:R0:W1:Y:S01]  /*32790*/  MUFU.EX2 R27, R3 ;  /* 0x00000003001b7308 */ /* 0x0000620000000800 */
[----:B------:R-:W-:Y:S01]  /*327a0*/  IMAD.MOV.U32 R23, RZ, RZ, R16 ;  /* 0x000000ffff177224 */ /* 0x000fe200078e0010 */
[----:B------:R-:W-:Y:S01]  /*327b0*/  MOV R22, R17 ;  /* 0x0000001100167202 */ /* 0x000fe20000000f00 */
[----:B----4-:R-:W-:-:S04]  /*327c0*/  FFMA R2, R10, c[0x0][0x188], -R28 ;  /* 0x000062000a027a23 */ /* 0x010fc8000000081c */
[----:B0-----:R-:W-:Y:S01]  /*327d0*/  FMUL R3, R2, 1.4426950216293334961 ;  /* 0x3fb8aa3b02037820 */ /* 0x001fe20000400000 */
[----:B-1----:R-:W-:Y:S01]  /*327e0*/  STL [R1+0x2e0], R27 ;  /* 0x0002e01b01007387 */ /* 0x002fe20000100800 */
[----:B------:R-:W-:Y:S02]  /*327f0*/  STL [R1+0x1444], R23 ;  /* 0x0014441701007387 */ /* 0x000fe40000100800 */
[----:B------:R-:W-:Y:S02]  /*32800*/  STL [R1+0x1580], R22 ;  /* 0x0015801601007387 */ /* 0x000fe40000100800 */
[----:B---3--:R0:W-:Y:S01]  /*32810*/  STL.64 [R1+0x1578], R20 ;  /* 0x0015781401007387 */ /* 0x0081e20000100a00 */
[----:B------:R1:W3:Y:S01]  /*32820*/  MUFU.EX2 R26, R3 ;  /* 0x00000003001a7308 */ /* 0x0002e20000000800 */
[----:B0-----:R-:W4:Y:S01]  /*32830*/  LDL.LU R20, [R1+0x200] ;  /* 0x0002000001147983 */ /* 0x001f220000300800 */
[----:B------:R-:W4:Y:S02]  /*32840*/  LDL.LU R21, [R1+0x204] ;  /* 0x0002040001157983 */ /* 0x000f240000300800 */
[----:B------:R-:W4:Y:S02]  /*32850*/  LDL.LU R22, [R1+0x208] ;  /* 0x0002080001167983 */ /* 0x000f240000300800 */
[----:B------:R-:W4:Y:S01]  /*32860*/  LDL.LU R23, [R1+0x20c] ;  /* 0x00020c0001177983 */ /* 0x000f220000300800 */
[----:B------:R-:W3:Y:S01]  /*32870*/  LDL.LU R16, [R1+0x1e0] ;  /* 0x0001e00001107983 */ /* 0x000ee20000300800 */
[----:B------:R-:W3:Y:S02]  /*32880*/  LDL.LU R17, [R1+0x1e4] ;  /* 0x0001e40001117983 */ /* 0x000ee40000300800 */
[----:B------:R-:W4:Y:S02]  /*32890*/  LDL.LU R18, [R1+0x1e8] ;  /* 0x0001e80001127983 */ /* 0x000f240000300800 */
[----:B------:R-:W4:Y:S01]  /*328a0*/  LDL.LU R19, [R1+0x1ec] ;  /* 0x0001ec0001137983 */ /* 0x000f220000300800 */
[----:B------:R0:W-:Y:S01]  /*328b0*/  STL [R1+0x1440], R28 ;  /* 0x0014401c01007387 */ /* 0x0001e20000100800 */
[----:B-1----:R-:W4:Y:S02]  /*328c0*/  LDL R3, [R1+0x300] ;  /* 0x0003000001037983 */ /* 0x002f240000100800 */
[----:B-----5:R-:W-:Y:S01]  /*328d0*/  FFMA R2, R11, c[0x0][0x188], -R28 ;  /* 0x000062000b027a23 */ /* 0x020fe2000000081c */
[----:B------:R-:W-:-:S02]  /*328e0*/  MOV R11, R9 ;  /* 0x00000009000b7202 */ /* 0x000fc40000000f00 */
[----:B0-----:R-:W-:Y:S01]  /*328f0*/  MOV R28, R8 ;  /* 0x00000008001c7202 */ /* 0x001fe20000000f00 */
[C---:B--2---:R-:W-:Y:S11]  /*32900*/  HMMA.16816.F32.BF16 R12, R4.reuse, R8, R12 ;  /* 0x00000008040c723c */ /* 0x044ff6000004180c */
[----:B------:R-:W-:Y:S11]  /*32910*/  @!UPT UIADD3 URZ, URZ, URZ, URZ ;  /* 0x0000003f3f3ff290 */ /* 0x000ff6000fffe03f */
[----:B------:R-:W-:Y:S01]  /*32920*/  @!UPT UIADD3 URZ, URZ, URZ, URZ ;  /* 0x0000003f3f3ff290 */ /* 0x000fe2000fffe03f */
[----:B------:R0:W-:Y:S01]  /*32930*/  STL.64 [R1+0x220], R12 ;  /* 0x0002200c01007387 */ /* 0x0001e20000100a00 */
[----:B------:R-:W-:Y:S03]  /*32940*/  STL.64 [R1+0x228], R14 ;  /* 0x0002280e01007387 */ /* 0x000fe60000100a00 */
[----:B0-----:R-:W4:Y:S01]  /*32950*/  LDL.LU.64 R12, [R1+0x1590] ;  /* 0x00159000010c7983 */ /* 0x001f220000300a00 */
[----:B------:R-:W2:Y:S02]  /*32960*/  LDL.LU.64 R8, [R1+0x1588] ;  /* 0x0015880001087983 */ /* 0x000ea40000300a00 */
[----:B---3--:R-:W-:Y:S02]  /*32970*/  STL [R1+0x2d0], R26 ;  /* 0x0002d01a01007387 */ /* 0x008fe40000100800 */
[----:B------:R-:W-:Y:S01]  /*32980*/  STL.64 [R1+0x1530], R26 ;  /* 0x0015301a01007387 */ /* 0x000fe20000100a00 */
[----:B------:R0:W-:Y:S04]  /*32990*/  STL.64 [R1+0x1528], R24 ;  /* 0x0015281801007387 */ /* 0x0001e80000100a00 */
[----:B0-----:R-:W3:Y:S01]  /*329a0*/  LDL.LU R24, [R1+0x1c0] ;  /* 0x0001c00001187983 */ /* 0x001ee20000300800 */
[----:B------:R-:W3:Y:S02]  /*329b0*/  LDL.LU R25, [R1+0x1c4] ;  /* 0x0001c40001197983 */ /* 0x000ee40000300800 */
[----:B------:R-:W5:Y:S02]  /*329c0*/  LDL.LU R26, [R1+0x1c8] ;  /* 0x0001c800011a7983 */ /* 0x000f640000300800 */
[----:B------:R-:W5:Y:S01]  /*329d0*/  LDL.LU R27, [R1+0x1cc] ;  /* 0x0001cc00011b7983 */ /* 0x000f620000300800 */
[----:B----4-:R-:W-:Y:S01]  /*329e0*/  HMMA.16816.F32.BF16 R20, R4, R12, R20 ;  /* 0x0000000c0414723c */ /* 0x010fe20000041814 */
[----:B------:R-:W-:Y:S01]  /*329f0*/  IMAD.MOV.U32 R10, RZ, RZ, R13 ;  /* 0x000000ffff0a7224 */ /* 0x000fe200078e000d */
[----:B-----5:R-:W-:Y:S01]  /*32a00*/  STL.64 [R1+0x1540], R26 ;  /* 0x0015401a01007387 */ /* 0x020fe20000100a00 */
[----:B---3--:R0:W-:Y:S03]  /*32a10*/  STL.64 [R1+0x1538], R24 ;  /* 0x0015381801007387 */ /* 0x0081e60000100a00 */
[----:B0-----:R-:W3:Y:S01]  /*32a20*/  LDL.LU R24, [R1+0x1d0] ;  /* 0x0001d00001187983 */ /* 0x001ee20000300800 */
[----:B------:R-:W3:Y:S02]  /*32a30*/  LDL.LU R25, [R1+0x1d4] ;  /* 0x0001d40001197983 */ /* 0x000ee40000300800 */
[----:B------:R-:W3:Y:S02]  /*32a40*/  LDL.LU R26, [R1+0x1d8] ;  /* 0x0001d800011a7983 */ /* 0x000ee40000300800 */
[----:B------:R-:W3:Y:S11]  /*32a50*/  LDL.LU R27, [R1+0x1dc] ;  /* 0x0001dc00011b7983 */ /* 0x000ef60000300800 */
[----:B------:R-:W-:Y:S01]  /*32a60*/  @!UPT UIADD3 URZ, URZ, URZ, URZ ;  /* 0x0000003f3f3ff290 */ /* 0x000fe2000fffe03f */
[----:B------:R-:W-:Y:S01]  /*32a70*/  STL.64 [R1+0x210], R20 ;  /* 0x0002101401007387 */ /* 0x000fe20000100a00 */
[----:B------:R0:W-:Y:S03]  /*32a80*/  STL.64 [R1+0x218], R22 ;  /* 0x0002181601007387 */ /* 0x0001e60000100a00 */
[----:B0-----:R-:W4:Y:S01]  /*32a90*/  LDL.LU R22, [R1+0x1580] ;  /* 0x0015800001167983 */ /* 0x001f220000300800 */
[----:B------:R-:W5:Y:S01]  /*32aa0*/  LDL.LU.64 R20, [R1+0x1578] ;  /* 0x0015780001147983 */ /* 0x000f620000300a00 */
[----:B------:R-:W-:Y:S01]  /*32ab0*/  MOV R23, R12 ;  /* 0x0000000c00177202 */ /* 0x000fe20000000f00 */
[----:B------:R-:W2:Y:S01]  /*32ac0*/  LDL.LU.64 R14, [R1+0x1570] ;  /* 0x00157000010e7983 */ /* 0x000ea20000300a00 */
[----:B------:R-:W2:Y:S01]  /*32ad0*/  LDL.LU.64 R12, [R1+0x1568] ;  /* 0x00156800010c7983 */ /* 0x000ea20000300a00 */
[----:B------:R-:W-:-:S04]  /*32ae0*/  FMUL R2, R2, 1.4426950216293334961 ;  /* 0x3fb8aa3b02027820 */ /* 0x000fc80000400000 */
[----:B------:R-:W0:Y:S02]  /*32af0*/  MUFU.EX2 R29, R2 ;  /* 0x00000002001d7308 */ /* 0x000e240000000800 */
[----:B0-----:R-:W-:Y:S01]  /*32b00*/  STL [R1+0x2d4], R29 ;  /* 0x0002d41d01007387 */ /* 0x001fe20000100800 */
[C---:B--2---:R-:W-:Y:S11]  /*32b10*/  HMMA.16816.F32.BF16 R12, R4.reuse, R8, R12 ;  /* 0x00000008040c723c */ /* 0x044ff6000004180c */
[----:B------:R-:W-:Y:S11]  /*32b20*/  @!UPT UIADD3 URZ, URZ, URZ, URZ ;  /* 0x0000003f3f3ff290 */ /* 0x000ff6000fffe03f */
[----:B------:R-:W-:Y:S01]  /*32b30*/  @!UPT UIADD3 URZ, URZ, URZ, URZ ;  /* 0x0000003f3f3ff290 */ /* 0x000fe2000fffe03f */
[----:B------:R-:W-:Y:S01]  /*32b40*/  STL.64 [R1+0x200], R12 ;  /* 0x0002000c01007387 */ /* 0x000fe20000100a00 */
[----:B------:R0:W-:Y:S03]  /*32b50*/  STL.64 [R1+0x208], R14 ;  /* 0x0002080e01007387 */ /* 0x0001e60000100a00 */
[----:B0-----:R-:W2:Y:S01]  /*32b60*/  LDL.LU R15, [R1+0x1560] ;  /* 0x00156000010f7983 */ /* 0x001ea20000300800 */
[----:B------:R-:W2:Y:S02]  /*32b70*/  LDL.LU.64 R12, [R1+0x1558] ;  /* 0x00155800010c7983 */ /* 0x000ea40000300a00 */
[----:B------:R-:W-:Y:S02]  /*32b80*/  STL.64 [R1+0x1450], R10 ;  /* 0x0014500a01007387 */ /* 0x000fe40000100a00 */
[----:B------:R0:W-:Y:S02]  /*32b90*/  STL.64 [R1+0x1448], R8 ;  /* 0x0014480801007387 */ /* 0x0001e40000100a00 */
[----:B0-----:R-:W3:Y:S01]  /*32ba0*/  LDL.LU R8, [R1+0x1b0] ;  /* 0x0001b00001087983 */ /* 0x001ee20000300800 */
[----:B------:R-:W3:Y:S02]  /*32bb0*/  LDL.LU R9, [R1+0x1b4] ;  /* 0x0001b40001097983 */ /* 0x000ee40000300800 */
[----:B------:R-:W3:Y:S02]  /*32bc0*/  LDL.LU R10, [R1+0x1b8] ;  /* 0x0001b800010a7983 */ /* 0x000ee40000300800 */
[----:B------:R-:W3:Y:S01]  /*32bd0*/  LDL.LU R11, [R1+0x1bc] ;  /* 0x0001bc00010b7983 */ /* 0x000ee20000300800 */
[C---:B--2---:R-:W-:Y:S11]  /*32be0*/  HMMA.16816.F32.BF16 R16, R4.reuse, R12, R16 ;  /* 0x0000000c0410723c */ /* 0x044ff60000041810 */
[----:B------:R-:W-:Y:S11]  /*32bf0*/  @!UPT UIADD3 URZ, URZ, URZ, URZ ;  /* 0x0000003f3f3ff290 */ /* 0x000ff6000fffe03f */
[----:B------:R-:W-:Y:S01]  /*32c00*/  @!UPT UIADD3 URZ, URZ, URZ, URZ ;  /* 0x0000003f3f3ff290 */ /* 0x000fe2000fffe03f */
[----:B------:R-:W-:Y:S01]  /*32c10*/  STL.64 [R1+0x1f0], R16 ;  /* 0x0001f01001007387 */ /* 0x000fe20000100a00 */
[----:B------:R0:W-:Y:S01]  /*32c20*/  STL [R1+0x1f8], R18 ;  /* 0x0001f81201007387 */ /* 0x0001e20000100800 */
[----:B------:R-:W-:Y:S02]  /*32c30*/  MOV R14, R19 ;  /* 0x00000013000e7202 */ /* 0x000fe40000000f00 */
[----:B0-----:R-:W2:Y:S01]  /*32c40*/  LDL.LU.64 R18, [R1+0x1550] ;  /* 0x0015500001127983 */ /* 0x001ea20000300a00 */
[----:B------:R-:W3:Y:S02]  /*32c50*/  LDL.LU.64 R16, [R1+0x1548] ;  /* 0x0015480001107983 */ /* 0x000ee40000300a00 */
[----:B------:R-:W-:Y:S02]  /*32c60*/  STL [R1+0x13bc], R12 ;  /* 0x0013bc0c01007387 */ /* 0x000fe40000100800 */
[----:B------:R-:W-:Y:S01]  /*32c70*/  STL [R1+0x13b8], R13 ;  /* 0x0013b80d01007387 */ /* 0x000fe20000100800 */
[----:B------:R-:W-:Y:S01]  /*32c80*/  STL [R1+0x1254], R14 ;  /* 0x0012540e01007387 */ /* 0x000fe20000100800 */
[C---:B---3--:R-:W-:Y:S11]  /*32c90*/  HMMA.16816.F32.BF16 R24, R4.reuse, R16, R24 ;  /* 0x000000100418723c */ /* 0x048ff60000041818 */
[----:B------:R-:W-:Y:S11]  /*32ca0*/  @!UPT UIADD3 URZ, URZ, URZ, URZ ;  /* 0x0000003f3f3ff290 */ /* 0x000ff6000fffe03f */
[----:B------:R-:W-:Y:S01]  /*32cb0*/  @!UPT UIADD3 URZ, URZ, URZ, URZ ;  /* 0x0000003f3f3ff290 */ /* 0x000fe2000fffe03f */
[----:B------:R-:W-:Y:S01]  /*32cc0*/  STL.64 [R1+0x1e0], R24 ;  /* 0x0001e01801007387 */ /* 0x000fe20000100a00 */
[----:B------:R0:W-:Y:S03]  /*32cd0*/  STL.64 [R1+0x1e8], R26 ;  /* 0x0001e81a01007387 */ /* 0x0001e60000100a00 */
[----:B0-----:R-:W5:Y:S01]  /*32ce0*/  LDL.LU.64 R26, [R1+0x1540] ;  /* 0x00154000011a7983 */ /* 0x001f620000300a00 */
[----:B------:R-:W5:Y:S02]  /*32cf0*/  LDL.LU.64 R24, [R1+0x1538] ;  /* 0x0015380001187983 */ /* 0x000f640000300a00 */
[----:B------:R-:W3:Y:S02]  /*32d00*/  LDL R14, [R1+0x2cc] ;  /* 0x0002cc00010e7983 */ /* 0x000ee40000100800 */
[----:B------:R-:W-:Y:S01]  /*32d10*/  STL [R1+0x13a4], R16 ;  /* 0x0013a41001007387 */ /* 0x000fe20000100800 */
[----:B------:R-:W-:Y:S01]  /*32d20*/  STL [R1+0x1398], R17 ;  /* 0x0013981101007387 */ /* 0x000fe20000100800 */
[C---:B-----5:R-:W-:Y:S11]  /*32d30*/  HMMA.16816.F32.BF16 R24, R4.reuse, R20, R24 ;  /* 0x000000140418723c */ /* 0x060ff60000041818 */
[----:B------:R-:W-:Y:S11]  /*32d40*/  @!UPT UIADD3 URZ, URZ, URZ, URZ ;  /* 0x0000003f3f3ff290 */ /* 0x000ff6000fffe03f */
[----:B------:R-:W-:Y:S01]  /*32d50*/  @!UPT UIADD3 URZ, URZ, URZ, URZ ;  /* 0x0000003f3f3ff290 */ /* 0x000fe2000fffe03f */
[----:B------:R-:W-:Y:S01]  /*32d60*/  STL.64 [R1+0x1d0], R24 ;  /* 0x0001d01801007387 */ /* 0x000fe20000100a00 */
[----:B------:R0:W-:Y:S03]  /*32d70*/  STL.64 [R1+0x1d8], R26 ;  /* 0x0001d81a01007387 */ /* 0x0001e60000100a00 */
[----:B0-----:R-:W5:Y:S01]  /*32d80*/  LDL.LU.64 R26, [R1+0x1530] ;  /* 0x00153000011a7983 */ /* 0x001f620000300a00 */
[----:B------:R-:W2:Y:S02]  /*32d90*/  LDL.LU.64 R24, [R1+0x1528] ;  /* 0x0015280001187983 */ /* 0x000ea40000300a00 */
[----:B------:R0:W-:Y:S02]  /*32da0*/  STL [R1+0x1384], R20 ;  /* 0x0013841401007387 */ /* 0x0001e40000100800 */
[----:B0-----:R-:W3:Y:S01]  /*32db0*/  LDL R20, [R1+0x2c8] ;  /* 0x0002c80001147983 */ /* 0x001ee20000100800 */
[----:B------:R-:W-:Y:S01]  /*32dc0*/  STL [R1+0x1380], R21 ;  /* 0x0013801501007387 */ /* 0x000fe20000100800 */
[----:B--2---:R-:W-:Y:S07]  /*32dd0*/  HMMA.16816.F32.BF16 R8, R4, R24, R8 ;  /* 0x000000180408723c */ /* 0x004fee0000041808 */
[----:B------:R-:W-:Y:S11]  /*32de0*/  F2FP.BF16.PACK_AB R4, R3, R18 ;  /* 0x000000120304723e */ /* 0x000ff600000010ff */
[----:B------:R-:W-:Y:S05]  /*32df0*/  @!UPT UIADD3 URZ, URZ, URZ, URZ ;  /* 0x0000003f3f3ff290 */ /* 0x000fea000fffe03f */
[----:B------:R0:W-:Y:S01]  /*32e00*/  STL.64 [R1+0x1c0], R8 ;  /* 0x0001c00801007387 */ /* 0x0001e20000100a00 */
[----:B------:R1:W-:Y:S01]  /*32e10*/  STL.64 [R1+0x1c8], R10 ;  /* 0x0001c80a01007387 */ /* 0x0003e20000100a00 */
[----:B0-----:R-:W-:Y:S02]  /*32e20*/  MOV R8, R15 ;  /* 0x0000000f00087202 */ /* 0x001fe40000000f00 */
[----:B------:R-:W-:Y:S01]  /*32e30*/  MOV R9, R0 ;  /* 0x0000000000097202 */ /* 0x000fe20000000f00 */
[----:B------:R-:W2:Y:S01]  /*32e40*/  LDL.LU R15, [R1+0x1520] ;  /* 0x00152000010f7983 */ /* 0x000ea20000300800 */
[----:B------:R-:W2:Y:S02]  /*32e50*/  LDL.LU R0, [R1+0x151c] ;  /* 0x00151c0001007983 */ /* 0x000ea40000300800 */
[----:B------:R-:W2:Y:S02]  /*32e60*/  LDL.LU R2, [R1+0x5b0] ;  /* 0x0005b00001027983 */ /* 0x000ea40000300800 */
[----:B------:R-:W2:Y:S01]  /*32e70*/  LDL.LU R3, [R1+0x5b4] ;  /* 0x0005b40001037983 */ /* 0x000ea20000300800 */
[----:B-1----:R-:W2:Y:S04]  /*32e80*/  LDL.LU R11, [R1+0x5b8] ;  /* 0x0005b800010b7983 */ /* 0x002ea80000300800 */
[----:B--2---:R-:W-:Y:S01]  /*32e90*/  STL [R1+0x1470], R11 ;  /* 0x0014700b01007387 */ /* 0x004fe20000100800 */
[----:B------:R0:W-:Y:S03]  /*32ea0*/  STL.64 [R1+0x1468], R8 ;  /* 0x0014680801007387 */ /* 0x0001e60000100a00 */
[----:B0-----:R-:W2:Y:S01]  /*32eb0*/  LDL.LU R8, [R1+0x50] ;  /* 0x0000500001087983 */ /* 0x001ea20000300800 */
[----:B------:R-:W2:Y:S03]  /*32ec0*/  LDL.LU R9, [R1+0x54] ;  /* 0x0000540001097983 */ /* 0x000ea60000300800 */
[----:B--2---:R0:W-:Y:S04]  /*32ed0*/  STL.64 [R1+0x1488], R8 ;  /* 0x0014880801007387 */ /* 0x0041e80000100a00 */
[----:B0-----:R-:W2:Y:S01]  /*32ee0*/  LDL.LU R8, [R1+0x60] ;  /* 0x0000600001087983 */ /* 0x001ea20000300800 */
[----:B------:R-:W-:-:S05]  /*32ef0*/  MOV R9, R0 ;  /* 0x0000000000097202 */ /* 0x000fca0000000f00 */
[----:B--2---:R-:W-:Y:S01]  /*32f00*/  STL.64 [R1+0x14a0], R8 ;  /* 0x0014a00801007387 */ /* 0x004fe20000100a00 */
[----:B------:R-:W2:Y:S02]  /*32f10*/  LDL.LU R0, [R1+0x5bc] ;  /* 0x0005bc0001007983 */ /* 0x000ea40000300800 */
[----:B------:R-:W3:Y:S02]  /*32f20*/  LDL.LU R21, [R1+0x5c0] ;  /* 0x0005c00001157983 */ /* 0x000ee40000300800 */
[----:B----4-:R-:W-:Y:S01]  /*32f30*/  STL.64 [R1+0x1480], R22 ;  /* 0x0014801601007387 */ /* 0x010fe20000100a00 */
[----:B---3--:R0:W-:Y:S04]  /*32f40*/  STL.64 [R1+0x1478], R20 ;  /* 0x0014781401007387 */ /* 0x0081e80000100a00 */
[----:B0-----:R-:W3:Y:S01]  /*32f50*/  LDL.LU R20, [R1+0x140] ;  /* 0x0001400001147983 */ /* 0x001ee20000300800 */
[----:B------:R-:W3:Y:S02]  /*32f60*/  LDL.LU R21, [R1+0x144] ;  /* 0x0001440001157983 */ /* 0x000ee40000300800 */
[----:B------:R-:W4:Y:S02]  /*32f70*/  LDL.LU R22, [R1+0x148] ;  /* 0x0001480001167983 */ /* 0x000f240000300800 */
[----:B------:R-:W4:Y:S01]  /*32f80*/  LDL.LU R23, [R1+0x14c] ;  /* 0x00014c0001177983 */ /* 0x000f220000300800 */
[----:B------:R-:W2:Y:S01]  /*32f90*/  LDL.LU R8, [R1+0x70] ;  /* 0x0000700001087983 */ /* 0x000ea20000300800 */
[----:B------:R-:W2:Y:S03]  /*32fa0*/  LDL.LU R9, [R1+0x74] ;  /* 0x0000740001097983 */ /* 0x000ea60000300800 */
[----:B--2---:R-:W-:Y:S01]  /*32fb0*/  STL.64 [R1+0x14b8], R8 ;  /* 0x0014b80801007387 */ /* 0x004fe20000100a00 */
[----:B----4-:R-:W-:Y:S02]  /*32fc0*/  STL.64 [R1+0x1498], R22 ;  /* 0x0014981601007387 */ /* 0x010fe40000100a00 */
[----:B---3--:R0:W-:Y:S02]  /*32fd0*/  STL.64 [R1+0x1490], R20 ;  /* 0x0014901401007387 */ /* 0x0081e40000100a00 */
        /* <DEDUP_REMOVED lines=9> */
[----:B----4-:R0:W-:Y:S04]  /*33070*/  STL.64 [R1+0x14e8], R8 ;  /* 0x0014e80801007387 */ /* 0x0101e80000100a00 */
[----:B0-----:R-:W4:Y:S01]  /*33080*/  LDL.LU R8, [R1+0xa0] ;  /* 0x0000a00001087983 */ /* 0x001f220000300800 */
[----:B------:R-:W4:Y:S03]  /*33090*/  LDL.LU R9, [R1+0xa4] ;  /* 0x0000a40001097983 */ /* 0x000f260000300800 */
[----:B----4-:R0:W-:Y:S04]  /*330a0*/  STL.64 [R1+0x1500], R8 ;  /* 0x0015000801007387 */ /* 0x0101e80000100a00 */
[----:B0-----:R-:W4:Y:S01]  /*330b0*/  LDL.LU R8, [R1+0xb0] ;  /* 0x0000b00001087983 */ /* 0x001f220000300800 */
[----:B------:R-:W4:Y:S02]  /*330c0*/  LDL.LU R9, [R1+0xb4] ;  /* 0x0000b40001097983 */ /* 0x000f240000300800 */
[----:B---3--:R-:W-:Y:S02]  /*330d0*/  STL.64 [R1+0x14b0], R22 ;  /* 0x0014b01601007387 */ /* 0x008fe40000100a00 */
[----:B--2---:R0:W-:Y:S02]  /*330e0*/  STL.64 [R1+0x14a8], R20 ;  /* 0x0014a81401007387 */ /* 0x0041e40000100a00 */
[----:B0-----:R-:W2:Y:S01]  /*330f0*/  LDL.LU R20, [R1+0x160] ;  /* 0x0001600001147983 */ /* 0x001ea20000300800 */
[----:B------:R-:W2:Y:S02]  /*33100*/  LDL.LU R21, [R1+0x164] ;  /* 0x0001640001157983 */ /* 0x000ea40000300800 */
[----:B------:R-:W3:Y:S02]  /*33110*/  LDL.LU R22, [R1+0x168] ;  /* 0x0001680001167983 */ /* 0x000ee40000300800 */
[----:B------:R-:W3:Y:S01]  /*33120*/  LDL.LU R23, [R1+0x16c] ;  /* 0x00016c0001177983 */ /* 0x000ee20000300800 */
[----:B------:R-:W2:Y:S04]  /*33130*/  LDL R10, [R1+0x308] ;  /* 0x00030800010a7983 */ /* 0x000ea80000100800 */
        /* <DEDUP_REMOVED lines=18> */
[----:B-----5:R-:W-:-:S02]  /*33260*/  F2FP.BF16.PACK_AB R5, R27, R19 ;  /* 0x000000131b05723e */ /* 0x020fc400000010ff */
[----:B------:R-:W-:Y:S01]  /*33270*/  F2FP.BF16.PACK_AB R6, R15, R10 ;  /* 0x0000000a0f06723e */ /* 0x000fe200000010ff */
[----:B---3--:R-:W-:Y:S01]  /*33280*/  STL.64 [R1+0x1510], R22 ;  /* 0x0015101601007387 */ /* 0x008fe20000100a00 */
[----:B--2---:R0:W-:Y:S03]  /*33290*/  STL.64 [R1+0x1508], R20 ;  /* 0x0015081401007387 */ /* 0x0041e60000100a00 */
[----:B0-----:R-:W4:Y:S01]  /*332a0*/  LDL.LU R20, [R1+0x1a0] ;  /* 0x0001a00001147983 */ /* 0x001f220000300800 */
[----:B------:R-:W4:Y:S02]  /*332b0*/  LDL.LU R21, [R1+0x1a4] ;  /* 0x0001a40001157983 */ /* 0x000f240000300800 */
[----:B------:R-:W4:Y:S02]  /*332c0*/  LDL.LU R22, [R1+0x1a8] ;  /* 0x0001a80001167983 */ /* 0x000f240000300800 */
[----:B------:R-:W4:Y:S01]  /*332d0*/  LDL.LU R23, [R1+0x1ac] ;  /* 0x0001ac0001177983 */ /* 0x000f220000300800 */
[----:B------:R-:W-:Y:S01]  /*332e0*/  F2FP.BF16.PACK_AB R7, R29, R26 ;  /* 0x0000001a1d07723e */ /* 0x000fe200000010ff */
[----:B------:R-:W2:Y:S01]  /*332f0*/  LDL.LU R17, [R1+0x5c4] ;  /* 0x0005c40001117983 */ /* 0x000ea20000300800 */
[----:B------:R-:W3:Y:S02]  /*33300*/  LDL.LU R16, [R1+0x5c8] ;  /* 0x0005c80001107983 */ /* 0x000ee40000300800 */
[----:B------:R-:W-:Y:S02]  /*33310*/  STL [R1+0x135c], R18 ;  /* 0x00135c1201007387 */ /* 0x000fe40000100800 */
[----:B------:R-:W5:Y:S01]  /*33320*/  LDL.LU R13, [R1+0x5cc] ;  /* 0x0005cc00010d7983 */ /* 0x000f620000300800 */
[----:B------:R-:W2:Y:S01]  /*33330*/  LDL.LU R12, [R1+0x580] ;  /* 0x00058000010c7983 */ /* 0x000ea20000300800 */
[----:B------:R-:W2:Y:S02]  /*33340*/  LDL.LU R27, [R1+0x584] ;  /* 0x00058400011b7983 */ /* 0x000ea40000300800 */
[----:B------:R-:W-:Y:S02]  /*33350*/  STL [R1+0x1360], R19 ;  /* 0x0013601301007387 */ /* 0x000fe40000100800 */
[----:B------:R-:W-:Y:S01]  /*33360*/  STL [R1+0x1270], R15 ;  /* 0x0012700f01007387 */ /* 0x000fe20000100800 */
[----:B------:R-:W2:Y:S01]  /*33370*/  LDL.LU R29, [R1+0x1518] ;  /* 0x00151800011d7983 */ /* 0x000ea20000300800 */
[----:B----4-:R-:W-:Y:S03]  /*33380*/  HMMA.16816.F32.BF16 R8, R4, R8, R20 ;  /* 0x000000080408723c */ /* 0x010fe60000041814 */
[----:B------:R-:W4:Y:S01]  /*33390*/  LDL.LU.64 R22, [R1+0x1510] ;  /* 0x0015100001167983 */ /* 0x000f220000300a00 */
[----:B------:R-:W4:Y:S11]  /*333a0*/  LDL.LU.64 R20, [R1+0x1508] ;  /* 0x0015080001147983 */ /* 0x000f360000300a00 */
[----:B------:R-:W-:Y:S08]  /*333b0*/  @!UPT UIADD3 URZ, URZ, URZ, URZ ;  /* 0x0000003f3f3ff290 */ /* 0x000ff0000fffe03f */
[----:B------:R0:W-:Y:S01]  /*333c0*/  STL.64 [R1+0x1b0], R8 ;  /* 0x0001b00801007387 */ /* 0x0001e20000100a00 */
[----:B------:R4:W-:Y:S03]  /*333d0*/  STL [R1+0x1b8], R10 ;  /* 0x0001b80a01007387 */ /* 0x0009e60000100800 */
[----:B0-----:R-:W4:Y:S01]  /*333e0*/  LDL.LU.64 R8, [R1+0x1500] ;  /* 0x0015000001087983 */ /* 0x001f220000300a00 */
[----:B------:R-:W-:-:S05]  /*333f0*/  IMAD.MOV.U32 R26, RZ, RZ, R11 ;  /* 0x000000ffff1a7224 */ /* 0x000fca00078e000b */
[----:B------:R-:W-:Y:S01]  /*33400*/  STL [R1+0x11b8], R26 ;  /* 0x0011b81a01007387 */ /* 0x000fe20000100800 */
[C---:B----4-:R-:W-:Y:S03]  /*33410*/  HMMA.16816.F32.BF16 R8, R4.reuse, R8, R20 ;  /* 0x000000080408723c */ /* 0x050fe60000041814 */
[----:B------:R-:W4:Y:S01]  /*33420*/  LDL.LU.64 R22, [R1+0x14f8] ;  /* 0x0014f80001167983 */ /* 0x000f220000300a00 */
[----:B------:R-:W4:Y:S11]  /*33430*/  LDL.LU.64 R20, [R1+0x14f0] ;  /* 0x0014f00001147983 */ /* 0x000f360000300a00 */
[----:B------:R-:W-:Y:S08]  /*33440*/  @!UPT UIADD3 URZ, URZ, URZ, URZ ;  /* 0x0000003f3f3ff290 */ /* 0x000ff0000fffe03f */
[----:B------:R0:W-:Y:S01]  /*33450*/  STL.64 [R1+0x1a0], R8 ;  /* 0x0001a00801007387 */ /* 0x0001e20000100a00 */
[----:B------:R4:W-:Y:S03]  /*33460*/  STL.64 [R1+0x1a8], R10 ;  /* 0x0001a80a01007387 */ /* 0x0009e60000100a00 */
[----:B0-----:R-:W4:Y:S02]  /*33470*/  LDL.LU.64 R8, [R1+0x14e8] ;  /* 0x0014e80001087983 */ /* 0x001f240000300a00 */
[----:B----4-:R-:W-:Y:S02]  /*33480*/  HMMA.16816.F32.BF16 R8, R4, R8, R20 ;  /* 0x000000080408723c */ /* 0x010fe40000041814 */
[----:B------:R-:W4:Y:S01]  /*33490*/  LDL.LU.64 R22, [R1+0x14e0] ;  /* 0x0014e00001167983 */ /* 0x000f220000300a00 */
[----:B------:R-:W4:Y:S11]  /*334a0*/  LDL.LU.64 R20, [R1+0x14d8] ;  /* 0x0014d80001147983 */ /* 0x000f360000300a00 */
[----:B------:R-:W-:Y:S09]  /*334b0*/  @!UPT UIADD3 URZ, URZ, URZ, URZ ;  /* 0x0000003f3f3ff290 */ /* 0x000ff2000fffe03f */
[----:B------:R0:W-:Y:S01]  /*334c0*/  STL.64 [R1+0x190], R8 ;  /* 0x0001900801007387 */ /* 0x0001e20000100a00 */
[----:B------:R-:W-:Y:S03]  /*334d0*/  STL [R1+0x198], R10 ;  /* 0x0001980a01007387 */ /* 0x000fe60000100800 */
[----:B0-----:R-:W4:Y:S01]  /*334e0*/  LDL.LU.64 R8, [R1+0x14d0] ;  /* 0x0014d00001087983 */ /* 0x001f220000300a00 */
[----:B------:R-:W-:-:S05]  /*334f0*/  MOV R26, R11 ;  /* 0x0000000b001a7202 */ /* 0x000fca0000000f00 */
[----:B------:R-:W-:Y:S01]  /*33500*/  STL [R1+0x11bc], R26 ;  /* 0x0011bc1a01007387 */ /* 0x000fe20000100800 */
[----:B--2---:R-:W-:Y:S02]  /*33510*/  STL [R1+0x1460], R27 ;  /* 0x0014601b01007387 */ /* 0x004fe40000100800 */
[----:B------:R0:W-:Y:S02]  /*33520*/  STL.64 [R1+0x1458], R24 ;  /* 0x0014581801007387 */ /* 0x0001e40000100a00 */
[----:B0-----:R-:W2:Y:S01]  /*33530*/  LDL.LU R24, [R1+0x130] ;  /* 0x0001300001187983 */ /* 0x001ea20000300800 */
[----:B------:R-:W2:Y:S02]  /*33540*/  LDL.LU R25, [R1+0x134] ;  /* 0x0001340001197983 */ /* 0x000ea40000300800 */
[----:B------:R-:W2:Y:S02]  /*33550*/  LDL.LU R26, [R1+0x138] ;  /* 0x00013800011a7983 */ /* 0x000ea40000300800 */
[----:B------:R-:W2:Y:S01]  /*33560*/  LDL.LU R27, [R1+0x13c] ;  /* 0x00013c00011b7983 */ /* 0x000ea20000300800 */
[C---:B----4-:R-:W-:Y:S01]  /*33570*/  HMMA.16816.F32.BF16 R8, R4.reuse, R8, R20 ;  /* 0x000000080408723c */ /* 0x050fe20000041814 */
[----:B------:R-:W4:Y:S01]  /*33580*/  LDL.LU.64 R22, [R1+0x14c8] ;  /* 0x0014c80001167983 */ /* 0x000f220000300a00 */
[----:B------:R-:W4:Y:S11]  /*33590*/  LDL.LU.64 R20, [R1+0x14c0] ;  /* 0x0014c00001147983 */ /* 0x000f360000300a00 */
[----:B------:R-:W-:Y:S10]  /*335a0*/  @!UPT UIADD3 URZ, URZ, URZ, URZ ;  /* 0x0000003f3f3ff290 */ /* 0x000ff4000fffe03f */
[----:B------:R0:W-:Y:S01]  /*335b0*/  STL.64 [R1+0x180], R8 ;  /* 0x0001800801007387 */ /* 0x0001e20000100a00 */
[----:B------:R4:W-:Y:S03]  /*335c0*/  STL.64 [R1+0x188], R10 ;  /* 0x0001880a01007387 */ /* 0x0009e60000100a00 */
[----:B0-----:R-:W4:Y:S02]  /*335d0*/  LDL.LU.64 R8, [R1+0x14b8] ;  /* 0x0014b80001087983 */ /* 0x001f240000300a00 */
[C---:B----4-:R-:W-:Y:S02]  /*335e0*/  HMMA.16816.F32.BF16 R8, R4.reuse, R8, R20 ;  /* 0x000000080408723c */ /* 0x050fe40000041814 */
[----:B------:R-:W4:Y:S01]  /*335f0*/  LDL.LU.64 R22, [R1+0x14b0] ;  /* 0x0014b00001167983 */ /* 0x000f220000300a00 */
[----:B------:R-:W4:Y:S11]  /*33600*/  LDL.LU.64 R20, [R1+0x14a8] ;  /* 0x0014a80001147983 */ /* 0x000f360000300a00 */
[----:B------:R-:W-:Y:S09]  /*33610*/  @!UPT UIADD3 URZ, URZ, URZ, URZ ;  /* 0x0000003f3f3ff290 */ /* 0x000ff2000fffe03f */
        /* <DEDUP_REMOVED lines=12> */
[----:B------:R-:W2:Y:S11]  /*336e0*/  LDL.LU.64 R20, [R1+0x1478] ;  /* 0x0014780001147983 */ /* 0x000eb60000300a00 */
[----:B------:R-:W-:Y:S09]  /*336f0*/  @!UPT UIADD3 URZ, URZ, URZ, URZ ;  /* 0x0000003f3f3ff290 */ /* 0x000ff2000fffe03f */
[----:B------:R-:W-:Y:S01]  /*33700*/  STL.64 [R1+0x150], R8 ;  /* 0x0001500801007387 */ /* 0x000fe20000100a00 */
[----:B------:R0:W-:Y:S03]  /*33710*/  STL.64 [R1+0x158], R10 ;  /* 0x0001580a01007387 */ /* 0x0001e60000100a00 */
[----:B0-----:R-:W2:Y:S01]  /*33720*/  LDL.LU R11, [R1+0x1470] ;  /* 0x00147000010b7983 */ /* 0x001ea20000300800 */
[----:B------:R-:W3:Y:S02]  /*33730*/  LDL.LU.64 R8, [R1+0x1468] ;  /* 0x0014680001087983 */ /* 0x000ee40000300a00 */
[--C-:B------:R-:W-:Y:S02]  /*33740*/  FFMA R0, R0, c[0x0][0x188], -R14.reuse ;  /* 0x0000620000007a23 */ /* 0x100fe4000000080e */
[----:B--2---:R-:W-:Y:S02]  /*33750*/  FFMA R19, R11, c[0x0][0x188], -R14 ;  /* 0x000062000b137a23 */ /* 0x004fe4000000080e */
[----:B---3--:R-:W-:Y:S03]  /*33760*/  HMMA.16816.F32.BF16 R8, R4, R8, R24 ;  /* 0x000000080408723c */ /* 0x008fe60000041818 */
[----:B------:R-:W-:Y:S01]  /*33770*/  STL [R1+0x13f0], R19 ;  /* 0x0013f01301007387 */ /* 0x000fe20000100800 */
[----:B------:R0:W-:Y:S02]  /*33780*/  STL [R1+0x1418], R0 ;  /* 0x0014180001007387 */ /* 0x0001e40000100800 */
[----:B------:R-:W2:Y:S02]  /*33790*/  LDL.LU R27, [R1+0x1460] ;  /* 0x00146000011b7983 */ /* 0x000ea40000300800 */
[----:B------:R-:W-:Y:S01]  /*337a0*/  FFMA R2, R2, c[0x0][0x188], -R20 ;  /* 0x0000620002027a23 */ /* 0x000fe20000000814 */
[----:B------:R-:W3:Y:S03]  /*337b0*/  LDL.LU.64 R24, [R1+0x1458] ;  /* 0x0014580001187983 */ /* 0x000ee60000300a00 */
[----:B------:R-:W-:-:S04]  /*337c0*/  FMUL R2, R2, 1.4426950216293334961 ;  /* 0x3fb8aa3b02027820 */ /* 0x000fc80000400000 */
[----:B0-----:R-:W0:Y:S01]  /*337d0*/  MUFU.EX2 R0, R2 ;  /* 0x0000000200007308 */ /* 0x001e220000000800 */
[----:B-----5:R-:W-:Y:S02]  /*337e0*/  FFMA R26, R13, c[0x0][0x188], -R14 ;  /* 0x000062000d1a7a23 */ /* 0x020fe4000000080e */
[--C-:B------:R-:W-:Y:S02]  /*337f0*/  FFMA R13, R12, c[0x0][0x188], -R29.reuse ;  /* 0x000062000c0d7a23 */ /* 0x100fe4000000081d */
[----:B------:R-:W-:Y:S02]  /*33800*/  FFMA R19, R17, c[0x0][0x188], -R20 ;  /* 0x0000620011137a23 */ /* 0x000fe40000000814 */
[----:B------:R-:W-:Y:S01]  /*33810*/  STL.64 [R1+0x140], R8 ;  /* 0x0001400801007387 */ /* 0x000fe20000100a00 */
[----:B------:R1:W-:Y:S03]  /*33820*/  STL.64 [R1+0x148], R10 ;  /* 0x0001480a01007387 */ /* 0x0003e60000100a00 */
[----:B-1----:R-:W5:Y:S01]  /*33830*/  LDL.LU.64 R10, [R1+0x1450] ;  /* 0x00145000010a7983 */ /* 0x002f620000300a00 */
[----:B------:R-:W3:Y:S02]  /*33840*/  LDL.LU.64 R8, [R1+0x1448] ;  /* 0x0014480001087983 */ /* 0x000ee40000300a00 */
[----:B0-----:R0:W-:Y:S02]  /*33850*/  STL [R1+0xb0], R0 ;  /* 0x0000b00001007387 */ /* 0x0011e40000100800 */
[----:B------:R-:W-:Y:S01]  /*33860*/  STL [R1+0x64], R13 ;  /* 0x0000640d01007387 */ /* 0x000fe20000100800 */
[----:B------:R-:W3:Y:S01]  /*33870*/  LDL.LU R17, [R1+0x750] ;  /* 0x0007500001117983 */ /* 0x000ee20000300800 */
[----:B--2---:R-:W-:-:S05]  /*33880*/  FFMA R12, R27, c[0x0][0x188], -R29 ;  /* 0x000062001b0c7a23 */ /* 0x004fca000000081d */
[----:B------:R-:W-:Y:S01]  /*33890*/  STL [R1+0x70], R12 ;  /* 0x0000700c01007387 */ /* 0x000fe20000100800 */
[----:B------:R-:W2:Y:S02]  /*338a0*/  LDL.LU R27, [R1+0x6c0] ;  /* 0x0006c000011b7983 */ /* 0x000ea40000300800 */
[----:B------:R-:W-:-:S04]  /*338b0*/  FFMA R3, R3, c[0x0][0x188], -R20 ;  /* 0x0000620003037a23 */ /* 0x000fc80000000814 */
[----:B------:R-:W-:-:S04]  /*338c0*/  FMUL R3, R3, 1.4426950216293334961 ;  /* 0x3fb8aa3b03037820 */ /* 0x000fc80000400000 */
[----:B0-----:R-:W0:Y:S02]  /*338d0*/  MUFU.EX2 R0, R3 ;  /* 0x0000000300007308 */ /* 0x001e240000000800 */
[----:B0-----:R-:W-:Y:S04]  /*338e0*/  STL [R1+0xa4], R0 ;  /* 0x0000a40001007387 */ /* 0x001fe80000100800 */
[----:B--2---:R-:W-:Y:S01]  /*338f0*/  STL.64 [R1+0x13d8], R26 ;  /* 0x0013d81a01007387 */ /* 0x004fe20000100a00 */
[----:B---3--:R4:W-:Y:S02]  /*33900*/  STL.64 [R1+0x13d0], R24 ;  /* 0x0013d01801007387 */ /* 0x0089e40000100a00 */
[----:B----4-:R-:W-:Y:S02]  /*33910*/  MOV R24, R23 ;  /* 0x0000001700187202 */ /* 0x010fe40000000f00 */
[----:B-----5:R-:W-:Y:S01]  /*33920*/  MOV R25, R10 ;  /* 0x0000000a00197202 */ /* 0x020fe20000000f00 */
[----:B------:R-:W2:Y:S01]  /*33930*/  LDL.LU R23, [R1+0x1444] ;  /* 0x0014440001177983 */ /* 0x000ea20000300800 */
[----:B------:R-:W3:Y:S02]  /*33940*/  LDL.LU R10, [R1+0x588] ;  /* 0x00058800010a7983 */ /* 0x000ee40000300800 */
[----:B------:R-:W4:Y:S02]  /*33950*/  LDL.LU R26, [R1+0x7e8] ;  /* 0x0007e800011a7983 */ /* 0x000f240000300800 */
[----:B------:R-:W4:Y:S02]  /*33960*/  LDL.LU R27, [R1+0x760] ;  /* 0x00076000011b7983 */ /* 0x000f240000300800 */
[----:B----4-:R-:W-:Y:S01]  /*33970*/  STL.64 [R1+0x1400], R26 ;  /* 0x0014001a01007387 */ /* 0x010fe20000100a00 */
[----:B------:R0:W-:Y:S02]  /*33980*/  STL.64 [R1+0x13f8], R24 ;  /* 0x0013f81801007387 */ /* 0x0001e40000100a00 */
[----:B0-----:R-:W-:Y:S01]  /*33990*/  MOV R24, R28 ;  /* 0x0000001c00187202 */ /* 0x001fe20000000f00 */
[----:B------:R-:W-:Y:S01]  /*339a0*/  IMAD.MOV.U32 R25, RZ, RZ, R11 ;  /* 0x000000ffff197224 */ /* 0x000fe200078e000b */
[----:B------:R-:W3:Y:S01]  /*339b0*/  LDL.LU R28, [R1+0x1440] ;  /* 0x00144000011c7983 */ /* 0x000ee20000300800 */
[----:B------:R-:W4:Y:S02]  /*339c0*/  LDL.LU R11, [R1+0x58c] ;  /* 0x00058c00010b7983 */ /* 0x000f240000300800 */
[----:B------:R-:W5:Y:S02]  /*339d0*/  LDL.LU R0, [R1+0x570] ;  /* 0x0005700001007983 */ /* 0x000f640000300800 */
[----:B------:R-:W2:Y:S02]  /*339e0*/  LDL.LU R18, [R1+0x578] ;  /* 0x0005780001127983 */ /* 0x000ea40000300800 */
[----:B------:R-:W-:Y:S01]  /*339f0*/  FFMA R16, R16, c[0x0][0x188], -R14 ;  /* 0x0000620010107a23 */ /* 0x000fe2000000080e */
[----:B--2---:R-:W-:Y:S04]  /*33a00*/  STL.64 [R1+0x1428], R18 ;  /* 0x0014281201007387 */ /* 0x004fe80000100a00 */
[----:B------:R0:W-:Y:S02]  /*33a10*/  STL.64 [R1+0x1420], R16 ;  /* 0x0014201001007387 */ /* 0x0001e40000100a00 */
[----:B------:R-:W2:Y:S02]  /*33a20*/  LDL.LU R26, [R1+0x57c] ;  /* 0x00057c00011a7983 */ /* 0x000ea40000300800 */
[----:B------:R-:W2:Y:S02]  /*33a30*/  LDL.LU R27, [R1+0x7f0] ;  /* 0x0007f000011b7983 */ /* 0x000ea40000300800 */
[----:B------:R-:W-:Y:S01]  /*33a40*/  FFMA R2, R21, c[0x0][0x188], -R20 ;  /* 0x0000620015027a23 */ /* 0x000fe20000000814 */
[----:B0-----:R-:W-:-:S02]  /*33a50*/  MOV R16, R23 ;  /* 0x0000001700107202 */ /* 0x001fc40000000f00 */
[----:B------:R-:W-:Y:S01]  /*33a60*/  MOV R17, R22 ;  /* 0x0000001600117202 */ /* 0x000fe20000000f00 */
[----:B--2---:R-:W-:Y:S01]  /*33a70*/  STL.64 [R1+0x1438], R26 ;  /* 0x0014381a01007387 */ /* 0x004fe20000100a00 */
[----:B------:R0:W-:Y:S03]  /*33a80*/  STL.64 [R1+0x1430], R24 ;  /* 0x0014301801007387 */ /* 0x0001e60000100a00 */
        /* <DEDUP_REMOVED lines=8> */
[----:B------:R-:W2:Y:S01]  /*33b10*/  LDL.LU R20, [R1+0x7f4] ;  /* 0x0007f40001147983 */ /* 0x000ea20000300800 */
[----:B------:R-:W2:Y:S02]  /*33b20*/  LDL.LU R13, [R1+0x7e4] ;  /* 0x0007e400010d7983 */ /* 0x000ea40000300800 */
[----:B------:R-:W2:Y:S02]  /*33b30*/  LDL.LU R22, [R1+0x7f8] ;  /* 0x0007f80001167983 */ /* 0x000ea40000300800 */
[----:B---3--:R-:W-:-:S02]  /*33b40*/  FFMA R15, R10, c[0x0][0x188], -R28 ;  /* 0x000062000a0f7a23 */ /* 0x008fc4000000081c */
[----:B----4-:R-:W-:Y:S01]  /*33b50*/  FFMA R14, R11, c[0x0][0x188], -R28 ;  /* 0x000062000b0e7a23 */ /* 0x010fe2000000081c */
[----:B--2---:R-:W-:Y:S01]  /*33b60*/  STL.64 [R1+0x1410], R22 ;  /* 0x0014101601007387 */ /* 0x004fe20000100a00 */
[----:B------:R0:W-:Y:S03]  /*33b70*/  STL.64 [R1+0x1408], R20 ;  /* 0x0014081401007387 */ /* 0x0001e60000100a00 */
[----:B0-----:R-:W2:Y:S01]  /*33b80*/  LDL.LU R20, [R1+0x110] ;  /* 0x0001100001147983 */ /* 0x001ea20000300800 */
[----:B------:R-:W2:Y:S02]  /*33b90*/  LDL.LU R21, [R1+0x114] ;  /* 0x0001140001157983 */ /* 0x000ea40000300800 */
[----:B------:R-:W2:Y:S02]  /*33ba0*/  LDL.LU R22, [R1+0x118] ;  /* 0x0001180001167983 */ /* 0x000ea40000300800 */
[----:B------:R-:W2:Y:S01]  /*33bb0*/  LDL.LU R23, [R1+0x11c] ;  /* 0x00011c0001177983 */ /* 0x000ea20000300800 */
[----:B------:R0:W-:Y:S04]  /*33bc0*/  STL [R1+0x1364], R15 ;  /* 0x0013640f01007387 */ /* 0x0001e80000100800 */
[----:B0-----:R-:W3:Y:S01]  /*33bd0*/  LDL.LU R15, [R1+0x7e0] ;  /* 0x0007e000010f7983 */ /* 0x001ee20000300800 */
[----:B------:R-:W4:Y:S02]  /*33be0*/  LDL.LU R10, [R1+0x7ec] ;  /* 0x0007ec00010a7983 */ /* 0x000f240000300800 */
[----:B------:R-:W4:Y:S01]  /*33bf0*/  LDL.LU R11, [R1+0x730] ;  /* 0x00073000010b7983 */ /* 0x000f220000300800 */
[----:B------:R-:W-:Y:S01]  /*33c00*/  HMMA.16816.F32.BF16 R16, R4, R16, R24 ;  /* 0x000000100410723c */ /* 0x000fe20000041818 */
[----:B----4-:R-:W-:Y:S01]  /*33c10*/  STL.64 [R1+0x13e8], R10 ;  /* 0x0013e80a01007387 */ /* 0x010fe20000100a00 */
[----:B------:R0:W-:Y:S03]  /*33c20*/  STL.64 [R1+0x13e0], R8 ;  /* 0x0013e00801007387 */ /* 0x0001e60000100a00 */
[----:B0-----:R-:W4:Y:S01]  /*33c30*/  LDL.LU R8, [R1+0x100] ;  /* 0x0001000001087983 */ /* 0x001f220000300800 */
[----:B------:R-:W4:Y:S02]  /*33c40*/  LDL.LU R9, [R1+0x104] ;  /* 0x0001040001097983 */ /* 0x000f240000300800 */
[----:B------:R-:W4:Y:S02]  /*33c50*/  LDL.LU R10, [R1+0x108] ;  /* 0x00010800010a7983 */ /* 0x000f240000300800 */
[----:B------:R-:W4:Y:S01]  /*33c60*/  LDL.LU R11, [R1+0x10c] ;  /* 0x00010c00010b7983 */ /* 0x000f220000300800 */
[----:B------:R0:W-:Y:S04]  /*33c70*/  STL [R1+0x139c], R14 ;  /* 0x00139c0e01007387 */ /* 0x0001e80000100800 */
[----:B0-----:R-:W2:Y:S01]  /*33c80*/  LDL.LU R14, [R1+0x574] ;  /* 0x00057400010e7983 */ /* 0x001ea20000300800 */
[----:B------:R-:W3:Y:S02]  /*33c90*/  LDL.LU.64 R26, [R1+0x1438] ;  /* 0x00143800011a7983 */ /* 0x000ee40000300a00 */
[----:B------:R-:W4:Y:S05]  /*33ca0*/  LDL.LU.64 R24, [R1+0x1430] ;  /* 0x0014300001187983 */ /* 0x000f2a0000300a00 */
[----:B------:R-:W-:Y:S01]  /*33cb0*/  STL.64 [R1+0x130], R16 ;  /* 0x0001301001007387 */ /* 0x000fe20000100a00 */
[----:B------:R0:W-:Y:S04]  /*33cc0*/  STL.64 [R1+0x138], R18 ;  /* 0x0001381201007387 */ /* 0x0001e80000100a00 */
[----:B0-----:R-:W4:Y:S01]  /*33cd0*/  LDL.LU.64 R18, [R1+0x1428] ;  /* 0x0014280001127983 */ /* 0x001f220000300a00 */
[----:B-----5:R-:W-:-:S02]  /*33ce0*/  FFMA R0, R0, c[0x0][0x188], -R29 ;  /* 0x0000620000007a23 */ /* 0x020fc4000000081d */
[----:B------:R-:W5:Y:S02]  /*33cf0*/  LDL.LU.64 R16, [R1+0x1420] ;  /* 0x0014200001107983 */ /* 0x000f640000300a00 */
[----:B------:R-:W-:Y:S01]  /*33d00*/  FMUL R2, R2, 1.4426950216293334961 ;  /* 0x3fb8aa3b02027820 */ /* 0x000fe20000400000 */
[----:B------:R0:W-:Y:S04]  /*33d10*/  STL [R1+0x34], R0 ;  /* 0x0000340001007387 */ /* 0x0001e80000100800 */
[----:B0-----:R-:W5:Y:S01]  /*33d20*/  LDL.LU R0, [R1+0x1418] ;  /* 0x0014180001007983 */ /* 0x001f620000300800 */
[----:B------:R-:W-:Y:S02]  /*33d30*/  STL [R1+0x10a4], R29 ;  /* 0x0010a41d01007387 */ /* 0x000fe40000100800 */
[----:B--2---:R-:W-:-:S02]  /*33d40*/  FFMA R14, R14, c[0x0][0x188], -R29 ;  /* 0x000062000e0e7a23 */ /* 0x004fc4000000081d */
[----:B---3--:R-:W-:-:S03]  /*33d50*/  FADD R3, R3, R27 ;  /* 0x0000001b03037221 */ /* 0x008fc60000000000 */
[----:B------:R4:W-:Y:S02]  /*33d60*/  STL [R1+0x74], R14 ;  /* 0x0000740e01007387 */ /* 0x0009e40000100800 */
[--C-:B----4-:R-:W-:Y:S02]  /*33d70*/  FFMA R14, R18, c[0x0][0x188], -R28.reuse ;  /* 0x00006200120e7a23 */ /* 0x110fe4000000081c */
[----:B------:R0:W1:Y:S02]  /*33d80*/  MUFU.EX2 R18, R2 ;  /* 0x0000000200127308 */ /* 0x0000640000000800 */
[----:B0-----:R-:W-:Y:S02]  /*33d90*/  FFMA R2, R26, c[0x0][0x188], -R28 ;  /* 0x000062001a027a23 */ /* 0x001fe4000000081c */
[----:B------:R-:W-:Y:S01]  /*33da0*/  HMMA.16816.F32.BF16 R24, R4, R24, R20 ;  /* 0x000000180418723c */ /* 0x000fe20000041814 */
[----:B------:R-:W-:Y:S01]  /*33db0*/  STL [R1+0x84], R14 ;  /* 0x0000840e01007387 */ /* 0x000fe20000100800 */
[----:B------:R-:W-:Y:S02]  /*33dc0*/  STL [R1+0x10a8], R28 ;  /* 0x0010a81c01007387 */ /* 0x000fe40000100800 */
[----:B------:R-:W-:Y:S01]  /*33dd0*/  STL [R1+0x94], R2 ;  /* 0x0000940201007387 */ /* 0x000fe20000100800 */
[----:B-1----:R-:W-:Y:S01]  /*33de0*/  STL [R1+0xa0], R18 ;  /* 0x0000a01201007387 */ /* 0x002fe20000100800 */
[----:B------:R-:W-:Y:S02]  /*33df0*/  STL [R1+0x13a0], R18 ;  /* 0x0013a01201007387 */ /* 0x000fe40000100800 */
[----:B------:R-:W2:Y:S02]  /*33e00*/  LDL.LU.64 R22, [R1+0x1410] ;  /* 0x0014100001167983 */ /* 0x000ea40000300a00 */
[----:B------:R-:W3:Y:S11]  /*33e10*/  LDL.LU.64 R20, [R1+0x1408] ;  /* 0x0014080001147983 */ /* 0x000ef60000300a00 */
[----:B------:R-:W-:Y:S02]  /*33e20*/  @!UPT UIADD3 URZ, URZ, URZ, URZ ;  /* 0x0000003f3f3ff290 */ /* 0x000fe4000fffe03f */
[----:B------:R-:W-:Y:S01]  /*33e30*/  STL.64 [R1+0x120], R24 ;  /* 0x0001201801007387 */ /* 0x000fe20000100a00 */
[----:B------:R0:W-:Y:S03]  /*33e40*/  STL.64 [R1+0x128], R26 ;  /* 0x0001281a01007387 */ /* 0x0001e60000100a00 */
[----:B0-----:R-:W4:Y:S01]  /*33e50*/  LDL.LU.64 R26, [R1+0x1400] ;  /* 0x00140000011a7983 */ /* 0x001f220000300a00 */
[----:B------:R-:W3:Y:S02]  /*33e60*/  LDL.LU.64 R24, [R1+0x13f8] ;  /* 0x0013f80001187983 */ /* 0x000ee40000300a00 */
[----:B------:R-:W-:Y:S02]  /*33e70*/  FMUL R14, R19, 1.4426950216293334961 ;  /* 0x3fb8aa3b130e7820 */ /* 0x000fe40000400000 */
[----:B------:R-:W5:Y:S01]  /*33e80*/  LDL.LU R19, [R1+0x13f0] ;  /* 0x0013f00001137983 */ /* 0x000f620000300800 */
[----:B--2---:R-:W-:-:S02]  /*33e90*/  FADD R12, R23, R12 ;  /* 0x0000000c170c7221 */ /* 0x004fc40000000000 */
[----:B------:R5:W-:Y:S01]  /*33ea0*/  MUFU.EX2 R23, R14 ;  /* 0x0000000e00177308 */ /* 0x000be20000000800 */
[----:B----4-:R-:W-:Y:S02]  /*33eb0*/  FADD R2, R26, R15 ;  /* 0x0000000f1a027221 */ /* 0x010fe40000000000 */
[----:B---3--:R-:W-:Y:S02]  /*33ec0*/  FADD R15, R21, R27 ;  /* 0x0000001b150f7221 */ /* 0x008fe40000000000 */
[----:B------:R-:W-:Y:S01]  /*33ed0*/  HMMA.16816.F32.BF16 R24, R4, R24, R8 ;  /* 0x000000180418723c */ /* 0x000fe20000041808 */
[----:B------:R-:W2:Y:S01]  /*33ee0*/  LDL.LU.64 R10, [R1+0x13e8] ;  /* 0x0013e800010a7983 */ /* 0x000ea20000300a00 */
[----:B------:R-:W3:Y:S02]  /*33ef0*/  LDL.LU.64 R8, [R1+0x13e0] ;  /* 0x0013e00001087983 */ /* 0x000ee40000300a00 */
[----:B-----5:R-:W-:Y:S02]  /*33f00*/  FMUL R14, R19, 1.4426950216293334961 ;  /* 0x3fb8aa3b130e7820 */ /* 0x020fe40000400000 */
[----:B------:R-:W-:-:S02]  /*33f10*/  FADD R13, R13, R2 ;  /* 0x000000020d0d7221 */ /* 0x000fc40000000000 */
[----:B------:R-:W-:Y:S01]  /*33f20*/  FADD R2, R17, R15 ;  /* 0x0000000f11027221 */ /* 0x000fe20000000000 */
[----:B------:R0:W1:Y:S11]  /*33f30*/  MUFU.EX2 R19, R14 ;  /* 0x0000000e00137308 */ /* 0x0000760000000800 */
[----:B------:R-:W-:Y:S03]  /*33f40*/  @!UPT UIADD3 URZ, URZ, URZ, URZ ;  /* 0x0000003f3f3ff290 */ /* 0x000fe6000fffe03f */
[----:B------:R-:W-:Y:S01]  /*33f50*/  STL.64 [R1+0x110], R24 ;  /* 0x0001101801007387 */ /* 0x000fe20000100a00 */
[----:B------:R4:W-:Y:S03]  /*33f60*/  STL.64 [R1+0x118], R26 ;  /* 0x0001181a01007387 */ /* 0x0009e60000100a00 */
[----:B----4-:R-:W4:Y:S01]  /*33f70*/  LDL.LU.64 R26, [R1+0x13d8] ;  /* 0x0013d800011a7983 */ /* 0x010f220000300a00 */
[----:B------:R-:W5:Y:S02]  /*33f80*/  LDL.LU.64 R24, [R1+0x13d0] ;  /* 0x0013d00001187983 */ /* 0x000f640000300a00 */
[----:B------:R-:W3:Y:S02]  /*33f90*/  LDL.LU R28, [R1+0x650] ;  /* 0x00065000011c7983 */ /* 0x000ee40000300800 */
[----:B------:R-:W3:Y:S01]  /*33fa0*/  LDL.LU R29, [R1+0x61c] ;  /* 0x00061c00011d7983 */ /* 0x000ee20000300800 */
[----:B------:R-:W3:Y:S01]  /*33fb0*/  LDL.LU R15, [R1+0x608] ;  /* 0x00060800010f7983 */ /* 0x000ee20000300800 */
[----:B0-----:R-:W3:Y:S02]  /*33fc0*/  LDL.LU R14, [R1+0x5f0] ;  /* 0x0005f000010e7983 */ /* 0x001ee40000300800 */
[----:B------:R-:W-:-:S04]  /*33fd0*/  FADD R3, R20, R3 ;  /* 0x0000000314037221 */ /* 0x000fc80000000000 */
[----:B------:R-:W-:Y:S02]  /*33fe0*/  FADD R3, R22, R3 ;  /* 0x0000000316037221 */ /* 0x000fe40000000000 */
[----:B--2---:R-:W-:Y:S02]  /*33ff0*/  FADD R18, R10, R13 ;  /* 0x0000000d0a127221 */ /* 0x004fe40000000000 */
[----:B------:R-:W-:Y:S02]  /*34000*/  FADD R13, R11, R2 ;  /* 0x000000020b0d7221 */ /* 0x000fe40000000000 */
[----:B----4-:R-:W-:Y:S01]  /*34010*/  FADD R12, R27, R12 ;  /* 0x0000000c1b0c7221 */ /* 0x010fe20000000000 */
[----:B---3--:R-:W-:Y:S04]  /*34020*/  STL.64 [R1+0x13c8], R14 ;  /* 0x0013c80e01007387 */ /* 0x008fe80000100a00 */
[----:B------:R0:W-:Y:S02]  /*34030*/  STL.64 [R1+0x13c0], R12 ;  /* 0x0013c00c01007387 */ /* 0x0001e40000100a00 */
[----:B0-----:R-:W2:Y:S01]  /*34040*/  LDL.LU R12, [R1+0xf0] ;  /* 0x0000f000010c7983 */ /* 0x001ea20000300800 */
[----:B------:R-:W2:Y:S02]  /*34050*/  LDL.LU R13, [R1+0xf4] ;  /* 0x0000f400010d7983 */ /* 0x000ea40000300800 */
[----:B------:R-:W2:Y:S02]  /*34060*/  LDL.LU R14, [R1+0xf8] ;  /* 0x0000f800010e7983 */ /* 0x000ea40000300800 */
[----:B------:R-:W2:Y:S01]  /*34070*/  LDL.LU R15, [R1+0xfc] ;  /* 0x0000fc00010f7983 */ /* 0x000ea20000300800 */
[----:B------:R-:W3:Y:S01]  /*34080*/  LDL.LU R17, [R1+0x5e0] ;  /* 0x0005e00001117983 */ /* 0x000ee20000300800 */
[----:B------:R-:W4:Y:S02]  /*34090*/  LDL.LU R22, [R1+0x5f4] ;  /* 0x0005f40001167983 */ /* 0x000f240000300800 */
[----:B------:R-:W2:Y:S02]  /*340a0*/  LDL.LU R20, [R1+0x614] ;  /* 0x0006140001147983 */ /* 0x000ea40000300800 */
[----:B------:R-:W2:Y:S02]  /*340b0*/  LDL.LU R27, [R1+0x604] ;  /* 0x00060400011b7983 */ /* 0x000ea40000300800 */
[----:B--2---:R-:W-:Y:S01]  /*340c0*/  STL.64 [R1+0x1390], R26 ;  /* 0x0013901a01007387 */ /* 0x004fe20000100a00 */
[----:B-----5:R0:W-:Y:S03]  /*340d0*/  STL.64 [R1+0x1388], R24 ;  /* 0x0013881801007387 */ /* 0x0201e60000100a00 */
[----:B0-----:R-:W2:Y:S01]  /*340e0*/  LDL.LU R24, [R1+0xd0] ;  /* 0x0000d00001187983 */ /* 0x001ea20000300800 */
[----:B------:R-:W2:Y:S02]  /*340f0*/  LDL.LU R25, [R1+0xd4] ;  /* 0x0000d40001197983 */ /* 0x000ea40000300800 */
[----:B------:R-:W5:Y:S02]  /*34100*/  LDL.LU R26, [R1+0xd8] ;  /* 0x0000d800011a7983 */ /* 0x000f640000300800 */
[----:B------:R-:W5:Y:S01]  /*34110*/  LDL.LU R27, [R1+0xdc] ;  /* 0x0000dc00011b7983 */ /* 0x000f620000300800 */
[----:B------:R-:W-:Y:S01]  /*34120*/  HMMA.16816.F32.BF16 R8, R4, R8, R12 ;  /* 0x000000080408723c */ /* 0x000fe2000004180c */
[----:B-----5:R-:W-:Y:S01]  /*34130*/  STL.64 [R1+0x13b0], R26 ;  /* 0x0013b01a01007387 */ /* 0x020fe20000100a00 */
[----:B--2---:R0:W-:Y:S03]  /*34140*/  STL.64 [R1+0x13a8], R24 ;  /* 0x0013a81801007387 */ /* 0x0041e60000100a00 */
[----:B0-----:R-:W2:Y:S01]  /*34150*/  LDL.LU R24, [R1+0xe0] ;  /* 0x0000e00001187983 */ /* 0x001ea20000300800 */
[----:B------:R-:W2:Y:S02]  /*34160*/  LDL.LU R25, [R1+0xe4] ;  /* 0x0000e40001197983 */ /* 0x000ea40000300800 */
[----:B------:R-:W2:Y:S02]  /*34170*/  LDL.LU R26, [R1+0xe8] ;  /* 0x0000e800011a7983 */ /* 0x000ea40000300800 */
[----:B------:R-:W2:Y:S01]  /*34180*/  LDL.LU R27, [R1+0xec] ;  /* 0x0000ec00011b7983 */ /* 0x000ea20000300800 */
[----:B------:R-:W5:Y:S01]  /*34190*/  LDL.LU.64 R14, [R1+0x13c8] ;  /* 0x0013c800010e7983 */ /* 0x000f620000300a00 */
[----:B------:R-:W2:Y:S02]  /*341a0*/  LDL.LU.64 R12, [R1+0x13c0] ;  /* 0x0013c000010c7983 */ /* 0x000ea40000300a00 */
[----:B-1----:R-:W-:Y:S09]  /*341b0*/  STL [R1+0x30], R19 ;  /* 0x0000301301007387 */ /* 0x002ff20000100800 */
[----:B------:R0:W-:Y:S01]  /*341c0*/  STL.64 [R1+0x100], R8 ;  /* 0x0001000801007387 */ /* 0x0001e20000100a00 */
[----:B------:R1:W-:Y:S01]  /*341d0*/  STL.64 [R1+0x108], R10 ;  /* 0x0001080a01007387 */ /* 0x0003e20000100a00 */
[----:B------:R-:W-:-:S02]  /*341e0*/  FMUL R0, R0, 1.4426950216293334961 ;  /* 0x3fb8aa3b00007820 */ /* 0x000fc40000400000 */
[----:B------:R-:W3:Y:S02]  /*341f0*/  LDL.LU R21, [R1+0x600] ;  /* 0x0006000001157983 */ /* 0x000ee40000300800 */
[----:B------:R-:W-:Y:S01]  /*34200*/  FADD R3, R29, R3 ;  /* 0x000000031d037221 */ /* 0x000fe20000000000 */
[----:B0-----:R-:W3:Y:S01]  /*34210*/  LDL.LU R8, [R1+0xc0] ;  /* 0x0000c00001087983 */ /* 0x001ee20000300800 */
[----:B------:R-:W4:Y:S02]  /*34220*/  LDL.LU R9, [R1+0xc4] ;  /* 0x0000c40001097983 */ /* 0x000f240000300800 */
[----:B-1----:R-:W4:Y:S02]  /*34230*/  LDL.LU R10, [R1+0xc8] ;  /* 0x0000c800010a7983 */ /* 0x002f240000300800 */
[----:B------:R-:W4:Y:S02]  /*34240*/  LDL.LU R11, [R1+0xcc] ;  /* 0x0000cc00010b7983 */ /* 0x000f240000300800 */
[----:B-----5:R-:W-:-:S02]  /*34250*/  FADD R18, R15, R18 ;  /* 0x000000120f127221 */ /* 0x020fc40000000000 */
[----:B--2---:R-:W-:Y:S01]  /*34260*/  FADD R2, R28, R12 ;  /* 0x0000000c1c027221 */ /* 0x004fe20000000000 */
[----:B------:R0:W1:Y:S01]  /*34270*/  MUFU.EX2 R15, R0 ;  /* 0x00000000000f7308 */ /* 0x0000620000000800 */
[----:B------:R-:W2:Y:S01]  /*34280*/  LDL.LU R12, [R1+0x13bc] ;  /* 0x0013bc00010c7983 */ /* 0x000ea20000300800 */
[----:B------:R-:W-:-:S03]  /*34290*/  FADD R14, R14, R13 ;  /* 0x0000000d0e0e7221 */ /* 0x000fc60000000000 */
[----:B0-----:R-:W5:Y:S01]  /*342a0*/  LDL.LU R0, [R1+0x45c] ;  /* 0x00045c0001007983 */ /* 0x001f620000300800 */
[----:B------:R-:W2:Y:S02]  /*342b0*/  LDL.LU R28, [R1+0x420] ;  /* 0x00042000011c7983 */ /* 0x000ea40000300800 */
[----:B------:R-:W2:Y:S02]  /*342c0*/  LDL.LU R29, [R1+0x460] ;  /* 0x00046000011d7983 */ /* 0x000ea40000300800 */
[----:B------:R-:W2:Y:S02]  /*342d0*/  LDL.LU R13, [R1+0x13b8] ;  /* 0x0013b800010d7983 */ /* 0x000ea40000300800 */
[----:B---3--:R-:W-:Y:S02]  /*342e0*/  FADD R17, R17, R2 ;  /* 0x0000000211117221 */ /* 0x008fe40000000000 */
[----:B------:R-:W3:Y:S01]  /*342f0*/  LDL.LU R2, [R1+0x618] ;  /* 0x0006180001027983 */ /* 0x000ee20000300800 */
[----:B--2---:R-:W-:Y:S11]  /*34300*/  HMMA.16816.F32.BF16 R24, R4, R12, R24 ;  /* 0x0000000c0418723c */ /* 0x004ff60000041818 */
[----:B------:R-:W-:Y:S11]  /*34310*/  @!UPT UIADD3 URZ, URZ, URZ, URZ ;  /* 0x0000003f3f3ff290 */ /* 0x000ff6000fffe03f */
[----:B------:R-:W-:Y:S01]  /*34320*/  @!UPT UIADD3 URZ, URZ, URZ, URZ ;  /* 0x0000003f3f3ff290 */ /* 0x000fe2000fffe03f */
[----:B------:R-:W-:Y:S01]  /*34330*/  STL.64 [R1+0xf0], R24 ;  /* 0x0000f01801007387 */ /* 0x000fe20000100a00 */
[----:B------:R0:W-:Y:S03]  /*34340*/  STL.64 [R1+0xf8], R26 ;  /* 0x0000f81a01007387 */ /* 0x0001e60000100a00 */
[----:B0-----:R-:W2:Y:S01]  /*34350*/  LDL.LU.64 R26, [R1+0x13b0] ;  /* 0x0013b000011a7983 */ /* 0x001ea20000300a00 */
[----:B------:R-:W2:Y:S02]  /*34360*/  LDL.LU.64 R24, [R1+0x13a8] ;  /* 0x0013a80001187983 */ /* 0x000ea40000300a00 */
[----:B------:R-:W2:Y:S02]  /*34370*/  LDL.LU R12, [R1+0x60c] ;  /* 0x00060c00010c7983 */ /* 0x000ea40000300800 */
[----:B------:R-:W-:Y:S01]  /*34380*/  FMUL R13, R16, 1.4426950216293334961 ;  /* 0x3fb8aa3b100d7820 */ /* 0x000fe20000400000 */
[----:B-1----:R-:W-:Y:S01]  /*34390*/  STL [R1+0x24], R15 ;  /* 0x0000240f01007387 */ /* 0x002fe20000100800 */
[----:B---3--:R-:W-:-:S02]  /*343a0*/  FADD R2, R2, R3 ;  /* 0x0000000302027221 */ /* 0x008fc40000000000 */
[----:B------:R-:W3:Y:S02]  /*343b0*/  LDL.LU R16, [R1+0x13a4] ;  /* 0x0013a40001107983 */ /* 0x000ee40000300800 */
[----:B--2---:R-:W-:Y:S02]  /*343c0*/  FADD R3, R12, R18 ;  /* 0x000000120c037221 */ /* 0x004fe40000000000 */
[----:B----4-:R-:W-:Y:S01]  /*343d0*/  FADD R12, R22, R14 ;  /* 0x0000000e160c7221 */ /* 0x010fe20000000000 */
[----:B------:R-:W2:Y:S01]  /*343e0*/  LDL.LU R18, [R1+0x13a0] ;  /* 0x0013a00001127983 */ /* 0x000ea20000300800 */
[----:B------:R-:W4:Y:S01]  /*343f0*/  LDL.LU R14, [R1+0x139c] ;  /* 0x00139c00010e7983 */ /* 0x000f220000300800 */
[----:B------:R0:W1:Y:S02]  /*34400*/  MUFU.EX2 R22, R13 ;  /* 0x0000000d00167308 */ /* 0x0000640000000800 */
[----:B0-----:R-:W2:Y:S02]  /*34410*/  LDL.LU R13, [R1+0x5e4] ;  /* 0x0005e400010d7983 */ /* 0x001ea40000300800 */
[----:B--2---:R-:W-:-:S02]  /*34420*/  FADD R13, R13, R17 ;  /* 0x000000110d0d7221 */ /* 0x004fc40000000000 */
[----:B------:R-:W3:Y:S01]  /*34430*/  LDL.LU R17, [R1+0x1398] ;  /* 0x0013980001117983 */ /* 0x000ee20000300800 */
[----:B------:R-:W-:Y:S02]  /*34440*/  FADD R20, R20, R2 ;  /* 0x0000000214147221 */ /* 0x000fe40000000000 */
[----:B------:R-:W2:Y:S01]  /*34450*/  LDL.LU R2, [R1+0x5fc] ;  /* 0x0005fc0001027983 */ /* 0x000ea20000300800 */
[----:B---3--:R-:W-:Y:S11]  /*34460*/  HMMA.16816.F32.BF16 R24, R4, R16, R24 ;  /* 0x000000100418723c */ /* 0x008ff60000041818 */
[----:B------:R-:W-:Y:S11]  /*34470*/  @!UPT UIADD3 URZ, URZ, URZ, URZ ;  /* 0x0000003f3f3ff290 */ /* 0x000ff6000fffe03f */
[----:B------:R-:W-:Y:S01]  /*34480*/  @!UPT UIADD3 URZ, URZ, URZ, URZ ;  /* 0x0000003f3f3ff290 */ /* 0x000fe2000fffe03f */
[----:B------:R-:W-:Y:S01]  /*34490*/  STL.64 [R1+0xe0], R24 ;  /* 0x0000e01801007387 */ /* 0x000fe20000100a00 */
[----:B------:R0:W-:Y:S03]  /*344a0*/  STL.64 [R1+0xe8], R26 ;  /* 0x0000e81a01007387 */ /* 0x0001e60000100a00 */
[----:B0-----:R-:W3:Y:S01]  /*344b0*/  LDL.LU.64 R26, [R1+0x1390] ;  /* 0x00139000011a7983 */ /* 0x001ee20000300a00 */
[----:B------:R-:W4:Y:S02]  /*344c0*/  LDL.LU.64 R24, [R1+0x1388] ;  /* 0x0013880001187983 */ /* 0x000f240000300a00 */
[----:B------:R-:W4:Y:S02]  /*344d0*/  LDL.LU R17, [R1+0x5e8] ;  /* 0x0005e80001117983 */ /* 0x000f240000300800 */
[----:B--2---:R-:W-:Y:S02]  /*344e0*/  FADD R2, R2, R12 ;  /* 0x0000000c02027221 */ /* 0x004fe40000000000 */
[----:B---3--:R-:W-:-:S02]  /*344f0*/  FMUL R16, R26, 1.4426950216293334961 ;  /* 0x3fb8aa3b1a107820 */ /* 0x008fc40000400000 */
[----:B------:R-:W-:Y:S01]  /*34500*/  FADD R3, R27, R3 ;  /* 0x000000031b037221 */ /* 0x000fe20000000000 */
[----:B------:R-:W2:Y:S01]  /*34510*/  LDL.LU R26, [R1+0x410] ;  /* 0x00041000011a7983 */ /* 0x000ea20000300800 */
[----:B------:R-:W3:Y:S02]  /*34520*/  LDL.LU R27, [R1+0x5d8] ;  /* 0x0005d800011b7983 */ /* 0x000ee40000300800 */
[----:B----4-:R-:W-:Y:S02]  /*34530*/  FADD R12, R17, R13 ;  /* 0x0000000d110c7221 */ /* 0x010fe40000000000 */
[----:B------:R-:W4:Y:S01]  /*34540*/  LDL.LU R13, [R1+0x5f8] ;  /* 0x0005f800010d7983 */ /* 0x000f220000300800 */
[----:B------:R0:W1:Y:S03]  /*34550*/  MUFU.EX2 R17, R16 ;  /* 0x0000001000117308 */ /* 0x0000660000000800 */
[----:B0-----:R-:W2:Y:S01]  /*34560*/  LDL.LU R16, [R1+0x610] ;  /* 0x0006100001107983 */ /* 0x001ea20000300800 */
[----:B------:R-:W-:-:S02]  /*34570*/  FADD R3, R21, R3 ;  /* 0x0000000315037221 */ /* 0x000fc40000000000 */
[----:B--2---:R-:W-:Y:S02]  /*34580*/  FADD R16, R16, R20 ;  /* 0x0000001410107221 */ /* 0x004fe40000000000 */
[----:B------:R-:W2:Y:S01]  /*34590*/  LDL.LU R20, [R1+0x1384] ;  /* 0x0013840001147983 */ /* 0x000ea20000300800 */
[----:B------:R-:W2:Y:S02]  /*345a0*/  LDL.LU R21, [R1+0x1380] ;  /* 0x0013800001157983 */ /* 0x000ea40000300800 */
[----:B----4-:R-:W-:Y:S02]  /*345b0*/  FADD R13, R13, R2 ;  /* 0x000000020d0d7221 */ /* 0x010fe40000000000 */
[----:B------:R-:W4:Y:S01]  /*345c0*/  LDL.LU R2, [R1+0x5ec] ;  /* 0x0005ec0001027983 */ /* 0x000f220000300800 */
[----:B--2---:R-:W-:Y:S01]  /*345d0*/  HMMA.16816.F32.BF16 R8, R4, R20, R8 ;  /* 0x000000140408723c */ /* 0x004fe20000041808 */
[----:B----4-:R-:W-:Y:S11]  /*345e0*/  FADD R2, R2, R12 ;  /* 0x0000000c02027221 */ /* 0x010ff60000000000 */
[----:B------:R-:W-:Y:S11]  /*345f0*/  @!UPT UIADD3 URZ, URZ, URZ, URZ ;  /* 0x0000003f3f3ff290 */ /* 0x000ff6000fffe03f */
[----:B------:R-:W-:Y:S01]  /*34600*/  STL.64 [R1+0xd0], R8 ;  /* 0x0000d00801007387 */ /* 0x000fe20000100a00 */
[----:B------:R0:W-:Y:S03]  /*34610*/  STL.64 [R1+0xd8], R10 ;  /* 0x0000d80a01007387 */ /* 0x0001e60000100a00 */
[----:B0-----:R-:W2:Y:S01]  /*34620*/  LDL.LU.64 R10, [R1+0x1378] ;  /* 0x00137800010a7983 */ /* 0x001ea20000300a00 */
[----:B------:R-:W2:Y:S02]  /*34630*/  LDL.LU.64 R8, [R1+0x1370] ;  /* 0x0013700001087983 */ /* 0x000ea40000300a00 */
[----:B------:R-:W4:Y:S02]  /*34640*/  LDL R20, [R1+0xb0] ;  /* 0x0000b00001147983 */ /* 0x000f240000100800 */
[----:B------:R-:W2:Y:S01]  /*34650*/  LDL.LU R21, [R1+0x444] ;  /* 0x0004440001157983 */ /* 0x000ea20000300800 */
[----:B------:R-:W2:Y:S01]  /*34660*/  LDL.LU R12, [R1+0x5dc] ;  /* 0x0005dc00010c7983 */ /* 0x000ea20000300800 */
[----:B-----5:R-:W-:-:S02]  /*34670*/  FADD R3, R0, R3 ;  /* 0x0000000300037221 */ /* 0x020fc40000000000 */
[----:B--2---:R-:W-:Y:S02]  /*34680*/  FADD R12, R12, R16 ;  /* 0x000000100c0c7221 */ /* 0x004fe40000000000 */
[----:B------:R-:W2:Y:S01]  /*34690*/  LDL.LU R16, [R1+0x440] ;  /* 0x0004400001107983 */ /* 0x000ea20000300800 */
[----:B------:R-:W5:Y:S01]  /*346a0*/  LDL.LU R0, [R1+0x1368] ;  /* 0x0013680001007983 */ /* 0x000f620000300800 */
[----:B------:R-:W-:Y:S01]  /*346b0*/  HMMA.16816.F32.BF16 R4, R4, R24, R8 ;  /* 0x000000180404723c */ /* 0x000fe20000041808 */
[----:B------:R-:W-:Y:S02]  /*346c0*/  FADD R2, R28, R2 ;  /* 0x000000021c027221 */ /* 0x000fe40000000000 */
[----:B--2---:R-:W-:Y:S02]  /*346d0*/  FADD R13, R16, R13 ;  /* 0x0000000d100d7221 */ /* 0x004fe40000000000 */
[----:B------:R-:W-:Y:S02]  /*346e0*/  FADD R16, R29, R12 ;  /* 0x0000000c1d107221 */ /* 0x000fe40000000000 */
[----:B-----5:R-:W-:-:S02]  /*346f0*/  FADD R12, R0, R3 ;  /* 0x00000003000c7221 */ /* 0x020fc40000000000 */
[----:B------:R-:W4:Y:S11]  /*34700*/  LDL R3, [R1+0xa4] ;  /* 0x0000a40001037983 */ /* 0x000f360000100800 */
[----:B------:R-:W-:Y:S04]  /*34710*/  @!UPT UIADD3 URZ, URZ, URZ, URZ ;  /* 0x0000003f3f3ff290 */ /* 0x000fe8000fffe03f */
[----:B------:R-:W-:Y:S01]  /*34720*/  IMAD.MOV.U32 R0, RZ, RZ, R7 ;  /* 0x000000ffff007224 */ /* 0x000fe200078e0007 */
[----:B------:R-:W-:Y:S02]  /*34730*/  MOV R29, R6 ;  /* 0x00000006001d7202 */ /* 0x000fe40000000f00 */
[----:B------:R-:W-:Y:S01]  /*34740*/  MOV R28, R5 ;  /* 0x00000005001c7202 */ /* 0x000fe20000000f00 */
[----:B------:R4:W-:Y:S01]  /*34750*/  STL [R1+0xc0], R4 ;  /* 0x0000c00401007387 */ /* 0x0009e20000100800 */
[----:B------:R-:W-:Y:S02]  /*34760*/  STL [R1+0x10e8], R0 ;  /* 0x0010e80001007387 */ /* 0x000fe40000100800 */
[----:B------:R-:W-:Y:S01]  /*34770*/  STL [R1+0x10e4], R29 ;  /* 0x0010e41d01007387 */ /* 0x000fe20000100800 */
[----:B------:R-:W-:Y:S01]  /*34780*/  F2FP.BF16.PACK_AB R5, R15, R19 ;  /* 0x000000130f05723e */ /* 0x000fe200000010ff */
[----:B------:R-:W-:Y:S01]  /*34790*/  STL [R1+0x10e0], R28 ;  /* 0x0010e01c01007387 */ /* 0x000fe20000100800 */
[----:B------:R-:W2:Y:S02]  /*347a0*/  LDL.LU R15, [R1+0x1364] ;  /* 0x00136400010f7983 */ /* 0x000ea40000300800 */
[----:B------:R-:W5:Y:S01]  /*347b0*/  LDL.LU R19, [R1+0x1360] ;  /* 0x0013600001137983 */ /* 0x000f620000300800 */
[----:B------:R-:W-:-:S02]  /*347c0*/  F2FP.BF16.PACK_AB R6, R23, R18 ;  /* 0x000000121706723e */ /* 0x000fc400000010ff */
[----:B------:R-:W5:Y:S01]  /*347d0*/  LDL.LU R18, [R1+0x135c] ;  /* 0x00135c0001127983 */ /* 0x000f620000300800 */
[----:B------:R-:W-:Y:S02]  /*347e0*/  STL [R1+0x1320], R23 ;  /* 0x0013201701007387 */ /* 0x000fe40000100800 */
[----:B-1----:R0:W-:Y:S02]  /*347f0*/  STL [R1+0x1340], R22 ;  /* 0x0013401601007387 */ /* 0x0021e40000100800 */
[----:B------:R-:W2:Y:S01]  /*34800*/  LDL.LU R11, [R1+0x458] ;  /* 0x00045800010b7983 */ /* 0x000ea20000300800 */
[----:B------:R-:W2:Y:S01]  /*34810*/  LDL.LU R10, [R1+0x430] ;  /* 0x00043000010a7983 */ /* 0x000ea20000300800 */
[----:B------:R-:W-:Y:S01]  /*34820*/  F2FP.BF16.PACK_AB R7, R17, R22 ;  /* 0x000000161107723e */ /* 0x000fe200000010ff */
[----:B---3--:R-:W-:Y:S01]  /*34830*/  FADD R8, R27, R16 ;  /* 0x000000101b087221 */ /* 0x008fe20000000000 */
[----:B----4-:R-:W-:Y:S02]  /*34840*/  F2FP.BF16.PACK_AB R4, R3, R20 ;  /* 0x000000140304723e */ /* 0x010fe400000010ff */
[----:B------:R-:W3:Y:S01]  /*34850*/  LDL.LU R20, [R1+0x400] ;  /* 0x0004000001147983 */ /* 0x000ee20000300800 */
[----:B0-----:R-:W4:Y:S02]  /*34860*/  LDL.LU R22, [R1+0x464] ;  /* 0x0004640001167983 */ /* 0x001f240000300800 */
[----:B------:R-:W2:Y:S02]  /*34870*/  LDL.LU R16, [R1+0x3c4] ;  /* 0x0003c40001107983 */ /* 0x000ea40000300800 */
[----:B------:R-:W4:Y:S01]  /*34880*/  LDL.LU R23, [R1+0x3bc] ;  /* 0x0003bc0001177983 */ /* 0x000f220000300800 */
[----:B------:R-:W2:Y:S01]  /*34890*/  LDL.LU R28, [R1+0x3e8] ;  /* 0x0003e800011c7983 */ /* 0x000ea20000300800 */
[----:B------:R-:W2:Y:S02]  /*348a0*/  LDL.LU R29, [R1+0x3d8] ;  /* 0x0003d800011d7983 */ /* 0x000ea40000300800 */
[----:B------:R-:W2:Y:S02]  /*348b0*/  LDL.LU R0, [R1+0x3c8] ;  /* 0x0003c80001007983 */ /* 0x000ea40000300800 */
[----:B------:R-:W2:Y:S02]  /*348c0*/  LDL.LU R24, [R1+0x3b4] ;  /* 0x0003b40001187983 */ /* 0x000ea40000300800 */
[----:B------:R-:W-:Y:S01]  /*348d0*/  FADD R3, R21, R13 ;  /* 0x0000000d15037221 */ /* 0x000fe20000000000 */
[----:B------:R-:W2:Y:S01]  /*348e0*/  LDL.LU R25, [R1+0x3e4] ;  /* 0x0003e40001197983 */ /* 0x000ea20000300800 */
[----:B------:R-:W2:Y:S03]  /*348f0*/  LDL.LU R21, [R1+0x3d4] ;  /* 0x0003d40001157983 */ /* 0x000ea60000300800 */
[----:B----4-:R0:W-:Y:S04]  /*34900*/  STL.64 [R1+0x1348], R22 ;  /* 0x0013481601007387 */ /* 0x0101e80000100a00 */
[----:B--2---:R-:W-:Y:S04]  /*34910*/  STL [R1+0x1344], R21 ;  /* 0x0013441501007387 */ /* 0x004fe80000100800 */
[----:B0-----:R-:W2:Y:S01]  /*34920*/  LDL.LU.64 R22, [R1+0xb8] ;  /* 0x0000b80001167983 */ /* 0x001ea20000300a00 */
[----:B------:R-:W4:Y:S02]  /*34930*/  LDL.LU R27, [R1+0x3cc] ;  /* 0x0003cc00011b7983 */ /* 0x000f240000300800 */
[----:B------:R-:W-:Y:S01]  /*34940*/  FADD R2, R26, R2 ;  /* 0x000000021a027221 */ /* 0x000fe20000000000 */
[----:B----4-:R-:W-:Y:S01]  /*34950*/  STL [R1+0x1358], R27 ;  /* 0x0013581b01007387 */ /* 0x010fe20000100800 */
[----:B------:R0:W-:Y:S03]  /*34960*/  STL.64 [R1+0x1350], R24 ;  /* 0x0013501801007387 */ /* 0x0001e60000100a00 */
[----:B0-----:R-:W2:Y:S01]  /*34970*/  LDL.LU R24, [R1+0x2b0] ;  /* 0x0002b00001187983 */ /* 0x001ea20000300800 */
[----:B------:R-:W2:Y:S02]  /*34980*/  LDL.LU R25, [R1+0x2b4] ;  /* 0x0002b40001197983 */ /* 0x000ea40000300800 */
[----:B------:R-:W2:Y:S02]  /*34990*/  LDL.LU R26, [R1+0x2b8] ;  /* 0x0002b800011a7983 */ /* 0x000ea40000300800 */
[----:B------:R-:W2:Y:S01]  /*349a0*/  LDL.LU R27, [R1+0x2bc] ;  /* 0x0002bc00011b7983 */ /* 0x000ea20000300800 */
[----:B-----5:R-:W-:Y:S01]  /*349b0*/  STL.64 [R1+0x1268], R18 ;  /* 0x0012681201007387 */ /* 0x020fe20000100a00 */
[----:B------:R0:W-:Y:S03]  /*349c0*/  STL [R1+0x1260], R17 ;  /* 0x0012601101007387 */ /* 0x0001e60000100800 */
[----:B0-----:R-:W4:Y:S01]  /*349d0*/  LDL.LU R17, [R1+0x3dc] ;  /* 0x0003dc0001117983 */ /* 0x001f220000300800 */
[----:B------:R-:W5:Y:S02]  /*349e0*/  LDL.LU.64 R18, [R1+0x98] ;  /* 0x0000980001127983 */ /* 0x000f640000300a00 */
[----:B------:R-:W-:Y:S01]  /*349f0*/  FADD R11, R11, R12 ;  /* 0x0000000c0b0b7221 */ /* 0x000fe20000000000 */
[----:B-----5:R0:W-:Y:S04]  /*34a00*/  STL.64 [R1+0x1328], R18 ;  /* 0x0013281201007387 */ /* 0x0201e80000100a00 */
[----:B0-----:R-:W5:Y:S04]  /*34a10*/  LDL R18, [R1+0xa8] ;  /* 0x0000a80001127983 */ /* 0x001f680000100800 */
[----:B------:R-:W5:Y:S01]  /*34a20*/  LDL R19, [R1+0xac] ;  /* 0x0000ac0001137983 */ /* 0x000f620000100800 */
[----:B------:R0:W-:Y:S02]  /*34a30*/  STL.64 [R1+0x12d8], R14 ;  /* 0x0012d80e01007387 */ /* 0x0001e40000100a00 */
[----:B------:R-:W4:Y:S02]  /*34a40*/  LDL.LU R12, [R1+0x290] ;  /* 0x00029000010c7983 */ /* 0x000f240000300800 */
[----:B------:R-:W4:Y:S01]  /*34a50*/  LDL.LU R13, [R1+0x294] ;  /* 0x00029400010d7983 */ /* 0x000f220000300800 */
[----:B0-----:R-:W4:Y:S01]  /*34a60*/  LDL.LU R14, [R1+0x298] ;  /* 0x00029800010e7983 */ /* 0x001f220000300800 */
[----:B------:R-:W4:Y:S01]  /*34a70*/  LDL.LU R15, [R1+0x29c] ;  /* 0x00029c00010f7983 */ /* 0x000f220000300800 */
[----:B--2---:R-:W-:Y:S01]  /*34a80*/  HMMA.16816.F32.BF16 R24, R4, R22, R24 ;  /* 0x000000160418723c */ /* 0x004fe20000041818 */
[----:B------:R-:W-:-:S02]  /*34a90*/  FADD R10, R10, R3 ;  /* 0x000000030a0a7221 */ /* 0x000fc40000000000 */
[----:B---3--:R-:W-:Y:S01]  /*34aa0*/  FADD R9, R20, R2 ;  /* 0x0000000214097221 */ /* 0x008fe20000000000 */
[----:B------:R-:W-:Y:S01]  /*34ab0*/  MOV R20, R23 ;  /* 0x0000001700147202 */ /* 0x000fe20000000f00 */
[----:B----4-:R-:W-:Y:S01]  /*34ac0*/  STL.64 [R1+0x1338], R14 ;  /* 0x0013380e01007387 */ /* 0x010fe20000100a00 */
[----:B------:R0:W-:Y:S03]  /*34ad0*/  STL.64 [R1+0x1330], R12 ;  /* 0x0013300c01007387 */ /* 0x0001e60000100a00 */
[----:B0-----:R-:W5:Y:S01]  /*34ae0*/  LDL.LU R12, [R1+0x2a0] ;  /* 0x0002a000010c7983 */ /* 0x001f620000300800 */
[----:B------:R-:W5:Y:S02]  /*34af0*/  LDL.LU R13, [R1+0x2a4] ;  /* 0x0002a400010d7983 */ /* 0x000f640000300800 */
[----:B------:R-:W5:Y:S02]  /*34b00*/  LDL.LU R14, [R1+0x2a8] ;  /* 0x0002a800010e7983 */ /* 0x000f640000300800 */
[----:B------:R-:W5:Y:S01]  /*34b10*/  LDL.LU R15, [R1+0x2ac] ;  /* 0x0002ac00010f7983 */ /* 0x000f620000300800 */
[----:B------:R-:W2:Y:S01]  /*34b20*/  LDL.LU R3, [R1+0x454] ;  /* 0x0004540001037983 */ /* 0x000ea20000300800 */
[----:B------:R-:W3:Y:S07]  /*34b30*/  LDL.LU R2, [R1+0x434] ;  /* 0x0004340001027983 */ /* 0x000eee0000300800 */
[----:B------:R-:W-:Y:S02]  /*34b40*/  STL.64 [R1+0x7d0], R24 ;  /* 0x0007d01801007387 */ /* 0x000fe40000100a00 */
[----:B------:R0:W-:Y:S02]  /*34b50*/  STL.64 [R1+0x7d8], R26 ;  /* 0x0007d81a01007387 */ /* 0x0001e40000100a00 */
[----:B0-----:R-:W4:Y:S01]  /*34b60*/  LDL.LU R27, [R1+0x1358] ;  /* 0x00135800011b7983 */ /* 0x001f220000300800 */
[----:B------:R-:W4:Y:S01]  /*34b70*/  LDL.LU.64 R24, [R1+0x1350] ;  /* 0x0013500001187983 */ /* 0x000f220000300a00 */
[----:B------:R-:W-:-:S02]  /*34b80*/  MOV R26, R22 ;  /* 0x00000016001a7202 */ /* 0x000fc40000000f00 */
[----:B------:R-:W4:Y:S01]  /*34b90*/  LDL.LU.64 R22, [R1+0x1348] ;  /* 0x0013480001167983 */ /* 0x000f220000300a00 */
[----:B------:R-:W5:Y:S02]  /*34ba0*/  LDL.LU R21, [R1+0x1344] ;  /* 0x0013440001157983 */ /* 0x000f640000300800 */
[----:B------:R0:W-:Y:S02]  /*34bb0*/  STL [R1+0x11c4], R20 ;  /* 0x0011c41401007387 */ /* 0x0001e40000100800 */
[----:B0-----:R-:W5:Y:S01]  /*34bc0*/  LDL.LU R20, [R1+0x3ec] ;  /* 0x0003ec0001147983 */ /* 0x001f620000300800 */
[----:B------:R0:W-:Y:S03]  /*34bd0*/  STL [R1+0x11c0], R26 ;  /* 0x0011c01a01007387 */ /* 0x0001e60000100800 */
[----:B0-----:R-:W5:Y:S01]  /*34be0*/  LDL.LU R26, [R1+0x3f0] ;  /* 0x0003f000011a7983 */ /* 0x001f620000300800 */
[----:B--2---:R-:W-:-:S02]  /*34bf0*/  FADD R3, R3, R11 ;  /* 0x0000000b03037221 */ /* 0x004fc40000000000 */
[----:B---3--:R-:W-:Y:S02]  /*34c00*/  FADD R2, R2, R10 ;  /* 0x0000000a02027221 */ /* 0x008fe40000000000 */
[----:B----4-:R-:W-:Y:S02]  /*34c10*/  FADD R8, R22, R8 ;  /* 0x0000000816087221 */ /* 0x010fe40000000000 */
[----:B------:R-:W2:Y:S02]  /*34c20*/  LDL.LU R22, [R1+0x1340] ;  /* 0x0013400001167983 */ /* 0x000ea40000300800 */
[----:B-----5:R-:W-:Y:S02]  /*34c30*/  FADD R10, R20, R8 ;  /* 0x00000008140a7221 */ /* 0x020fe40000000000 */
[----:B------:R-:W-:Y:S02]  /*34c40*/  FADD R8, R17, R3 ;  /* 0x0000000311087221 */ /* 0x000fe40000000000 */
[----:B------:R-:W-:-:S02]  /*34c50*/  FADD R3, R16, R2 ;  /* 0x0000000210037221 */ /* 0x000fc40000000000 */
[----:B------:R-:W-:Y:S01]  /*34c60*/  HMMA.16816.F32.BF16 R16, R4, R18, R12 ;  /* 0x000000120410723c */ /* 0x000fe2000004180c */
[----:B------:R-:W3:Y:S01]  /*34c70*/  LDL.LU.64 R14, [R1+0x1338] ;  /* 0x00133800010e7983 */ /* 0x000ee20000300a00 */
[----:B------:R-:W3:Y:S11]  /*34c80*/  LDL.LU.64 R12, [R1+0x1330] ;  /* 0x00133000010c7983 */ /* 0x000ef60000300a00 */
[----:B------:R-:W-:Y:S10]  /*34c90*/  @!UPT UIADD3 URZ, URZ, URZ, URZ ;  /* 0x0000003f3f3ff290 */ /* 0x000ff4000fffe03f */
[----:B------:R-:W-:Y:S01]  /*34ca0*/  STL.64 [R1+0x7c0], R16 ;  /* 0x0007c01001007387 */ /* 0x000fe20000100a00 */
[----:B------:R0:W-:Y:S03]  /*34cb0*/  STL.64 [R1+0x7c8], R18 ;  /* 0x0007c81201007387 */ /* 0x0001e60000100a00 */
[----:B0-----:R-:W3:Y:S01]  /*34cc0*/  LDL.LU.64 R18, [R1+0x1328] ;  /* 0x0013280001127983 */ /* 0x001ee20000300a00 */
[----:B------:R-:W-:Y:S02]  /*34cd0*/  FADD R9, R26, R9 ;  /* 0x000000091a097221 */ /* 0x000fe40000000000 */
[----:B------:R-:W-:Y:S02]  /*34ce0*/  FADD R8, R29, R8 ;  /* 0x000000081d087221 */ /* 0x000fe40000000000 */
[----:B------:R-:W-:Y:S02]  /*34cf0*/  FADD R2, R23, R9 ;  /* 0x0000000917027221 */ /* 0x000fe40000000000 */
[----:B------:R-:W-:-:S04]  /*34d00*/  FADD R9, R28, R10 ;  /* 0x0000000a1c097221 */ /* 0x000fc80000000000 */
[----:B------:R-:W-:Y:S02]  /*34d10*/  FADD R10, R25, R9 ;  /* 0x00000009190a7221 */ /* 0x000fe40000000000 */
[----:B------:R-:W-:Y:S01]  /*34d20*/  FADD R9, R21, R8 ;  /* 0x0000000815097221 */ /* 0x000fe20000000000 */
[----:B---3--:R-:W-:Y:S01]  /*34d30*/  HMMA.16816.F32.BF16 R12, R4, R18, R12 ;  /* 0x00000012040c723c */ /* 0x008fe2000004180c */
[----:B------:R-:W-:Y:S02]  /*34d40*/  MOV R26, R19 ;  /* 0x00000013001a7202 */ /* 0x000fe40000000f00 */
[----:B------:R-:W-:Y:S11]  /*34d50*/  MOV R20, R18 ;  /* 0x0000001200147202 */ /* 0x000ff60000000f00 */
[----:B------:R-:W-:Y:S09]  /*34d60*/  @!UPT UIADD3 URZ, URZ, URZ, URZ ;  /* 0x0000003f3f3ff290 */ /* 0x000ff2000fffe03f */
[----:B------:R-:W-:Y:S01]  /*34d70*/  STL.64 [R1+0x7b0], R12 ;  /* 0x0007b00c01007387 */ /* 0x000fe20000100a00 */
[----:B------:R-:W-:Y:S02]  /*34d80*/  STL.64 [R1+0x7b8], R14 ;  /* 0x0007b80e01007387 */ /* 0x000fe40000100a00 */
[----:B------:R-:W-:Y:S02]  /*34d90*/  STL [R1+0x11cc], R26 ;  /* 0x0011cc1a01007387 */ /* 0x000fe40000100800 */
[----:B------:R0:W-:Y:S01]  /*34da0*/  STL [R1+0x11c8], R20 ;  /* 0x0011c81401007387 */ /* 0x0001e20000100800 */
[----:B------:R-:W3:Y:S04]  /*34db0*/  LDL R18, [R1+0x68] ;  /* 0x0000680001127983 */ /* 0x000ee80000100800 */
[----:B------:R-:W3:Y:S01]  /*34dc0*/  LDL R19, [R1+0x6c] ;  /* 0x00006c0001137983 */ /* 0x000ee20000100800 */
[----:B------:R-:W4:Y:S02]  /*34dd0*/  LDL.LU R21, [R1+0x3b8] ;  /* 0x0003b80001157983 */ /* 0x000f240000300800 */
[----:B------:R-:W5:Y:S02]  /*34de0*/  LDL.LU R8, [R1+0x3e0] ;  /* 0x0003e00001087983 */ /* 0x000f640000300800 */
[----:B------:R-:W2:Y:S01]  /*34df0*/  LDL.LU R23, [R1+0x3d0] ;  /* 0x0003d00001177983 */ /* 0x000ea20000300800 */
[----:B------:R-:W2:Y:S04]  /*34e00*/  LDL.LU R11, [R1+0x3ac] ;  /* 0x0003ac00010b7983 */ /* 0x000ea80000300800 */
[----:B0-----:R-:W2:Y:S01]  /*34e10*/  LDL.LU R20, [R1+0x380] ;  /* 0x0003800001147983 */ /* 0x001ea20000300800 */
[----:B------:R-:W2:Y:S02]  /*34e20*/  LDL.LU R26, [R1+0x370] ;  /* 0x00037000011a7983 */ /* 0x000ea40000300800 */
[----:B------:R-:W2:Y:S02]  /*34e30*/  LDL.LU R17, [R1+0x374] ;  /* 0x0003740001117983 */ /* 0x000ea40000300800 */
[----:B------:R-:W2:Y:S01]  /*34e40*/  LDL.LU R16, [R1+0x3a0] ;  /* 0x0003a00001107983 */ /* 0x000ea20000300800 */
[----:B---3--:R-:W-:Y:S04]  /*34e50*/  STL.64 [R1+0x12e8], R18 ;  /* 0x0012e81201007387 */ /* 0x008fe80000100a00 */
[----:B--2---:R0:W-:Y:S04]  /*34e60*/  STL.64 [R1+0x12e0], R16 ;  /* 0x0012e01001007387 */ /* 0x0041e80000100a00 */
[----:B0-----:R-:W2:Y:S01]  /*34e70*/  LDL.LU R16, [R1+0x3a8] ;  /* 0x0003a80001107983 */ /* 0x001ea20000300800 */
[----:B------:R-:W2:Y:S02]  /*34e80*/  LDL.LU R17, [R1+0x398] ;  /* 0x0003980001117983 */ /* 0x000ea40000300800 */
[----:B------:R-:W3:Y:S02]  /*34e90*/  LDL.LU.64 R18, [R1+0x78] ;  /* 0x0000780001127983 */ /* 0x000ee40000300a00 */
[----:B---3--:R-:W-:Y:S01]  /*34ea0*/  STL.64 [R1+0x1308], R18 ;  /* 0x0013081201007387 */ /* 0x008fe20000100a00 */
[----:B--2---:R0:W-:Y:S03]  /*34eb0*/  STL.64 [R1+0x1300], R16 ;  /* 0x0013001001007387 */ /* 0x0041e60000100a00 */
[----:B0-----:R-:W2:Y:S01]  /*34ec0*/  LDL.LU R16, [R1+0x3c0] ;  /* 0x0003c00001107983 */ /* 0x001ea20000300800 */
[----:B------:R-:W3:Y:S02]  /*34ed0*/  LDL.LU R17, [R1+0x3b0] ;  /* 0x0003b00001117983 */ /* 0x000ee40000300800 */
[----:B------:R-:W2:Y:S02]  /*34ee0*/  LDL R18, [R1+0x88] ;  /* 0x0000880001127983 */ /* 0x000ea40000100800 */
[----:B------:R-:W2:Y:S01]  /*34ef0*/  LDL R19, [R1+0x8c] ;  /* 0x00008c0001137983 */ /* 0x000ea20000100800 */
[----:B------:R-:W2:Y:S01]  /*34f00*/  LDL.LU R28, [R1+0x64] ;  /* 0x00006400011c7983 */ /* 0x000ea20000300800 */
[----:B------:R-:W2:Y:S02]  /*34f10*/  LDL.LU R29, [R1+0x390] ;  /* 0x00039000011d7983 */ /* 0x000ea40000300800 */
[----:B------:R-:W2:Y:S02]  /*34f20*/  LDL.LU R12, [R1+0x260] ;  /* 0x00026000010c7983 */ /* 0x000ea40000300800 */
[----:B------:R-:W2:Y:S01]  /*34f30*/  LDL.LU R13, [R1+0x264] ;  /* 0x00026400010d7983 */ /* 0x000ea20000300800 */
[----:B------:R-:W2:Y:S01]  /*34f40*/  LDL.LU R14, [R1+0x268] ;  /* 0x00026800010e7983 */ /* 0x000ea20000300800 */
[----:B------:R-:W2:Y:S03]  /*34f50*/  LDL.LU R15, [R1+0x26c] ;  /* 0x00026c00010f7983 */ /* 0x000ea60000300800 */
[----:B--2---:R-:W-:Y:S01]  /*34f60*/  STL.64 [R1+0x12f8], R14 ;  /* 0x0012f80e01007387 */ /* 0x004fe20000100a00 */
[----:B------:R0:W-:Y:S03]  /*34f70*/  STL.64 [R1+0x12f0], R12 ;  /* 0x0012f00c01007387 */ /* 0x0001e60000100a00 */
[----:B0-----:R-:W2:Y:S01]  /*34f80*/  LDL.LU R12, [R1+0x270] ;  /* 0x00027000010c7983 */ /* 0x001ea20000300800 */
[----:B------:R-:W2:Y:S02]  /*34f90*/  LDL.LU R13, [R1+0x274] ;  /* 0x00027400010d7983 */ /* 0x000ea40000300800 */
[----:B------:R-:W2:Y:S02]  /*34fa0*/  LDL.LU R14, [R1+0x278] ;  /* 0x00027800010e7983 */ /* 0x000ea40000300800 */
[----:B------:R-:W2:Y:S02]  /*34fb0*/  LDL.LU R15, [R1+0x27c] ;  /* 0x00027c00010f7983 */ /* 0x000ea40000300800 */
[----:B------:R-:W-:-:S02]  /*34fc0*/  FADD R3, R0, R3 ;  /* 0x0000000300037221 */ /* 0x000fc40000000000 */
[----:B------:R-:W-:Y:S02]  /*34fd0*/  FADD R2, R24, R2 ;  /* 0x0000000218027221 */ /* 0x000fe40000000000 */
[----:B-----5:R-:W-:Y:S02]  /*34fe0*/  FADD R8, R8, R10 ;  /* 0x0000000a08087221 */ /* 0x020fe40000000000 */
[----:B------:R-:W-:Y:S02]  /*34ff0*/  FADD R3, R27, R3 ;  /* 0x000000031b037221 */ /* 0x000fe40000000000 */
[----:B----4-:R-:W-:Y:S02]  /*35000*/  FADD R2, R21, R2 ;  /* 0x0000000215027221 */ /* 0x010fe40000000000 */
[----:B------:R-:W-:Y:S02]  /*35010*/  FADD R9, R23, R9 ;  /* 0x0000000917097221 */ /* 0x000fe40000000000 */
[----:B------:R-:W-:Y:S01]  /*35020*/  FADD R11, R11, R8 ;  /* 0x000000080b0b7221 */ /* 0x000fe20000000000 */
[----:B--2---:R-:W-:Y:S01]  /*35030*/  STL.64 [R1+0x1318], R14 ;  /* 0x0013180e01007387 */ /* 0x004fe20000100a00 */
[----:B------:R0:W-:Y:S03]  /*35040*/  STL.64 [R1+0x1310], R12 ;  /* 0x0013100c01007387 */ /* 0x0001e60000100a00 */
[----:B0-----:R-:W2:Y:S01]  /*35050*/  LDL.LU R12, [R1+0x280] ;  /* 0x00028000010c7983 */ /* 0x001ea20000300800 */
[----:B------:R-:W2:Y:S02]  /*35060*/  LDL.LU R13, [R1+0x284] ;  /* 0x00028400010d7983 */ /* 0x000ea40000300800 */
[----:B------:R-:W2:Y:S02]  /*35070*/  LDL.LU R14, [R1+0x288] ;  /* 0x00028800010e7983 */ /* 0x000ea40000300800 */
[----:B------:R-:W2:Y:S01]  /*35080*/  LDL.LU R15, [R1+0x28c] ;  /* 0x00028c00010f7983 */ /* 0x000ea20000300800 */
[----:B------:R-:W4:Y:S01]  /*35090*/  LDL.LU R27, [R1+0x388] ;  /* 0x00038800011b7983 */ /* 0x000f220000300800 */
[----:B------:R-:W5:Y:S02]  /*350a0*/  LDL.LU R0, [R1+0x37c] ;  /* 0x00037c0001007983 */ /* 0x000f640000300800 */
[----:B------:R-:W4:Y:S02]  /*350b0*/  LDL.LU R24, [R1+0x364] ;  /* 0x0003640001187983 */ /* 0x000f240000300800 */
[----:B------:R-:W4:Y:S01]  /*350c0*/  LDL.LU R25, [R1+0x350] ;  /* 0x0003500001197983 */ /* 0x000f220000300800 */
[----:B------:R-:W4:Y:S01]  /*350d0*/  LDL.LU R21, [R1+0x70] ;  /* 0x0000700001157983 */ /* 0x000f220000300800 */
[----:B------:R-:W4:Y:S02]  /*350e0*/  LDL.LU R10, [R1+0x378] ;  /* 0x00037800010a7983 */ /* 0x000f240000300800 */
[----:B------:R-:W4:Y:S02]  /*350f0*/  LDL.LU R23, [R1+0x1320] ;  /* 0x0013200001177983 */ /* 0x000f240000300800 */
[----:B------:R-:W4:Y:S02]  /*35100*/  LDL.LU R8, [R1+0x39c] ;  /* 0x00039c0001087983 */ /* 0x000f240000300800 */
[----:B------:R-:W-:-:S02]  /*35110*/  FADD R3, R16, R3 ;  /* 0x0000000310037221 */ /* 0x000fc40000000000 */
[----:B---3--:R-:W-:Y:S02]  /*35120*/  FADD R2, R17, R2 ;  /* 0x0000000211027221 */ /* 0x008fe40000000000 */
[C---:B--2---:R-:W-:Y:S01]  /*35130*/  HMMA.16816.F32.BF16 R16, R4.reuse, R18, R12 ;  /* 0x000000120410723c */ /* 0x044fe2000004180c */
[----:B------:R-:W2:Y:S01]  /*35140*/  LDL.LU.64 R14, [R1+0x1318] ;  /* 0x00131800010e7983 */ /* 0x000ea20000300a00 */
[----:B------:R-:W2:Y:S11]  /*35150*/  LDL.LU.64 R12, [R1+0x1310] ;  /* 0x00131000010c7983 */ /* 0x000eb60000300a00 */
[----:B------:R-:W-:Y:S10]  /*35160*/  @!UPT UIADD3 URZ, URZ, URZ, URZ ;  /* 0x0000003f3f3ff290 */ /* 0x000ff4000fffe03f */
[----:B------:R-:W-:Y:S01]  /*35170*/  STL.64 [R1+0x7a0], R16 ;  /* 0x0007a01001007387 */ /* 0x000fe20000100a00 */
[----:B------:R0:W-:Y:S03]  /*35180*/  STL.64 [R1+0x7a8], R18 ;  /* 0x0007a81201007387 */ /* 0x0001e60000100a00 */
[----:B0-----:R-:W2:Y:S01]  /*35190*/  LDL.LU.64 R18, [R1+0x1308] ;  /* 0x0013080001127983 */ /* 0x001ea20000300a00 */
[----:B------:R-:W3:Y:S02]  /*351a0*/  LDL.LU.64 R16, [R1+0x1300] ;  /* 0x0013000001107983 */ /* 0x000ee40000300a00 */
[----:B----4-:R-:W-:Y:S02]  /*351b0*/  FADD R8, R8, R9 ;  /* 0x0000000908087221 */ /* 0x010fe40000000000 */
[----:B------:R-:W4:Y:S01]  /*351c0*/  LDL.LU R9, [R1+0x38c] ;  /* 0x00038c0001097983 */ /* 0x000f220000300800 */
[----:B------:R-:W-:Y:S01]  /*351d0*/  FADD R2, R10, R2 ;  /* 0x000000020a027221 */ /* 0x000fe20000000000 */
[----:B--2---:R-:W-:Y:S01]  /*351e0*/  HMMA.16816.F32.BF16 R12, R4, R18, R12 ;  /* 0x00000012040c723c */ /* 0x004fe2000004180c */
[----:B---3--:R-:W-:-:S02]  /*351f0*/  FADD R10, R17, R8 ;  /* 0x00000008110a7221 */ /* 0x008fc40000000000 */
[----:B------:R-:W2:Y:S01]  /*35200*/  LDL.LU R8, [R1+0x3a4] ;  /* 0x0003a40001087983 */ /* 0x000ea20000300800 */
[----:B----4-:R-:W-:Y:S02]  /*35210*/  FADD R3, R9, R3 ;  /* 0x0000000309037221 */ /* 0x010fe40000000000 */
[----:B------:R-:W-:Y:S02]  /*35220*/  FADD R9, R26, R2 ;  /* 0x000000021a097221 */ /* 0x000fe40000000000 */
[----:B------:R-:W3:Y:S01]  /*35230*/  LDL.LU R2, [R1+0x394] ;  /* 0x0003940001027983 */ /* 0x000ee20000300800 */
[----:B------:R-:W-:Y:S02]  /*35240*/  FADD R3, R20, R3 ;  /* 0x0000000314037221 */ /* 0x000fe40000000000 */
[----:B------:R-:W-:Y:S01]  /*35250*/  IMAD.MOV.U32 R26, RZ, RZ, R18 ;  /* 0x000000ffff1a7224 */ /* 0x000fe200078e0012 */
[----:B------:R-:W-:Y:S01]  /*35260*/  MOV R20, R19 ;  /* 0x0000001300147202 */ /* 0x000fe20000000f00 */
[----:B------:R-:W-:-:S10]  /*35270*/  FADD R11, R16, R11 ;  /* 0x0000000b100b7221 */ /* 0x000fd40000000000 */
[----:B------:R-:W-:Y:S01]  /*35280*/  STL.64 [R1+0x790], R12 ;  /* 0x0007900c01007387 */ /* 0x000fe20000100a00 */
[----:B------:R0:W-:Y:S03]  /*35290*/  STL.64 [R1+0x798], R14 ;  /* 0x0007980e01007387 */ /* 0x0001e60000100a00 */
[----:B0-----:R-:W4:Y:S01]  /*352a0*/  LDL.LU.64 R14, [R1+0x12f8] ;  /* 0x0012f800010e7983 */ /* 0x001f220000300a00 */
[----:B------:R-:W4:Y:S02]  /*352b0*/  LDL.LU.64 R12, [R1+0x12f0] ;  /* 0x0012f000010c7983 */ /* 0x000f240000300a00 */
[----:B------:R-:W4:Y:S02]  /*352c0*/  LDL.LU.64 R18, [R1+0x12e8] ;  /* 0x0012e80001127983 */ /* 0x000f240000300a00 */
[----:B------:R-:W3:Y:S01]  /*352d0*/  LDL.LU.64 R16, [R1+0x12e0] ;  /* 0x0012e00001107983 */ /* 0x000ee20000300a00 */
[----:B------:R0:W-:Y:S04]  /*352e0*/  STL [R1+0x1298], R26 ;  /* 0x0012981a01007387 */ /* 0x0001e80000100800 */
[----:B0-----:R-:W5:Y:S01]  /*352f0*/  LDL.LU R26, [R1+0x384] ;  /* 0x00038400011a7983 */ /* 0x001f620000300800 */
[----:B--2---:R-:W-:-:S02]  /*35300*/  FADD R8, R8, R11 ;  /* 0x0000000b08087221 */ /* 0x004fc40000000000 */
[----:B---3--:R-:W-:Y:S02]  /*35310*/  FADD R9, R17, R9 ;  /* 0x0000000911097221 */ /* 0x008fe40000000000 */
[----:B------:R-:W-:Y:S02]  /*35320*/  FADD R8, R16, R8 ;  /* 0x0000000810087221 */ /* 0x000fe40000000000 */
[----:B----4-:R-:W-:Y:S01]  /*35330*/  HMMA.16816.F32.BF16 R16, R4, R18, R12 ;  /* 0x000000120410723c */ /* 0x010fe2000004180c */
[----:B------:R-:W2:Y:S11]  /*35340*/  LDL.LU.64 R14, [R1+0x12d8] ;  /* 0x0012d800010e7983 */ /* 0x000eb60000300a00 */
[----:B------:R-:W-:Y:S11]  /*35350*/  @!UPT UIADD3 URZ, URZ, URZ, URZ ;  /* 0x0000003f3f3ff290 */ /* 0x000ff6000fffe03f */
[----:B------:R-:W-:Y:S01]  /*35360*/  STL.64 [R1+0x780], R16 ;  /* 0x0007801001007387 */ /* 0x000fe20000100a00 */
[----:B------:R-:W-:Y:S02]  /*35370*/  STL.64 [R1+0x788], R18 ;  /* 0x0007881201007387 */ /* 0x000fe40000100a00 */
[----:B------:R-:W3:Y:S02]  /*35380*/  LDL.LU R12, [R1+0x35c] ;  /* 0x00035c00010c7983 */ /* 0x000ee40000300800 */
[----:B------:R-:W3:Y:S02]  /*35390*/  LDL.LU R13, [R1+0x34c] ;  /* 0x00034c00010d7983 */ /* 0x000ee40000300800 */
[----:B-----5:R-:W-:Y:S02]  /*353a0*/  FADD R3, R26, R3 ;  /* 0x000000031a037221 */ /* 0x020fe40000000000 */
[----:B------:R-:W-:Y:S02]  /*353b0*/  FMUL R11, R28, 1.4426950216293334961 ;  /* 0x3fb8aa3b1c0b7820 */ /* 0x000fe40000400000 */
[----:B------:R-:W-:-:S02]  /*353c0*/  FADD R3, R27, R3 ;  /* 0x000000031b037221 */ /* 0x000fc40000000000 */
[----:B------:R0:W1:Y:S02]  /*353d0*/  MUFU.EX2 R27, R11 ;  /* 0x0000000b001b7308 */ /* 0x0000640000000800 */
[----:B0-----:R-:W-:Y:S01]  /*353e0*/  FMUL R11, R21, 1.4426950216293334961 ;  /* 0x3fb8aa3b150b7820 */ /* 0x001fe20000400000 */
[----:B--2---:R0:W-:Y:S04]  /*353f0*/  STL.64 [R1+0x1280], R14 ;  /* 0x0012800e01007387 */ /* 0x0041e80000100a00 */
[----:B---3--:R-:W-:Y:S01]  /*35400*/  STL.64 [R1+0x1278], R12 ;  /* 0x0012780c01007387 */ /* 0x008fe20000100a00 */
[----:B0-----:R-:W2:Y:S02]  /*35410*/  LDL R14, [R1+0x38] ;  /* 0x00003800010e7983 */ /* 0x001ea40000100800 */
[----:B------:R-:W2:Y:S02]  /*35420*/  LDL R15, [R1+0x3c] ;  /* 0x00003c00010f7983 */ /* 0x000ea40000100800 */
[----:B------:R-:W3:Y:S02]  /*35430*/  LDL.LU R21, [R1+0x334] ;  /* 0x0003340001157983 */ /* 0x000ee40000300800 */
[----:B------:R-:W-:Y:S01]  /*35440*/  FADD R2, R2, R10 ;  /* 0x0000000a02027221 */ /* 0x000fe20000000000 */
[----:B------:R0:W-:Y:S03]  /*35450*/  STL.64 [R1+0x12c8], R22 ;  /* 0x0012c81601007387 */ /* 0x0001e60000100a00 */
[----:B------:R-:W-:-:S02]  /*35460*/  FADD R10, R29, R2 ;  /* 0x000000021d0a7221 */ /* 0x000fc40000000000 */
[----:B------:R-:W-:Y:S02]  /*35470*/  FADD R2, R0, R9 ;  /* 0x0000000900027221 */ /* 0x000fe40000000000 */
[----:B------:R-:W-:Y:S01]  /*35480*/  FADD R9, R25, R10 ;  /* 0x0000000a19097221 */ /* 0x000fe20000000000 */
[----:B---3--:R-:W-:Y:S01]  /*35490*/  STL.64 [R1+0x12c0], R20 ;  /* 0x0012c01401007387 */ /* 0x008fe20000100a00 */
[----:B0-----:R-:W3:Y:S02]  /*354a0*/  LDL R22, [R1+0x58] ;  /* 0x0000580001167983 */ /* 0x001ee40000100800 */
[----:B------:R-:W3:Y:S02]  /*354b0*/  LDL R23, [R1+0x5c] ;  /* 0x00005c0001177983 */ /* 0x000ee40000100800 */
[----:B------:R-:W4:Y:S01]  /*354c0*/  LDL.LU R10, [R1+0x340] ;  /* 0x00034000010a7983 */ /* 0x000f220000300800 */
[----:B------:R-:W1:Y:S01]  /*354d0*/  LDL.LU R26, [R1+0x368] ;  /* 0x00036800011a7983 */ /* 0x000e620000300800 */
[----:B------:R-:W-:-:S03]  /*354e0*/  FADD R8, R24, R8 ;  /* 0x0000000818087221 */ /* 0x000fc60000000000 */
[----:B-1----:R0:W-:Y:S01]  /*354f0*/  STL.64 [R1+0x12d0], R26 ;  /* 0x0012d01a01007387 */ /* 0x0021e20000100a00 */
[----:B------:R-:W3:Y:S02]  /*35500*/  LDL.LU R24, [R1+0x250] ;  /* 0x0002500001187983 */ /* 0x000ee40000300800 */
[----:B------:R-:W3:Y:S01]  /*35510*/  LDL.LU R25, [R1+0x254] ;  /* 0x0002540001197983 */ /* 0x000ee20000300800 */
[----:B0-----:R-:W3:Y:S01]  /*35520*/  LDL.LU R26, [R1+0x258] ;  /* 0x00025800011a7983 */ /* 0x001ee20000300800 */
[----:B------:R-:W3:Y:S02]  /*35530*/  LDL.LU R27, [R1+0x25c] ;  /* 0x00025c00011b7983 */ /* 0x000ee40000300800 */
[----:B------:R-:W5:Y:S02]  /*35540*/  LDL.LU R12, [R1+0x74] ;  /* 0x00007400010c7983 */ /* 0x000f640000300800 */
[----:B------:R-:W5:Y:S01]  /*35550*/  LDL.LU R13, [R1+0x360] ;  /* 0x00036000010d7983 */ /* 0x000f620000300800 */
[----:B--2---:R0:W-:Y:S04]  /*35560*/  STL.64 [R1+0x12a8], R14 ;  /* 0x0012a80e01007387 */ /* 0x0041e80000100a00 */
[----:B-----5:R1:W-:Y:S01]  /*35570*/  STL.64 [R1+0x12a0], R12 ;  /* 0x0012a00c01007387 */ /* 0x0203e20000100a00 */
[----:B0-----:R-:W2:Y:S02]  /*35580*/  LDL R14, [R1+0x48] ;  /* 0x00004800010e7983 */ /* 0x001ea40000100800 */
[----:B------:R-:W2:Y:S01]  /*35590*/  LDL R15, [R1+0x4c] ;  /* 0x00004c00010f7983 */ /* 0x000ea20000100800 */
[----:B-1----:R-:W5:Y:S01]  /*355a0*/  LDL.LU R12, [R1+0x34] ;  /* 0x00003400010c7983 */ /* 0x002f620000300800 */
        /* <DEDUP_REMOVED lines=8> */
[----:B---3--:R-:W-:Y:S03]  /*35630*/  HMMA.16816.F32.BF16 R20, R4, R22, R24 ;  /* 0x000000160414723c */ /* 0x008fe60000041818 */
[----:B--2---:R-:W-:Y:S01]  /*35640*/  STL.64 [R1+0x1290], R18 ;  /* 0x0012901201007387 */ /* 0x004fe20000100a00 */
[----:B------:R0:W-:Y:S03]  /*35650*/  STL.64 [R1+0x1288], R16 ;  /* 0x0012881001007387 */ /* 0x0001e60000100a00 */
[----:B0-----:R-:W2:Y:S01]  /*35660*/  LDL.LU R16, [R1+0x230] ;  /* 0x0002300001107983 */ /* 0x001ea20000300800 */
[----:B------:R-:W2:Y:S02]  /*35670*/  LDL.LU R17, [R1+0x234] ;  /* 0x0002340001117983 */ /* 0x000ea40000300800 */
[----:B------:R-:W3:Y:S02]  /*35680*/  LDL.LU R18, [R1+0x238] ;  /* 0x0002380001127983 */ /* 0x000ee40000300800 */
[----:B------:R-:W3:Y:S02]  /*35690*/  LDL.LU R19, [R1+0x23c] ;  /* 0x00023c0001137983 */ /* 0x000ee40000300800 */
[----:B----4-:R-:W-:Y:S01]  /*356a0*/  FADD R10, R10, R3 ;  /* 0x000000030a0a7221 */ /* 0x010fe20000000000 */
[----:B---3--:R-:W-:Y:S01]  /*356b0*/  STL.64 [R1+0x12b8], R18 ;  /* 0x0012b81201007387 */ /* 0x008fe20000100a00 */
[----:B--2---:R0:W-:Y:S03]  /*356c0*/  STL.64 [R1+0x12b0], R16 ;  /* 0x0012b01001007387 */ /* 0x0041e60000100a00 */
[----:B0-----:R-:W2:Y:S01]  /*356d0*/  LDL.LU R16, [R1+0x240] ;  /* 0x0002400001107983 */ /* 0x001ea20000300800 */
[----:B------:R-:W2:Y:S02]  /*356e0*/  LDL.LU R17, [R1+0x244] ;  /* 0x0002440001117983 */ /* 0x000ea40000300800 */
[----:B------:R-:W2:Y:S02]  /*356f0*/  LDL.LU R18, [R1+0x248] ;  /* 0x0002480001127983 */ /* 0x000ea40000300800 */
[----:B------:R-:W2:Y:S01]  /*35700*/  LDL.LU R19, [R1+0x24c] ;  /* 0x00024c0001137983 */ /* 0x000ea20000300800 */
[----:B------:R-:W3:Y:S01]  /*35710*/  LDL.LU R3, [R1+0x36c] ;  /* 0x00036c0001037983 */ /* 0x000ee20000300800 */
[----:B------:R-:W4:Y:S02]  /*35720*/  LDL.LU.64 R26, [R1+0x12d0] ;  /* 0x0012d000011a7983 */ /* 0x000f240000300a00 */
[----:B------:R-:W-:Y:S02]  /*35730*/  STL.64 [R1+0x760], R20 ;  /* 0x0007601401007387 */ /* 0x000fe40000100a00 */
[----:B------:R0:W-:Y:S02]  /*35740*/  STL.64 [R1+0x768], R22 ;  /* 0x0007681601007387 */ /* 0x0001e40000100a00 */
[----:B0-----:R-:W2:Y:S01]  /*35750*/  LDL.LU.64 R22, [R1+0x12c8] ;  /* 0x0012c80001167983 */ /* 0x001ea20000300a00 */
[----:B------:R-:W2:Y:S02]  /*35760*/  LDL.LU.64 R20, [R1+0x12c0] ;  /* 0x0012c00001147983 */ /* 0x000ea40000300a00 */
[----:B------:R-:W3:Y:S02]  /*35770*/  LDL.LU R24, [R1+0x324] ;  /* 0x0003240001187983 */ /* 0x000ee40000300800 */
[----:B------:R-:W3:Y:S02]  /*35780*/  LDL.LU R25, [R1+0x310] ;  /* 0x0003100001197983 */ /* 0x000ee40000300800 */
[----:B--2---:R-:W-:-:S02]  /*35790*/  FADD R2, R21, R2 ;  /* 0x0000000215027221 */ /* 0x004fc40000000000 */
[----:B------:R0:W1:Y:S01]  /*357a0*/  MUFU.EX2 R21, R11 ;  /* 0x0000000b00157308 */ /* 0x0000620000000800 */
[----:B---3--:R-:W-:Y:S01]  /*357b0*/  FADD R3, R3, R8 ;  /* 0x0000000803037221 */ /* 0x008fe20000000000 */
[----:B0-----:R-:W2:Y:S01]  /*357c0*/  LDL.LU R11, [R1+0x344] ;  /* 0x00034400010b7983 */ /* 0x001ea20000300800 */
[----:B------:R-:W-:Y:S03]  /*357d0*/  STL.64 [R1+0x11f0], R22 ;  /* 0x0011f01601007387 */ /* 0x000fe60000100a00 */
[----:B-1----:R0:W-:Y:S04]  /*357e0*/  STL.64 [R1+0x11e8], R20 ;  /* 0x0011e81401007387 */ /* 0x0021e80000100a00 */
[----:B0-----:R-:W3:Y:S01]  /*357f0*/  LDL.LU R20, [R1+0x348] ;  /* 0x0003480001147983 */ /* 0x001ee20000300800 */
[----:B------:R-:W3:Y:S02]  /*35800*/  LDL.LU R21, [R1+0x338] ;  /* 0x0003380001157983 */ /* 0x000ee40000300800 */
[----:B------:R-:W3:Y:S02]  /*35810*/  LDL.LU.64 R22, [R1+0x28] ;  /* 0x0000280001167983 */ /* 0x000ee40000300a00 */
[----:B------:R-:W3:Y:S02]  /*35820*/  LDL.LU R8, [R1+0x354] ;  /* 0x0003540001087983 */ /* 0x000ee40000300800 */
[----:B--2---:R-:W-:-:S02]  /*35830*/  FADD R10, R11, R10 ;  /* 0x0000000a0b0a7221 */ /* 0x004fc40000000000 */
[----:B-----5:R-:W-:Y:S02]  /*35840*/  FMUL R11, R12, 1.4426950216293334961 ;  /* 0x3fb8aa3b0c0b7820 */ /* 0x020fe40000400000 */
[----:B---3--:R-:W-:Y:S02]  /*35850*/  FADD R8, R8, R9 ;  /* 0x0000000908087221 */ /* 0x008fe40000000000 */
[----:B------:R-:W-:Y:S02]  /*35860*/  FADD R9, R13, R2 ;  /* 0x000000020d097221 */ /* 0x000fe40000000000 */
[----:B------:R-:W-:Y:S01]  /*35870*/  HMMA.16816.F32.BF16 R12, R4, R14, R16 ;  /* 0x0000000e040c723c */ /* 0x000fe20000041810 */
[----:B------:R-:W2:Y:S01]  /*35880*/  LDL.LU R2, [R1+0x358] ;  /* 0x0003580001027983 */ /* 0x000ea20000300800 */
[----:B------:R-:W3:Y:S02]  /*35890*/  LDL.LU.64 R18, [R1+0x12b8] ;  /* 0x0012b80001127983 */ /* 0x000ee40000300a00 */
[----:B------:R-:W3:Y:S11]  /*358a0*/  LDL.LU.64 R16, [R1+0x12b0] ;  /* 0x0012b00001107983 */ /* 0x000ef60000300a00 */
[----:B------:R-:W-:Y:S08]  /*358b0*/  @!UPT UIADD3 URZ, URZ, URZ, URZ ;  /* 0x0000003f3f3ff290 */ /* 0x000ff0000fffe03f */
[----:B------:R-:W-:Y:S01]  /*358c0*/  STL.64 [R1+0x750], R12 ;  /* 0x0007500c01007387 */ /* 0x000fe20000100a00 */
[----:B------:R0:W-:Y:S03]  /*358d0*/  STL.64 [R1+0x758], R14 ;  /* 0x0007580e01007387 */ /* 0x0001e60000100a00 */
[----:B0-----:R-:W3:Y:S01]  /*358e0*/  LDL.LU.64 R14, [R1+0x12a8] ;  /* 0x0012a800010e7983 */ /* 0x001ee20000300a00 */
[----:B------:R-:W5:Y:S01]  /*358f0*/  LDL.LU.64 R12, [R1+0x12a0] ;  /* 0x0012a000010c7983 */ /* 0x000f620000300a00 */
[----:B------:R-:W0:Y:S01]  /*35900*/  MUFU.EX2 R11, R11 ;  /* 0x0000000b000b7308 */ /* 0x000e220000000800 */
[----:B----4-:R-:W-:Y:S02]  /*35910*/  FADD R3, R26, R3 ;  /* 0x000000031a037221 */ /* 0x010fe40000000000 */
[----:B------:R-:W4:Y:S04]  /*35920*/  LDL.LU R26, [R1+0x1298] ;  /* 0x00129800011a7983 */ /* 0x000f280000300800 */
[----:B0-----:R5:W-:Y:S01]  /*35930*/  STL [R1+0x10], R11 ;  /* 0x0000100b01007387 */ /* 0x001be20000100800 */
[----:B--2---:R-:W-:-:S02]  /*35940*/  FADD R2, R2, R8 ;  /* 0x0000000802027221 */ /* 0x004fc40000000000 */
[----:B------:R-:W-:Y:S02]  /*35950*/  FADD R8, R20, R10 ;  /* 0x0000000a14087221 */ /* 0x000fe40000000000 */
[----:B-----5:R-:W-:Y:S02]  /*35960*/  FMUL R11, R12, 1.4426950216293334961 ;  /* 0x3fb8aa3b0c0b7820 */ /* 0x020fe40000400000 */
[----:B------:R-:W-:Y:S02]  /*35970*/  FADD R10, R13, R3 ;  /* 0x000000030d0a7221 */ /* 0x000fe40000000000 */
[C---:B---3--:R-:W-:Y:S01]  /*35980*/  HMMA.16816.F32.BF16 R12, R4.reuse, R14, R16 ;  /* 0x0000000e040c723c */ /* 0x048fe20000041810 */
[----:B------:R-:W2:Y:S01]  /*35990*/  LDL.LU.64 R18, [R1+0x1290] ;  /* 0x0012900001127983 */ /* 0x000ea20000300a00 */
[----:B------:R-:W2:Y:S11]  /*359a0*/  LDL.LU.64 R16, [R1+0x1288] ;  /* 0x0012880001107983 */ /* 0x000eb60000300a00 */
[----:B------:R-:W-:Y:S10]  /*359b0*/  @!UPT UIADD3 URZ, URZ, URZ, URZ ;  /* 0x0000003f3f3ff290 */ /* 0x000ff4000fffe03f */
[----:B------:R-:W-:Y:S01]  /*359c0*/  STL.64 [R1+0x730], R12 ;  /* 0x0007300c01007387 */ /* 0x000fe20000100a00 */
[----:B------:R0:W-:Y:S03]  /*359d0*/  STL.64 [R1+0x738], R14 ;  /* 0x0007380e01007387 */ /* 0x0001e60000100a00 */
[----:B0-----:R-:W3:Y:S01]  /*359e0*/  LDL.LU.64 R14, [R1+0x1280] ;  /* 0x00128000010e7983 */ /* 0x001ee20000300a00 */
[----:B------:R-:W0:Y:S01]  /*359f0*/  MUFU.EX2 R11, R11 ;  /* 0x0000000b000b7308 */ /* 0x000e220000000800 */
[----:B------:R-:W5:Y:S02]  /*35a00*/  LDL.LU.64 R12, [R1+0x1278] ;  /* 0x00127800010c7983 */ /* 0x000f640000300a00 */
[----:B0-----:R3:W-:Y:S01]  /*35a10*/  STL [R1+0x4], R11 ;  /* 0x0000040b01007387 */ /* 0x0017e20000100800 */
[----:B--2---:R-:W-:Y:S01]  /*35a20*/  HMMA.16816.F32.BF16 R16, R4, R22, R16 ;  /* 0x000000160410723c */ /* 0x004fe20000041810 */
[----:B---3--:R-:W-:-:S02]  /*35a30*/  FMUL R11, R15, 1.4426950216293334961 ;  /* 0x3fb8aa3b0f0b7820 */ /* 0x008fc40000400000 */
[----:B------:R-:W2:Y:S11]  /*35a40*/  LDL.LU R15, [R1+0x1270] ;  /* 0x00127000010f7983 */ /* 0x000eb60000300800 */
[----:B------:R-:W-:Y:S09]  /*35a50*/  @!UPT UIADD3 URZ, URZ, URZ, URZ ;  /* 0x0000003f3f3ff290 */ /* 0x000ff2000fffe03f */
[----:B------:R-:W-:Y:S02]  /*35a60*/  STL.64 [R1+0x710], R16 ;  /* 0x0007101001007387 */ /* 0x000fe40000100a00 */
[----:B------:R0:W-:Y:S02]  /*35a70*/  STL.64 [R1+0x718], R18 ;  /* 0x0007181201007387 */ /* 0x0001e40000100a00 */
[----:B0-----:R-:W3:Y:S01]  /*35a80*/  LDL.LU.64 R18, [R1+0x1268] ;  /* 0x0012680001127983 */ /* 0x001ee20000300a00 */
[----:B------:R-:W-:Y:S02]  /*35a90*/  FADD R9, R21, R9 ;  /* 0x0000000915097221 */ /* 0x000fe40000000000 */
[----:B-----5:R-:W-:Y:S02]  /*35aa0*/  FADD R2, R12, R2 ;  /* 0x000000020c027221 */ /* 0x020fe40000000000 */
[----:B------:R-:W-:Y:S01]  /*35ab0*/  FADD R3, R13, R8 ;  /* 0x000000080d037221 */ /* 0x000fe20000000000 */
[----:B------:R-:W5:Y:S01]  /*35ac0*/  LDL.LU R17, [R1+0x1260] ;  /* 0x0012600001117983 */ /* 0x000f620000300800 */
[----:B------:R-:W-:-:S02]  /*35ad0*/  FADD R8, R28, R9 ;  /* 0x000000091c087221 */ /* 0x000fc40000000000 */
[----:B------:R-:W-:Y:S02]  /*35ae0*/  FADD R9, R29, R10 ;  /* 0x0000000a1d097221 */ /* 0x000fe40000000000 */
[----:B------:R-:W-:Y:S02]  /*35af0*/  FADD R10, R0, R2 ;  /* 0x00000002000a7221 */ /* 0x000fe40000000000 */
[----:B------:R0:W1:Y:S01]  /*35b00*/  MUFU.EX2 R0, R11 ;  /* 0x0000000b00007308 */ /* 0x0000620000000800 */
[----:B------:R-:W-:Y:S02]  /*35b10*/  MOV R29, R22 ;  /* 0x00000016001d7202 */ /* 0x000fe40000000f00 */
[----:B------:R-:W-:-:S03]  /*35b20*/  MOV R28, R23 ;  /* 0x00000017001c7202 */ /* 0x000fc60000000f00 */
[----:B------:R-:W-:Y:S02]  /*35b30*/  STL [R1+0x11a8], R29 ;  /* 0x0011a81d01007387 */ /* 0x000fe40000100800 */
[----:B------:R-:W-:Y:S02]  /*35b40*/  STL [R1+0x10ec], R28 ;  /* 0x0010ec1c01007387 */ /* 0x000fe40000100800 */
[----:B0-----:R-:W-:Y:S02]  /*35b50*/  FMUL R11, R14, 1.4426950216293334961 ;  /* 0x3fb8aa3b0e0b7820 */ /* 0x001fe40000400000 */
[----:B------:R-:W-:Y:S02]  /*35b60*/  FADD R10, R25, R10 ;  /* 0x0000000a190a7221 */ /* 0x000fe40000000000 */
[----:B---3--:R-:W-:Y:S02]  /*35b70*/  FADD R3, R18, R3 ;  /* 0x0000000312037221 */ /* 0x008fe40000000000 */
[----:B------:R-:W-:Y:S01]  /*35b80*/  FADD R2, R19, R8 ;  /* 0x0000000813027221 */ /* 0x000fe20000000000 */
[----:B------:R-:W3:Y:S01]  /*35b90*/  LDL.LU R18, [R1+0x125c] ;  /* 0x00125c0001127983 */ /* 0x000ee20000300800 */
[----:B------:R-:W3:Y:S02]  /*35ba0*/  LDL.LU R19, [R1+0x1258] ;  /* 0x0012580001137983 */ /* 0x000ee40000300800 */
[----:B-1----:R0:W-:Y:S02]  /*35bb0*/  STL [R1], R0 ;  /* 0x0000000001007387 */ /* 0x0021e40000100800 */
[----:B------:R-:W-:-:S02]  /*35bc0*/  FADD R8, R24, R9 ;  /* 0x0000000918087221 */ /* 0x000fc40000000000 */
[----:B------:R-:W2:Y:S01]  /*35bd0*/  LDL.LU R24, [R1+0x328] ;  /* 0x0003280001187983 */ /* 0x000ea20000300800 */
[----:B------:R-:W2:Y:S03]  /*35be0*/  LDL.LU R14, [R1+0x1254] ;  /* 0x00125400010e7983 */ /* 0x000ea60000300800 */
[----:B0-----:R-:W2:Y:S01]  /*35bf0*/  LDL.LU R0, [R1+0x300] ;  /* 0x0003000001007983 */ /* 0x001ea20000300800 */
[----:B------:R-:W2:Y:S02]  /*35c00*/  LDL.LU R25, [R1+0x2e0] ;  /* 0x0002e00001197983 */ /* 0x000ea40000300800 */
[----:B----4-:R0:W-:Y:S01]  /*35c10*/  STL.64 [R1+0x1238], R26 ;  /* 0x0012381a01007387 */ /* 0x0101e20000100a00 */
[----:B--2---:R-:W-:Y:S01]  /*35c20*/  STL.64 [R1+0x1230], R24 ;  /* 0x0012301801007387 */ /* 0x004fe20000100a00 */
[----:B0-----:R-:W2:Y:S02]  /*35c30*/  LDL.64 R26, [R1+0x18] ;  /* 0x00001800011a7983 */ /* 0x001ea40000100a00 */
[----:B------:R-:W4:Y:S02]  /*35c40*/  LDL.LU R29, [R1+0x318] ;  /* 0x00031800011d7983 */ /* 0x000f240000300800 */
[----:B------:R-:W2:Y:S01]  /*35c50*/  LDL.LU R28, [R1+0x2d0] ;  /* 0x0002d000011c7983 */ /* 0x000ea20000300800 */
[----:B------:R-:W2:Y:S01]  /*35c60*/  LDL.LU R12, [R1+0xa4] ;  /* 0x0000a400010c7983 */ /* 0x000ea20000300800 */
[----:B------:R-:W5:Y:S02]  /*35c70*/  LDL.LU R16, [R1+0x24] ;  /* 0x0000240001107983 */ /* 0x000f640000300800 */
[----:B---3--:R-:W-:Y:S01]  /*35c80*/  STL.64 [R1+0x1200], R18 ;  /* 0x0012001201007387 */ /* 0x008fe20000100a00 */
[----:B-----5:R0:W-:Y:S04]  /*35c90*/  STL.64 [R1+0x11f8], R16 ;  /* 0x0011f81001007387 */ /* 0x0201e80000100a00 */
[----:B0-----:R-:W3:Y:S01]  /*35ca0*/  LDL.LU R16, [R1+0x1f0] ;  /* 0x0001f00001107983 */ /* 0x001ee20000300800 */
[----:B------:R-:W3:Y:S02]  /*35cb0*/  LDL.LU R17, [R1+0x1f4] ;  /* 0x0001f40001117983 */ /* 0x000ee40000300800 */
[----:B------:R-:W5:Y:S01]  /*35cc0*/  LDL.LU R18, [R1+0x1f8] ;  /* 0x0001f80001127983 */ /* 0x000f620000300800 */
[----:B------:R-:W-:-:S02]  /*35cd0*/  MOV R19, R14 ;  /* 0x0000000e00137202 */ /* 0x000fc40000000f00 */
[----:B------:R-:W2:Y:S04]  /*35ce0*/  LDL.LU R14, [R1+0x1250] ;  /* 0x00125000010e7983 */ /* 0x000ea80000300800 */
[----:B-----5:R-:W-:Y:S01]  /*35cf0*/  STL.64 [R1+0x1218], R18 ;  /* 0x0012181201007387 */ /* 0x020fe20000100a00 */
[----:B---3--:R0:W-:Y:S03]  /*35d00*/  STL.64 [R1+0x1210], R16 ;  /* 0x0012101001007387 */ /* 0x0081e60000100a00 */
[----:B0-----:R-:W3:Y:S01]  /*35d10*/  LDL.LU R16, [R1+0x308] ;  /* 0x0003080001107983 */ /* 0x001ee20000300800 */
[----:B------:R-:W3:Y:S02]  /*35d20*/  LDL.LU R17, [R1+0x84] ;  /* 0x0000840001117983 */ /* 0x000ee40000300800 */
[----:B------:R-:W5:Y:S02]  /*35d30*/  LDL.64 R18, [R1+0x8] ;  /* 0x0000080001127983 */ /* 0x000f640000100a00 */
[----:B-----5:R-:W-:Y:S01]  /*35d40*/  STL.64 [R1+0x1248], R18 ;  /* 0x0012481201007387 */ /* 0x020fe20000100a00 */
[----:B---3--:R0:W-:Y:S03]  /*35d50*/  STL.64 [R1+0x1240], R16 ;  /* 0x0012401001007387 */ /* 0x0081e60000100a00 */
[----:B0-----:R-:W3:Y:S01]  /*35d60*/  LDL.LU R16, [R1+0x210] ;  /* 0x0002100001107983 */ /* 0x001ee20000300800 */
[----:B------:R-:W3:Y:S02]  /*35d70*/  LDL.LU R17, [R1+0x214] ;  /* 0x0002140001117983 */ /* 0x000ee40000300800 */
[----:B------:R-:W3:Y:S02]  /*35d80*/  LDL.LU R18, [R1+0x218] ;  /* 0x0002180001127983 */ /* 0x000ee40000300800 */
[----:B------:R-:W3:Y:S01]  /*35d90*/  LDL.LU R19, [R1+0x21c] ;  /* 0x00021c0001137983 */ /* 0x000ee20000300800 */
[----:B------:R-:W5:Y:S01]  /*35da0*/  LDL.LU R13, [R1+0xa0] ;  /* 0x0000a000010d7983 */ /* 0x000f620000300800 */
[----:B--2---:R-:W-:Y:S02]  /*35db0*/  STL.64 [R1+0x1228], R14 ;  /* 0x0012280e01007387 */ /* 0x004fe40000100a00 */
[----:B------:R-:W-:-:S02]  /*35dc0*/  FADD R9, R0, R3 ;  /* 0x0000000300097221 */ /* 0x000fc40000000000 */
[----:B------:R-:W-:Y:S01]  /*35dd0*/  IMAD.MOV.U32 R0, RZ, RZ, R27 ;  /* 0x000000ffff007224 */ /* 0x000fe200078e001b */
[----:B---3--:R-:W-:Y:S01]  /*35de0*/  HMMA.16816.F32.BF16 R16, R4, R26, R16 ;  /* 0x0000001a0410723c */ /* 0x008fe20000041810 */
[----:B-----5:R0:W-:Y:S04]  /*35df0*/  STL.64 [R1+0x1220], R12 ;  /* 0x0012200c01007387 */ /* 0x0201e80000100a00 */
[----:B0-----:R-:W2:Y:S01]  /*35e00*/  LDL.LU R12, [R1+0x200] ;  /* 0x00020000010c7983 */ /* 0x001ea20000300800 */
[----:B------:R-:W2:Y:S02]  /*35e10*/  LDL.LU R13, [R1+0x204] ;  /* 0x00020400010d7983 */ /* 0x000ea40000300800 */
[----:B------:R-:W2:Y:S02]  /*35e20*/  LDL.LU R14, [R1+0x208] ;  /* 0x00020800010e7983 */ /* 0x000ea40000300800 */
[----:B------:R-:W2:Y:S01]  /*35e30*/  LDL.LU R15, [R1+0x20c] ;  /* 0x00020c00010f7983 */ /* 0x000ea20000300800 */
[----:B------:R-:W3:Y:S01]  /*35e40*/  LDL.LU R20, [R1+0x1e0] ;  /* 0x0001e00001147983 */ /* 0x000ee20000300800 */
[----:B------:R-:W3:Y:S02]  /*35e50*/  LDL.LU R21, [R1+0x1e4] ;  /* 0x0001e40001157983 */ /* 0x000ee40000300800 */
[----:B------:R-:W3:Y:S02]  /*35e60*/  LDL.LU R22, [R1+0x1e8] ;  /* 0x0001e80001167983 */ /* 0x000ee40000300800 */
[----:B------:R-:W3:Y:S01]  /*35e70*/  LDL.LU R23, [R1+0x1ec] ;  /* 0x0001ec0001177983 */ /* 0x000ee20000300800 */
[----:B------:R-:W5:Y:S06]  /*35e80*/  LDL.LU R3, [R1+0x32c] ;  /* 0x00032c0001037983 */ /* 0x000f6c0000300800 */
[----:B------:R-:W-:Y:S02]  /*35e90*/  STL.64 [R1+0x700], R16 ;  /* 0x0007001001007387 */ /* 0x000fe40000100a00 */
[----:B------:R0:W-:Y:S02]  /*35ea0*/  STL.64 [R1+0x708], R18 ;  /* 0x0007081201007387 */ /* 0x0001e40000100a00 */
[----:B0-----:R-:W2:Y:S01]  /*35eb0*/  LDL.LU.64 R18, [R1+0x1248] ;  /* 0x0012480001127983 */ /* 0x001ea20000300a00 */
[----:B------:R-:W2:Y:S02]  /*35ec0*/  LDL.LU.64 R16, [R1+0x1240] ;  /* 0x0012400001107983 */ /* 0x000ea40000300a00 */
[----:B------:R-:W2:Y:S02]  /*35ed0*/  LDL.LU.64 R26, [R1+0x1238] ;  /* 0x00123800011a7983 */ /* 0x000ea40000300a00 */
[----:B------:R-:W2:Y:S01]  /*35ee0*/  LDL.LU.64 R24, [R1+0x1230] ;  /* 0x0012300001187983 */ /* 0x000ea20000300a00 */
[----:B------:R0:W-:Y:S04]  /*35ef0*/  STL [R1+0x11ac], R0 ;  /* 0x0011ac0001007387 */ /* 0x0001e80000100800 */
[----:B0-----:R-:W3:Y:S01]  /*35f00*/  LDL.LU R0, [R1] ;  /* 0x0000000001007983 */ /* 0x001ee20000300800 */
[----:B-----5:R-:W-:-:S02]  /*35f10*/  FADD R3, R3, R8 ;  /* 0x0000000803037221 */ /* 0x020fc40000000000 */
[----:B----4-:R-:W-:Y:S02]  /*35f20*/  FADD R8, R29, R10 ;  /* 0x0000000a1d087221 */ /* 0x010fe40000000000 */
[----:B------:R-:W4:Y:S01]  /*35f30*/  LDL.LU R29, [R1+0x4] ;  /* 0x00000400011d7983 */ /* 0x000f220000300800 */
[----:B--2---:R-:W-:-:S04]  /*35f40*/  FADD R2, R25, R2 ;  /* 0x0000000219027221 */ /* 0x004fc80000000000 */
[----:B------:R-:W-:Y:S02]  /*35f50*/  FADD R10, R28, R2 ;  /* 0x000000021c0a7221 */ /* 0x000fe40000000000 */
[----:B------:R-:W2:Y:S01]  /*35f60*/  LDL.LU R2, [R1+0x31c] ;  /* 0x00031c0001027983 */ /* 0x000ea20000300800 */
[----:B------:R-:W-:Y:S01]  /*35f70*/  HMMA.16816.F32.BF16 R12, R4, R18, R12 ;  /* 0x00000012040c723c */ /* 0x000fe2000004180c */
[----:B------:R0:W1:Y:S01]  /*35f80*/  MUFU.EX2 R25, R11 ;  /* 0x0000000b00197308 */ /* 0x0000620000000800 */
[----:B------:R-:W-:Y:S01]  /*35f90*/  MOV R28, R18 ;  /* 0x00000012001c7202 */ /* 0x000fe20000000f00 */
[----:B------:R-:W-:Y:S11]  /*35fa0*/  FADD R9, R16, R9 ;  /* 0x0000000910097221 */ /* 0x000ff60000000000 */
[----:B------:R-:W-:Y:S09]  /*35fb0*/  @!UPT UIADD3 URZ, URZ, URZ, URZ ;  /* 0x0000003f3f3ff290 */ /* 0x000ff2000fffe03f */
[----:B------:R-:W-:Y:S01]  /*35fc0*/  STL.64 [R1+0x6e0], R12 ;  /* 0x0006e00c01007387 */ /* 0x000fe20000100a00 */
[----:B------:R5:W-:Y:S03]  /*35fd0*/  STL.64 [R1+0x6e8], R14 ;  /* 0x0006e80e01007387 */ /* 0x000be60000100a00 */
[----:B-----5:R-:W5:Y:S01]  /*35fe0*/  LDL.LU.64 R14, [R1+0x1228] ;  /* 0x00122800010e7983 */ /* 0x020f620000300a00 */
[----:B0-----:R-:W-:Y:S02]  /*35ff0*/  FMUL R11, R17, 1.4426950216293334961 ;  /* 0x3fb8aa3b110b7820 */ /* 0x001fe40000400000 */
[----:B------:R-:W3:Y:S02]  /*36000*/  LDL.LU.64 R12, [R1+0x1220] ;  /* 0x00122000010c7983 */ /* 0x000ee40000300a00 */
[----:B------:R-:W3:Y:S02]  /*36010*/  LDL.LU.64 R18, [R1+0x1218] ;  /* 0x0012180001127983 */ /* 0x000ee40000300a00 */
[----:B------:R-:W-:Y:S01]  /*36020*/  FADD R3, R24, R3 ;  /* 0x0000000318037221 */ /* 0x000fe20000000000 */
[----:B------:R-:W3:Y:S01]  /*36030*/  LDL.LU.64 R16, [R1+0x1210] ;  /* 0x0012100001107983 */ /* 0x000ee20000300a00 */
[----:B------:R0:W1:Y:S03]  /*36040*/  MUFU.EX2 R24, R11 ;  /* 0x0000000b00187308 */ /* 0x0000660000000800 */
[----:B0-----:R-:W3:Y:S01]  /*36050*/  LDL.LU R11, [R1+0x94] ;  /* 0x00009400010b7983 */ /* 0x001ee20000300800 */
[----:B--2---:R-:W-:-:S03]  /*36060*/  FADD R2, R2, R8 ;  /* 0x0000000802027221 */ /* 0x004fc60000000000 */
[----:B------:R-:W2:Y:S01]  /*36070*/  LDL.LU R8, [R1+0xb0] ;  /* 0x0000b00001087983 */ /* 0x000ea20000300800 */
[----:B-----5:R-:W-:-:S03]  /*36080*/  FADD R9, R15, R9 ;  /* 0x000000090f097221 */ /* 0x020fc60000000000 */
[----:B------:R-:W3:Y:S01]  /*36090*/  LDL.LU R15, [R1+0x1208] ;  /* 0x00120800010f7983 */ /* 0x000ee20000300800 */
[----:B--2---:R-:W-:-:S03]  /*360a0*/  FADD R8, R8, R3 ;  /* 0x0000000308087221 */ /* 0x004fc60000000000 */
[----:B------:R-:W2:Y:S01]  /*360b0*/  LDL.LU R3, [R1+0x30] ;  /* 0x0000300001037983 */ /* 0x000ea20000300800 */
[C---:B---3--:R-:W-:Y:S01]  /*360c0*/  HMMA.16816.F32.BF16 R16, R4.reuse, R14, R16 ;  /* 0x0000000e0410723c */ /* 0x048fe20000041810 */
[----:B--2---:R-:W-:Y:S02]  /*360d0*/  FADD R3, R3, R2 ;  /* 0x0000000203037221 */ /* 0x004fe40000000000 */
[----:B------:R-:W2:Y:S11]  /*360e0*/  LDL.LU R2, [R1+0x2d4] ;  /* 0x0002d40001027983 */ /* 0x000eb60000300800 */
[----:B------:R-:W-:Y:S09]  /*360f0*/  @!UPT UIADD3 URZ, URZ, URZ, URZ ;  /* 0x0000003f3f3ff290 */ /* 0x000ff2000fffe03f */
[----:B------:R-:W-:Y:S02]  /*36100*/  STL.64 [R1+0x6c0], R16 ;  /* 0x0006c01001007387 */ /* 0x000fe40000100a00 */
[----:B------:R0:W-:Y:S02]  /*36110*/  STL.64 [R1+0x6c8], R18 ;  /* 0x0006c81201007387 */ /* 0x0001e40000100a00 */
[----:B0-----:R-:W3:Y:S01]  /*36120*/  LDL.LU.64 R18, [R1+0x1200] ;  /* 0x0012000001127983 */ /* 0x001ee20000300a00 */
[----:B------:R-:W5:Y:S01]  /*36130*/  LDL.LU.64 R16, [R1+0x11f8] ;  /* 0x0011f80001107983 */ /* 0x000f620000300a00 */
[----:B---3--:R-:W-:Y:S11]  /*36140*/  HMMA.16816.F32.BF16 R20, R4, R18, R20 ;  /* 0x000000120414723c */ /* 0x008ff60000041814 */
[----:B------:R-:W-:Y:S11]  /*36150*/  @!UPT UIADD3 URZ, URZ, URZ, URZ ;  /* 0x0000003f3f3ff290 */ /* 0x000ff6000fffe03f */
[----:B------:R-:W-:Y:S01]  /*36160*/  @!UPT UIADD3 URZ, URZ, URZ, URZ ;  /* 0x0000003f3f3ff290 */ /* 0x000fe2000fffe03f */
[----:B------:R-:W-:Y:S01]  /*36170*/  STL.64 [R1+0x6a0], R20 ;  /* 0x0006a01401007387 */ /* 0x000fe20000100a00 */
[----:B------:R0:W-:Y:S03]  /*36180*/  STL.64 [R1+0x6a8], R22 ;  /* 0x0006a81601007387 */ /* 0x0001e60000100a00 */
[----:B0-----:R-:W3:Y:S01]  /*36190*/  LDL.LU.64 R22, [R1+0x11f0] ;  /* 0x0011f00001167983 */ /* 0x001ee20000300a00 */
[----:B--2---:R-:W-:Y:S02]  /*361a0*/  FADD R2, R2, R10 ;  /* 0x0000000a02027221 */ /* 0x004fe40000000000 */
[----:B------:R-:W-:Y:S02]  /*361b0*/  FADD R8, R12, R8 ;  /* 0x000000080c087221 */ /* 0x000fe40000000000 */
[----:B-----5:R-:W-:Y:S02]  /*361c0*/  FADD R10, R16, R3 ;  /* 0x00000003100a7221 */ /* 0x020fe40000000000 */
[----:B------:R-:W-:-:S02]  /*361d0*/  FADD R3, R27, R9 ;  /* 0x000000091b037221 */ /* 0x000fc40000000000 */
[----:B------:R-:W-:Y:S02]  /*361e0*/  FADD R2, R0, R2 ;  /* 0x0000000200027221 */ /* 0x000fe40000000000 */
[----:B------:R-:W-:Y:S01]  /*361f0*/  FADD R9, R13, R8 ;  /* 0x000000080d097221 */ /* 0x000fe20000000000 */
[----:B------:R-:W2:Y:S01]  /*36200*/  LDL.LU.64 R20, [R1+0x11e8] ;  /* 0x0011e80001147983 */ /* 0x000ea20000300a00 */
[----:B-1----:R-:W-:-:S04]  /*36210*/  FADD R2, R25, R2 ;  /* 0x0000000219027221 */ /* 0x002fc80000000000 */
[----:B------:R-:W-:Y:S02]  /*36220*/  FADD R2, R24, R2 ;  /* 0x0000000218027221 */ /* 0x000fe40000000000 */
[----:B---3--:R-:W-:Y:S02]  /*36230*/  FADD R8, R22, R10 ;  /* 0x0000000a16087221 */ /* 0x008fe40000000000 */
[----:B------:R-:W-:Y:S01]  /*36240*/  FADD R12, R23, R9 ;  /* 0x00000009170c7221 */ /* 0x000fe20000000000 */
[----:B------:R-:W3:Y:S01]  /*36250*/  LDL.LU R22, [R1+0x11e4] ;  /* 0x0011e40001167983 */ /* 0x000ee20000300800 */
[----:B------:R-:W5:Y:S02]  /*36260*/  LDL.LU R10, [R1+0x10] ;  /* 0x00001000010a7983 */ /* 0x000f640000300800 */
[----:B------:R-:W3:Y:S02]  /*36270*/  LDL.LU R23, [R1+0x11e0] ;  /* 0x0011e00001177983 */ /* 0x000ee40000300800 */
[----:B------:R-:W-:Y:S01]  /*36280*/  STL.64 [R1+0x11d8], R26 ;  /* 0x0011d81a01007387 */ /* 0x000fe20000100a00 */
[----:B------:R0:W-:Y:S04]  /*36290*/  STL.64 [R1+0x11d0], R24 ;  /* 0x0011d01801007387 */ /* 0x0001e80000100a00 */
[----:B0-----:R-:W3:Y:S01]  /*362a0*/  LDL.LU R24, [R1+0x1d0] ;  /* 0x0001d00001187983 */ /* 0x001ee20000300800 */
[----:B------:R-:W3:Y:S02]  /*362b0*/  LDL.LU R25, [R1+0x1d4] ;  /* 0x0001d40001197983 */ /* 0x000ee40000300800 */
[----:B------:R-:W3:Y:S02]  /*362c0*/  LDL.LU R26, [R1+0x1d8] ;  /* 0x0001d800011a7983 */ /* 0x000ee40000300800 */
[----:B------:R-:W3:Y:S02]  /*362d0*/  LDL.LU R27, [R1+0x1dc] ;  /* 0x0001dc00011b7983 */ /* 0x000ee40000300800 */
[----:B------:R-:W-:Y:S01]  /*362e0*/  FADD R13, R17, R8 ;  /* 0x00000008110d7221 */ /* 0x000fe20000000000 */
[----:B------:R-:W-:Y:S04]  /*362f0*/  SHFL.BFLY PT, R16, R12, 0x2, 0x1f ;  /* 0x0c401f000c107f89 */ /* 0x000fe800000e0000 */
[----:B------:R-:W0:Y:S01]  /*36300*/  SHFL.BFLY PT, R17, R13, 0x2, 0x1f ;  /* 0x0c401f000d117f89 */ /* 0x000e2200000e0000 */
[----:B---3--:R-:W-:Y:S11]  /*36310*/  HMMA.16816.F32.BF16 R24, R4, R22, R24 ;  /* 0x000000160418723c */ /* 0x008ff60000041818 */
[----:B------:R-:W-:Y:S11]  /*36320*/  @!UPT UIADD3 URZ, URZ, URZ, URZ ;  /* 0x0000003f3f3ff290 */ /* 0x000ff6000fffe03f */
[----:B------:R-:W-:Y:S01]  /*36330*/  @!UPT UIADD3 URZ, URZ, URZ, URZ ;  /* 0x0000003f3f3ff290 */ /* 0x000fe2000fffe03f */
[----:B------:R-:W-:Y:S01]  /*36340*/  STL.64 [R1+0x650], R24 ;  /* 0x0006501801007387 */ /* 0x000fe20000100a00 */
[----:B------:R1:W-:Y:S03]  /*36350*/  STL.64 [R1+0x658], R26 ;  /* 0x0006581a01007387 */ /* 0x0003e60000100a00 */
[----:B-1----:R-:W3:Y:S01]  /*36360*/  LDL.LU.64 R26, [R1+0x11d8] ;  /* 0x0011d800011a7983 */ /* 0x002ee20000300a00 */
[----:B------:R-:W2:Y:S02]  /*36370*/  LDL.LU.64 R24, [R1+0x11d0] ;  /* 0x0011d00001187983 */ /* 0x000ea40000300a00 */
[----:B------:R-:W-:Y:S02]  /*36380*/  STL.64 [R1+0x1108], R18 ;  /* 0x0011081201007387 */ /* 0x000fe40000100a00 */
[----:B0-----:R0:W-:Y:S02]  /*36390*/  STL.64 [R1+0x1100], R16 ;  /* 0x0011001001007387 */ /* 0x0011e40000100a00 */
[----:B0-----:R-:W2:Y:S01]  /*363a0*/  LDL.LU R16, [R1+0x150] ;  /* 0x0001500001107983 */ /* 0x001ea20000300800 */
[----:B------:R-:W2:Y:S02]  /*363b0*/  LDL.LU R17, [R1+0x154] ;  /* 0x0001540001117983 */ /* 0x000ea40000300800 */
[----:B------:R-:W2:Y:S02]  /*363c0*/  LDL.LU R18, [R1+0x158] ;  /* 0x0001580001127983 */ /* 0x000ea40000300800 */
[----:B------:R-:W2:Y:S02]  /*363d0*/  LDL.LU R19, [R1+0x15c] ;  /* 0x00015c0001137983 */ /* 0x000ea40000300800 */
[----:B--2---:R0:W-:Y:S01]  /*363e0*/  STL.64 [R1+0x1118], R18 ;  /* 0x0011181201007387 */ /* 0x0041e20000100a00 */
[----:B------:R-:W-:Y:S03]  /*363f0*/  STL.64 [R1+0x1110], R16 ;  /* 0x0011101001007387 */ /* 0x000fe60000100a00 */
[----:B0-----:R-:W2:Y:S01]  /*36400*/  LDL.LU R18, [R1+0x68] ;  /* 0x0000680001127983 */ /* 0x001ea20000300800 */
[----:B------:R-:W2:Y:S03]  /*36410*/  LDL.LU R19, [R1+0x6c] ;  /* 0x00006c0001137983 */ /* 0x000ea60000300800 */
[----:B--2---:R3:W-:Y:S02]  /*36420*/  STL.64 [R1+0x1128], R18 ;  /* 0x0011281201007387 */ /* 0x0047e40000100a00 */
[----:B---3--:R-:W-:-:S02]  /*36430*/  MOV R18, R26 ;  /* 0x0000001a00127202 */ /* 0x008fc40000000f00 */
[----:B------:R-:W-:Y:S01]  /*36440*/  MOV R19, R20 ;  /* 0x0000001400137202 */ /* 0x000fe20000000f00 */
[----:B------:R-:W2:Y:S01]  /*36450*/  LDL.LU R26, [R1+0x11cc] ;  /* 0x0011cc00011a7983 */ /* 0x000ea20000300800 */
[----:B------:R-:W3:Y:S03]  /*36460*/  LDL.LU R20, [R1+0x11c8] ;  /* 0x0011c80001147983 */ /* 0x000ee60000300800 */
[----:B------:R0:W-:Y:S04]  /*36470*/  STL.64 [R1+0x1140], R18 ;  /* 0x0011401201007387 */ /* 0x0001e80000100a00 */
[----:B0-----:R-:W2:Y:S01]  /*36480*/  LDL.LU R18, [R1+0x88] ;  /* 0x0000880001127983 */ /* 0x001ea20000300800 */
[----:B------:R-:W2:Y:S03]  /*36490*/  LDL.LU R19, [R1+0x8c] ;  /* 0x00008c0001137983 */ /* 0x000ea60000300800 */
[----:B--2---:R-:W-:Y:S01]  /*364a0*/  STL.64 [R1+0x1158], R18 ;  /* 0x0011581201007387 */ /* 0x004fe20000100a00 */
[----:B------:R0:W-:Y:S02]  /*364b0*/  STL.64 [R1+0x10f8], R14 ;  /* 0x0010f80e01007387 */ /* 0x0001e40000100a00 */
[----:B------:R1:W-:Y:S01]  /*364c0*/  STL.64 [R1+0x10f0], R12 ;  /* 0x0010f00c01007387 */ /* 0x0003e20000100a00 */
[----:B0-----:R-:W2:Y:S01]  /*364d0*/  LDL.LU R14, [R1+0x58] ;  /* 0x00005800010e7983 */ /* 0x001ea20000300800 */
[----:B------:R-:W2:Y:S01]  /*364e0*/  LDL.LU R15, [R1+0x5c] ;  /* 0x00005c00010f7983 */ /* 0x000ea20000300800 */
[----:B---3--:R-:W-:Y:S01]  /*364f0*/  MOV R18, R20 ;  /* 0x0000001400127202 */ /* 0x008fe20000000f00 */
[----:B------:R-:W-:Y:S01]  /*36500*/  IMAD.MOV.U32 R19, RZ, RZ, R26 ;  /* 0x000000ffff137224 */ /* 0x000fe200078e001a */
[----:B------:R-:W3:Y:S01]  /*36510*/  LDL.LU R20, [R1+0x11c4] ;  /* 0x0011c40001147983 */ /* 0x000ee20000300800 */
[----:B------:R-:W3:Y:S03]  /*36520*/  LDL.LU R26, [R1+0x11c0] ;  /* 0x0011c000011a7983 */ /* 0x000ee60000300800 */
[----:B------:R-:W-:Y:S04]  /*36530*/  STL.64 [R1+0x1170], R18 ;  /* 0x0011701201007387 */ /* 0x000fe80000100a00 */
[----:B--2---:R0:W-:Y:S01]  /*36540*/  STL.64 [R1+0x1120], R14 ;  /* 0x0011200e01007387 */ /* 0x0041e20000100a00 */
[----:B-1----:R-:W2:Y:S02]  /*36550*/  LDL.LU R12, [R1+0x160] ;  /* 0x00016000010c7983 */ /* 0x002ea40000300800 */
[----:B------:R-:W2:Y:S01]  /*36560*/  LDL.LU R13, [R1+0x164] ;  /* 0x00016400010d7983 */ /* 0x000ea20000300800 */
[----:B0-----:R-:W2:Y:S01]  /*36570*/  LDL.LU R14, [R1+0x168] ;  /* 0x00016800010e7983 */ /* 0x001ea20000300800 */
[----:B------:R-:W2:Y:S02]  /*36580*/  LDL.LU R15, [R1+0x16c] ;  /* 0x00016c00010f7983 */ /* 0x000ea40000300800 */
[----:B------:R-:W2:Y:S02]  /*36590*/  LDL.LU R18, [R1+0xa8] ;  /* 0x0000a80001127983 */ /* 0x000ea40000300800 */
[----:B------:R-:W2:Y:S02]  /*365a0*/  LDL.LU R19, [R1+0xac] ;  /* 0x0000ac0001137983 */ /* 0x000ea40000300800 */
[----:B--2---:R-:W-:Y:S01]  /*365b0*/  STL.64 [R1+0x1188], R18 ;  /* 0x0011881201007387 */ /* 0x004fe20000100a00 */
[----:B------:R-:W-:Y:S02]  /*365c0*/  STL.64 [R1+0x1138], R14 ;  /* 0x0011380e01007387 */ /* 0x000fe40000100a00 */
[----:B------:R0:W-:Y:S02]  /*365d0*/  STL.64 [R1+0x1130], R12 ;  /* 0x0011300c01007387 */ /* 0x0001e40000100a00 */
[----:B0-----:R-:W2:Y:S01]  /*365e0*/  LDL.LU R12, [R1+0x170] ;  /* 0x00017000010c7983 */ /* 0x001ea20000300800 */
[----:B------:R-:W2:Y:S02]  /*365f0*/  LDL.LU R13, [R1+0x174] ;  /* 0x00017400010d7983 */ /* 0x000ea40000300800 */
[----:B------:R-:W2:Y:S02]  /*36600*/  LDL.LU R14, [R1+0x178] ;  /* 0x00017800010e7983 */ /* 0x000ea40000300800 */
[----:B------:R-:W2:Y:S01]  /*36610*/  LDL.LU R15, [R1+0x17c] ;  /* 0x00017c00010f7983 */ /* 0x000ea20000300800 */
[----:B---3--:R-:W-:-:S02]  /*36620*/  MOV R18, R26 ;  /* 0x0000001a00127202 */ /* 0x008fc40000000f00 */
[----:B------:R-:W-:Y:S01]  /*36630*/  MOV R19, R20 ;  /* 0x0000001400137202 */ /* 0x000fe20000000f00 */
[----:B------:R-:W3:Y:S04]  /*36640*/  LDL.LU R26, [R1+0x11bc] ;  /* 0x0011bc00011a7983 */ /* 0x000ee80000300800 */
[----:B------:R0:W-:Y:S01]  /*36650*/  STL.64 [R1+0x11a0], R18 ;  /* 0x0011a01201007387 */ /* 0x0001e20000100a00 */
[----:B------:R-:W3:Y:S02]  /*36660*/  LDL.LU R16, [R1+0x1c0] ;  /* 0x0001c00001107983 */ /* 0x000ee40000300800 */
[----:B------:R-:W3:Y:S01]  /*36670*/  LDL.LU R17, [R1+0x1c4] ;  /* 0x0001c40001117983 */ /* 0x000ee20000300800 */
[----:B0-----:R-:W3:Y:S01]  /*36680*/  LDL.LU R18, [R1+0x1c8] ;  /* 0x0001c80001127983 */ /* 0x001ee20000300800 */
[----:B------:R-:W3:Y:S03]  /*36690*/  LDL.LU R19, [R1+0x1cc] ;  /* 0x0001cc0001137983 */ /* 0x000ee60000300800 */
        /* <DEDUP_REMOVED lines=10> */
[----:B------:R-:W2:Y:S01]  /*36740*/  LDL.LU R14, [R1+0x198] ;  /* 0x00019800010e7983 */ /* 0x000ea20000300800 */
[----:B---3--:R-:W-:-:S02]  /*36750*/  MOV R15, R26 ;  /* 0x0000001a000f7202 */ /* 0x008fc40000000f00 */
[----:B------:R-:W3:Y:S04]  /*36760*/  LDL.LU R26, [R1+0x11b8] ;  /* 0x0011b800011a7983 */ /* 0x000ee80000300800 */
[----:B--2---:R-:W-:Y:S01]  /*36770*/  STL.64 [R1+0x1180], R14 ;  /* 0x0011800e01007387 */ /* 0x004fe20000100a00 */
[----:B------:R0:W-:Y:S03]  /*36780*/  STL.64 [R1+0x1178], R12 ;  /* 0x0011780c01007387 */ /* 0x0001e60000100a00 */
[----:B0-----:R-:W2:Y:S01]  /*36790*/  LDL.LU R12, [R1+0x1a0] ;  /* 0x0001a000010c7983 */ /* 0x001ea20000300800 */
[----:B------:R-:W2:Y:S02]  /*367a0*/  LDL.LU R13, [R1+0x1a4] ;  /* 0x0001a400010d7983 */ /* 0x000ea40000300800 */
[----:B------:R-:W2:Y:S02]  /*367b0*/  LDL.LU R14, [R1+0x1a8] ;  /* 0x0001a800010e7983 */ /* 0x000ea40000300800 */
[----:B------:R-:W2:Y:S01]  /*367c0*/  LDL.LU R15, [R1+0x1ac] ;  /* 0x0001ac00010f7983 */ /* 0x000ea20000300800 */
[----:B------:R-:W-:Y:S01]  /*367d0*/  F2FP.BF16.PACK_AB R8, R21, R27 ;  /* 0x0000001b1508723e */ /* 0x000fe200000010ff */
[----:B------:R-:W-:-:S06]  /*367e0*/  FMUL R11, R11, 1.4426950216293334961 ;  /* 0x3fb8aa3b0b0b7820 */ /* 0x000fcc0000400000 */
[----:B------:R-:W0:Y:S01]  /*367f0*/  MUFU.EX2 R11, R11 ;  /* 0x0000000b000b7308 */ /* 0x000e220000000800 */
[----:B------:R-:W-:-:S04]  /*36800*/  FADD R3, R21, R3 ;  /* 0x0000000315037221 */ /* 0x000fc80000000000 */
[----:B-----5:R-:W-:-:S04]  /*36810*/  FADD R3, R10, R3 ;  /* 0x000000030a037221 */ /* 0x020fc80000000000 */
[----:B----4-:R-:W-:Y:S02]  /*36820*/  FADD R3, R29, R3 ;  /* 0x000000031d037221 */ /* 0x010fe40000000000 */
[----:B0-----:R-:W-:Y:S01]  /*36830*/  FADD R2, R11, R2 ;  /* 0x000000020b027221 */ /* 0x001fe20000000000 */
[----:B--2---:R-:W-:Y:S01]  /*36840*/  STL.64 [R1+0x1198], R14 ;  /* 0x0011980e01007387 */ /* 0x004fe20000100a00 */
[----:B------:R0:W-:Y:S03]  /*36850*/  STL.64 [R1+0x1190], R12 ;  /* 0x0011900c01007387 */ /* 0x0001e60000100a00 */
[----:B0-----:R-:W2:Y:S01]  /*36860*/  LDL.LU R12, [R1+0x1b0] ;  /* 0x0001b000010c7983 */ /* 0x001ea20000300800 */
[----:B------:R-:W2:Y:S02]  /*36870*/  LDL.LU R13, [R1+0x1b4] ;  /* 0x0001b400010d7983 */ /* 0x000ea40000300800 */
[----:B------:R-:W2:Y:S01]  /*36880*/  LDL.LU R14, [R1+0x1b8] ;  /* 0x0001b800010e7983 */ /* 0x000ea20000300800 */
[----:B---3--:R-:W-:-:S02]  /*36890*/  MOV R15, R26 ;  /* 0x0000001a000f7202 */ /* 0x008fc40000000f00 */
[----:B------:R-:W3:Y:S01]  /*368a0*/  LDL.LU R26, [R1+0x11b4] ;  /* 0x0011b400011a7983 */ /* 0x000ee20000300800 */
[----:B------:R-:W3:Y:S03]  /*368b0*/  LDL.LU R27, [R1+0x11b0] ;  /* 0x0011b000011b7983 */ /* 0x000ee60000300800 */
[----:B------:R-:W-:Y:S04]  /*368c0*/  SHFL.BFLY PT, R20, R3, 0x2, 0x1f ;  /* 0x0c401f0003147f89 */ /* 0x000fe800000e0000 */
[----:B------:R-:W0:Y:S01]  /*368d0*/  SHFL.BFLY PT, R21, R2, 0x2, 0x1f ;  /* 0x0c401f0002157f89 */ /* 0x000e2200000e0000 */
[----:B------:R1:W-:Y:S01]  /*368e0*/  STL.64 [R1+0x10d0], R22 ;  /* 0x0010d01601007387 */ /* 0x0003e20000100a00 */
[----:B------:R-:W-:-:S02]  /*368f0*/  F2FP.BF16.PACK_AB R9, R25, R0 ;  /* 0x000000001909723e */ /* 0x000fc400000010ff */
[----:B------:R-:W-:Y:S01]  /*36900*/  F2FP.BF16.PACK_AB R10, R29, R10 ;  /* 0x0000000a1d0a723e */ /* 0x000fe200000010ff */
[----:B0-----:R-:W-:Y:S01]  /*36910*/  STL.64 [R1+0x10c8], R20 ;  /* 0x0010c81401007387 */ /* 0x001fe20000100a00 */
[----:B-1----:R-:W4:Y:S02]  /*36920*/  LDL.LU R22, [R1+0x48] ;  /* 0x0000480001167983 */ /* 0x002f240000300800 */
[----:B------:R-:W4:Y:S02]  /*36930*/  LDL.LU R23, [R1+0x4c] ;  /* 0x00004c0001177983 */ /* 0x000f240000300800 */
[----:B------:R-:W5:Y:S01]  /*36940*/  LDL.LU R0, [R1+0x11ac] ;  /* 0x0011ac0001007983 */ /* 0x000f620000300800 */
[----:B------:R-:W2:Y:S01]  /*36950*/  LDL.LU R29, [R1+0x11a8] ;  /* 0x0011a800011d7983 */ /* 0x000ea20000300800 */
[----:B---3--:R-:W-:Y:S03]  /*36960*/  HMMA.16816.F32.BF16 R4, R4, R26, R16 ;  /* 0x0000001a0404723c */ /* 0x008fe60000041810 */
[----:B------:R-:W2:Y:S01]  /*36970*/  LDL.LU.64 R18, [R1+0x11a0] ;  /* 0x0011a00001127983 */ /* 0x000ea20000300a00 */
[----:B------:R-:W-:Y:S11]  /*36980*/  F2FP.BF16.PACK_AB R11, R11, R24 ;  /* 0x000000180b0b723e */ /* 0x000ff600000010ff */
[----:B------:R-:W-:Y:S08]  /*36990*/  @!UPT UIADD3 URZ, URZ, URZ, URZ ;  /* 0x0000003f3f3ff290 */ /* 0x000ff0000fffe03f */
[----:B------:R0:W-:Y:S01]  /*369a0*/  STL.64 [R1+0x620], R4 ;  /* 0x0006200401007387 */ /* 0x0001e20000100a00 */
[----:B------:R1:W-:Y:S03]  /*369b0*/  STL.64 [R1+0x628], R6 ;  /* 0x0006280601007387 */ /* 0x0003e60000100a00 */
[----:B0-----:R-:W4:Y:S01]  /*369c0*/  LDL.LU R4, [R1+0x140] ;  /* 0x0001400001047983 */ /* 0x001f220000300800 */
[----:B------:R-:W4:Y:S02]  /*369d0*/  LDL.LU R5, [R1+0x144] ;  /* 0x0001440001057983 */ /* 0x000f240000300800 */
[----:B-1----:R-:W4:Y:S02]  /*369e0*/  LDL.LU R6, [R1+0x148] ;  /* 0x0001480001067983 */ /* 0x002f240000300800 */
[----:B------:R-:W4:Y:S01]  /*369f0*/  LDL.LU R7, [R1+0x14c] ;  /* 0x00014c0001077983 */ /* 0x000f220000300800 */
        /* <DEDUP_REMOVED lines=36> */
[----:B------:R-:W2:Y:S11]  /*36c40*/  LDL.LU.64 R14, [R1+0x1120] ;  /* 0x00112000010e7983 */ /* 0x000eb60000300a00 */
[----:B------:R-:W-:Y:S10]  /*36c50*/  @!UPT UIADD3 URZ, URZ, URZ, URZ ;  /* 0x0000003f3f3ff290 */ /* 0x000ff4000fffe03f */
[----:B------:R-:W-:Y:S01]  /*36c60*/  STL.64 [R1+0x640], R16 ;  /* 0x0006401001007387 */ /* 0x000fe20000100a00 */
[----:B------:R0:W-:Y:S03]  /*36c70*/  STL.64 [R1+0x648], R18 ;  /* 0x0006481201007387 */ /* 0x0001e60000100a00 */
[----:B0-----:R-:W2:Y:S01]  /*36c80*/  LDL.LU.64 R18, [R1+0x1118] ;  /* 0x0011180001127983 */ /* 0x001ea20000300a00 */
[----:B------:R-:W2:Y:S01]  /*36c90*/  LDL.LU.64 R16, [R1+0x1110] ;  /* 0x0011100001107983 */ /* 0x000ea20000300a00 */
[C---:B----4-:R-:W-:Y:S08]  /*36ca0*/  HMMA.16816.F32.BF16 R4, R8.reuse, R22, R4 ;  /* 0x000000160804723c */ /* 0x050ff00000041804 */
[----:B--2---:R-:W-:Y:S01]  /*36cb0*/  HMMA.16816.F32.BF16 R12, R8, R14, R16 ;  /* 0x0000000e080c723c */ /* 0x004fe20000041810 */
[----:B------:R-:W2:Y:S01]  /*36cc0*/  LDL.LU.64 R18, [R1+0x1108] ;  /* 0x0011080001127983 */ /* 0x000ea20000300a00 */
[----:B------:R-:W3:Y:S11]  /*36cd0*/  LDL.LU.64 R16, [R1+0x1100] ;  /* 0x0011000001107983 */ /* 0x000ef60000300a00 */
[----:B------:R-:W-:Y:S10]  /*36ce0*/  @!UPT UIADD3 URZ, URZ, URZ, URZ ;  /* 0x0000003f3f3ff290 */ /* 0x000ff4000fffe03f */
[----:B------:R-:W-:Y:S01]  /*36cf0*/  STL.64 [R1+0x660], R12 ;  /* 0x0006600c01007387 */ /* 0x000fe20000100a00 */
[----:B------:R0:W-:Y:S03]  /*36d00*/  STL.64 [R1+0x668], R14 ;  /* 0x0006680e01007387 */ /* 0x0001e60000100a00 */
[----:B0-----:R-:W4:Y:S01]  /*36d10*/  LDL.LU.64 R14, [R1+0x10f8] ;  /* 0x0010f800010e7983 */ /* 0x001f220000300a00 */
[----:B------:R-:W3:Y:S02]  /*36d20*/  LDL.LU.64 R12, [R1+0x10f0] ;  /* 0x0010f000010c7983 */ /* 0x000ee40000300a00 */
[----:B------:R-:W2:Y:S02]  /*36d30*/  LDL R25, [R1+0x2c8] ;  /* 0x0002c80001197983 */ /* 0x000ea40000100800 */
[----:B------:R-:W2:Y:S01]  /*36d40*/  LDL.LU R22, [R1+0x38] ;  /* 0x0000380001167983 */ /* 0x000ea20000300800 */
[----:B------:R-:W-:Y:S01]  /*36d50*/  STL.64 [R1+0x680], R4 ;  /* 0x0006800401007387 */ /* 0x000fe20000100a00 */
[----:B------:R-:W-:Y:S02]  /*36d60*/  STL.64 [R1+0x688], R6 ;  /* 0x0006880601007387 */ /* 0x000fe40000100a00 */
[----:B------:R-:W2:Y:S02]  /*36d70*/  LDL.LU R23, [R1+0x3c] ;  /* 0x00003c0001177983 */ /* 0x000ea40000300800 */
[----:B------:R-:W2:Y:S01]  /*36d80*/  LDL R24, [R1+0x2cc] ;  /* 0x0002cc0001187983 */ /* 0x000ea20000100800 */
[----:B------:R-:W-:Y:S04]  /*36d90*/  STL.64 [R1+0x1040], R26 ;  /* 0x0010401a01007387 */ /* 0x000fe80000100a00 */
[----:B--2---:R0:W-:Y:S04]  /*36da0*/  STL.64 [R1+0x1038], R24 ;  /* 0x0010381801007387 */ /* 0x0041e80000100a00 */
        /* <DEDUP_REMOVED lines=16> */
[----:B--2---:R0:W-:Y:S01]  /*36eb0*/  STL.64 [R1+0x1070], R26 ;  /* 0x0010701a01007387 */ /* 0x0041e20000100a00 */
[----:B------:R-:W-:Y:S02]  /*36ec0*/  STL.64 [R1+0x1068], R24 ;  /* 0x0010681801007387 */ /* 0x000fe40000100a00 */
[----:B0-----:R-:W-:-:S02]  /*36ed0*/  IMAD.MOV.U32 R26, RZ, RZ, R28 ;  /* 0x000000ffff1a7224 */ /* 0x001fc400078e001c */
[----:B------:R-:W2:Y:S01]  /*36ee0*/  LDL.LU R28, [R1+0x10ec] ;  /* 0x0010ec00011c7983 */ /* 0x000ea20000300800 */
[----:B------:R-:W2:Y:S03]  /*36ef0*/  LDL.LU R27, [R1+0xc] ;  /* 0x00000c00011b7983 */ /* 0x000ea60000300800 */
[----:B--2---:R0:W-:Y:S04]  /*36f00*/  STL.64 [R1+0x1088], R26 ;  /* 0x0010881a01007387 */ /* 0x0041e80000100a00 */
[----:B0-----:R-:W2:Y:S01]  /*36f10*/  LDL.LU R26, [R1+0x18] ;  /* 0x00001800011a7983 */ /* 0x001ea20000300800 */
[----:B-----5:R-:W-:Y:S02]  /*36f20*/  MOV R27, R0 ;  /* 0x00000000001b7202 */ /* 0x020fe40000000f00 */
[----:B------:R-:W5:Y:S03]  /*36f30*/  LDL.LU R0, [R1+0x10e8] ;  /* 0x0010e80001007983 */ /* 0x000f660000300800 */
[----:B--2---:R0:W-:Y:S02]  /*36f40*/  STL.64 [R1+0x10b0], R26 ;  /* 0x0010b01a01007387 */ /* 0x0041e40000100a00 */
[----:B0-----:R-:W-:-:S02]  /*36f50*/  MOV R26, R29 ;  /* 0x0000001d001a7202 */ /* 0x001fc40000000f00 */
[----:B------:R-:W-:Y:S01]  /*36f60*/  MOV R27, R28 ;  /* 0x0000001c001b7202 */ /* 0x000fe20000000f00 */
[----:B------:R-:W2:Y:S01]  /*36f70*/  LDL.LU R29, [R1+0x10e4] ;  /* 0x0010e400011d7983 */ /* 0x000ea20000300800 */
[----:B------:R-:W2:Y:S03]  /*36f80*/  LDL.LU R28, [R1+0x10e0] ;  /* 0x0010e000011c7983 */ /* 0x000ea60000300800 */
[----:B------:R0:W-:Y:S01]  /*36f90*/  STL.64 [R1+0x10d8], R26 ;  /* 0x0010d81a01007387 */ /* 0x0001e20000100a00 */
[----:B------:R-:W2:Y:S02]  /*36fa0*/  LDL.LU R24, [R1+0x130] ;  /* 0x0001300001187983 */ /* 0x000ea40000300800 */
[----:B------:R-:W2:Y:S01]  /*36fb0*/  LDL.LU R25, [R1+0x134] ;  /* 0x0001340001197983 */ /* 0x000ea20000300800 */
[----:B0-----:R-:W2:Y:S01]  /*36fc0*/  LDL.LU R26, [R1+0x138] ;  /* 0x00013800011a7983 */ /* 0x001ea20000300800 */
[----:B------:R-:W2:Y:S02]  /*36fd0*/  LDL.LU R27, [R1+0x13c] ;  /* 0x00013c00011b7983 */ /* 0x000ea40000300800 */
[----:B---3--:R-:W-:Y:S01]  /*36fe0*/  FADD R4, R13, R17 ;  /* 0x000000110d047221 */ /* 0x008fe20000000000 */
[----:B--2---:R-:W-:Y:S01]  /*36ff0*/  HMMA.16816.F32.BF16 R20, R8, R22, R24 ;  /* 0x000000160814723c */ /* 0x004fe20000041818 */
[----:B------:R-:W2:Y:S11]  /*37000*/  LDL.LU.64 R26, [R1+0x10d8] ;  /* 0x0010d800011a7983 */ /* 0x000eb60000300a00 */
[----:B------:R-:W-:Y:S11]  /*37010*/  @!UPT UIADD3 URZ, URZ, URZ, URZ ;  /* 0x0000003f3f3ff290 */ /* 0x000ff6000fffe03f */
[----:B------:R-:W-:Y:S01]  /*37020*/  STL.64 [R1+0x690], R20 ;  /* 0x0006901401007387 */ /* 0x000fe20000100a00 */
[----:B------:R0:W-:Y:S03]  /*37030*/  STL.64 [R1+0x698], R22 ;  /* 0x0006981601007387 */ /* 0x0001e60000100a00 */
[----:B0-----:R-:W3:Y:S01]  /*37040*/  LDL.LU.64 R22, [R1+0x10d0] ;  /* 0x0010d00001167983 */ /* 0x001ee20000300a00 */
[----:B------:R-:W2:Y:S02]  /*37050*/  LDL.LU.64 R20, [R1+0x10c8] ;  /* 0x0010c80001147983 */ /* 0x000ea40000300a00 */
[----:B------:R-:W2:Y:S02]  /*37060*/  LDL.LU R17, [R1+0x494] ;  /* 0x0004940001117983 */ /* 0x000ea40000300800 */
[----:B------:R-:W-:Y:S02]  /*37070*/  STL.64 [R1+0x1080], R18 ;  /* 0x0010801201007387 */ /* 0x000fe40000100a00 */
[----:B------:R-:W-:Y:S01]  /*37080*/  FADD R5, R12, R16 ;  /* 0x000000100c057221 */ /* 0x000fe20000000000 */
[----:B--2---:R0:W-:Y:S01]  /*37090*/  STL [R1+0x1078], R17 ;  /* 0x0010781101007387 */ /* 0x0041e20000100800 */
[----:B------:R-:W2:Y:S03]  /*370a0*/  LDL.LU R16, [R1+0x100] ;  /* 0x0001000001107983 */ /* 0x000ea60000300800 */
[----:B0-----:R-:W2:Y:S01]  /*370b0*/  LDL.LU R17, [R1+0x104] ;  /* 0x0001040001117983 */ /* 0x001ea20000300800 */
        /* <DEDUP_REMOVED lines=14> */
[----:B------:R-:W-:-:S02]  /*371a0*/  FADD R2, R2, R21 ;  /* 0x0000001502027221 */ /* 0x000fc40000000000 */
[----:B------:R-:W3:Y:S01]  /*371b0*/  LDL.LU R21, [R1+0x528] ;  /* 0x0005280001157983 */ /* 0x000ee20000300800 */
[----:B--2---:R-:W-:Y:S03]  /*371c0*/  HMMA.16816.F32.BF16 R24, R8, R26, R16 ;  /* 0x0000001a0818723c */ /* 0x004fe60000041810 */
[----:B------:R-:W2:Y:S01]  /*371d0*/  LDL.LU.64 R18, [R1+0x10c0] ;  /* 0x0010c00001127983 */ /* 0x000ea20000300a00 */
[----:B------:R-:W2:Y:S11]  /*371e0*/  LDL.LU.64 R16, [R1+0x10b8] ;  /* 0x0010b80001107983 */ /* 0x000eb60000300a00 */
[----:B------:R-:W-:Y:S08]  /*371f0*/  @!UPT UIADD3 URZ, URZ, URZ, URZ ;  /* 0x0000003f3f3ff290 */ /* 0x000ff0000fffe03f */
[----:B------:R-:W-:Y:S01]  /*37200*/  STL.64 [R1+0x670], R24 ;  /* 0x0006701801007387 */ /* 0x000fe20000100a00 */
[----:B------:R0:W-:Y:S03]  /*37210*/  STL.64 [R1+0x678], R26 ;  /* 0x0006781a01007387 */ /* 0x0001e60000100a00 */
[----:B0-----:R-:W2:Y:S01]  /*37220*/  LDL.LU.64 R26, [R1+0x10b0] ;  /* 0x0010b000011a7983 */ /* 0x001ea20000300a00 */
[----:B------:R-:W-:-:S03]  /*37230*/  FADD R3, R3, R20 ;  /* 0x0000001403037221 */ /* 0x000fc60000000000 */
[----:B------:R-:W-:Y:S04]  /*37240*/  SHFL.BFLY PT, R6, R2, 0x1, 0x1f ;  /* 0x0c201f0002067f89 */ /* 0x000fe800000e0000 */
[----:B------:R-:W0:Y:S04]  /*37250*/  SHFL.BFLY PT, R7, R3, 0x1, 0x1f ;  /* 0x0c201f0003077f89 */ /* 0x000e2800000e0000 */
[----:B------:R-:W1:Y:S04]  /*37260*/  SHFL.BFLY PT, R13, R5, 0x1, 0x1f ;  /* 0x0c201f00050d7f89 */ /* 0x000e6800000e0000 */
[----:B------:R-:W1:Y:S04]  /*37270*/  SHFL.BFLY PT, R12, R4, 0x1, 0x1f ;  /* 0x0c201f00040c7f89 */ /* 0x000e6800000e0000 */
[----:B0-----:R0:W-:Y:S01]  /*37280*/  STL.64 [R1+0x1030], R6 ;  /* 0x0010300601007387 */ /* 0x0011e20000100a00 */
[----:B------:R1:W-:Y:S02]  /*37290*/  STL.64 [R1+0x1028], R4 ;  /* 0x0010280401007387 */ /* 0x0003e40000100a00 */
[----:B0-----:R-:W-:Y:S01]  /*372a0*/  IMAD.MOV.U32 R6, RZ, RZ, R29 ;  /* 0x000000ffff067224 */ /* 0x001fe200078e001d */
[----:B-1----:R-:W3:Y:S01]  /*372b0*/  LDL.LU R4, [R1+0xc0] ;  /* 0x0000c00001047983 */ /* 0x002ee20000300800 */
[----:B------:R-:W-:-:S02]  /*372c0*/  MOV R5, R28 ;  /* 0x0000001c00057202 */ /* 0x000fc40000000f00 */
[----:B------:R-:W3:Y:S02]  /*372d0*/  LDL.LU R28, [R1+0x10a8] ;  /* 0x0010a800011c7983 */ /* 0x000ee40000300800 */
[----:B------:R-:W3:Y:S01]  /*372e0*/  LDL.LU R29, [R1+0x10a4] ;  /* 0x0010a400011d7983 */ /* 0x000ee20000300800 */
[----:B-----5:R-:W-:Y:S02]  /*372f0*/  MOV R7, R0 ;  /* 0x0000000000077202 */ /* 0x020fe40000000f00 */
[----:B------:R-:W5:Y:S01]  /*37300*/  LDL.LU R0, [R1+0x10a0] ;  /* 0x0010a00001007983 */ /* 0x000f620000300800 */
[C---:B--2---:R-:W-:Y:S03]  /*37310*/  HMMA.16816.F32.BF16 R24, R8.reuse, R26, R16 ;  /* 0x0000001a0818723c */ /* 0x044fe60000041810 */
[----:B------:R-:W2:Y:S01]  /*37320*/  LDL.LU.64 R18, [R1+0x1098] ;  /* 0x0010980001127983 */ /* 0x000ea20000300a00 */
[----:B------:R-:W2:Y:S11]  /*37330*/  LDL.LU.64 R16, [R1+0x1090] ;  /* 0x0010900001107983 */ /* 0x000eb60000300a00 */
[----:B------:R-:W-:Y:S08]  /*37340*/  @!UPT UIADD3 URZ, URZ, URZ, URZ ;  /* 0x0000003f3f3ff290 */ /* 0x000ff0000fffe03f */
[----:B------:R-:W-:Y:S01]  /*37350*/  STL.64 [R1+0x6b0], R24 ;  /* 0x0006b01801007387 */ /* 0x000fe20000100a00 */
[----:B------:R0:W-:Y:S03]  /*37360*/  STL.64 [R1+0x6b8], R26 ;  /* 0x0006b81a01007387 */ /* 0x0001e60000100a00 */
[----:B0-----:R-:W2:Y:S02]  /*37370*/  LDL.LU.64 R26, [R1+0x1088] ;  /* 0x00108800011a7983 */ /* 0x001ea40000300a00 */
[C---:B--2---:R-:W-:Y:S02]  /*37380*/  HMMA.16816.F32.BF16 R24, R8.reuse, R26, R16 ;  /* 0x0000001a0818723c */ /* 0x044fe40000041810 */
[----:B------:R-:W2:Y:S01]  /*37390*/  LDL.LU.64 R18, [R1+0x1080] ;  /* 0x0010800001127983 */ /* 0x000ea20000300a00 */
[----:B------:R-:W2:Y:S11]  /*373a0*/  LDL.LU R17, [R1+0x1078] ;  /* 0x0010780001117983 */ /* 0x000eb60000300800 */
[----:B------:R-:W-:Y:S09]  /*373b0*/  @!UPT UIADD3 URZ, URZ, URZ, URZ ;  /* 0x0000003f3f3ff290 */ /* 0x000ff2000fffe03f */
[----:B------:R-:W-:Y:S01]  /*373c0*/  STL.64 [R1+0x6d0], R24 ;  /* 0x0006d01801007387 */ /* 0x000fe20000100a00 */
[----:B------:R0:W-:Y:S03]  /*373d0*/  STL.64 [R1+0x6d8], R26 ;  /* 0x0006d81a01007387 */ /* 0x0001e60000100a00 */
[----:B0-----:R-:W4:Y:S01]  /*373e0*/  LDL.LU.64 R26, [R1+0x1070] ;  /* 0x00107000011a7983 */ /* 0x001f220000300a00 */
[----:B------:R-:W4:Y:S02]  /*373f0*/  LDL.LU.64 R24, [R1+0x1068] ;  /* 0x0010680001187983 */ /* 0x000f240000300a00 */
[----:B------:R-:W2:Y:S02]  /*37400*/  LDL.LU R20, [R1+0x810] ;  /* 0x0008100001147983 */ /* 0x000ea40000300800 */
[----:B------:R-:W2:Y:S01]  /*37410*/  LDL.LU R16, [R1+0x814] ;  /* 0x0008140001107983 */ /* 0x000ea20000300800 */
[C---:B----4-:R-:W-:Y:S11]  /*37420*/  HMMA.16816.F32.BF16 R24, R8.reuse, R14, R24 ;  /* 0x0000000e0818723c */ /* 0x050ff60000041818 */
[----:B------:R-:W-:Y:S11]  /*37430*/  @!UPT UIADD3 URZ, URZ, URZ, URZ ;  /* 0x0000003f3f3ff290 */ /* 0x000ff6000fffe03f */
[----:B------:R-:W-:Y:S01]  /*37440*/  @!UPT UIADD3 URZ, URZ, URZ, URZ ;  /* 0x0000003f3f3ff290 */ /* 0x000fe2000fffe03f */
[----:B------:R-:W-:Y:S01]  /*37450*/  STL.64 [R1+0x6f0], R24 ;  /* 0x0006f01801007387 */ /* 0x000fe20000100a00 */
[----:B------:R0:W-:Y:S03]  /*37460*/  STL.64 [R1+0x6f8], R26 ;  /* 0x0006f81a01007387 */ /* 0x0001e60000100a00 */
[----:B0-----:R-:W2:Y:S01]  /*37470*/  LDL.LU.64 R26, [R1+0x1060] ;  /* 0x00106000011a7983 */ /* 0x001ea20000300a00 */
[----:B------:R-:W2:Y:S02]  /*37480*/  LDL.LU.64 R24, [R1+0x1058] ;  /* 0x0010580001187983 */ /* 0x000ea40000300a00 */
[----:B------:R-:W4:Y:S01]  /*37490*/  LDL.LU R15, [R1+0x800] ;  /* 0x00080000010f7983 */ /* 0x000f220000300800 */
[C---:B--2---:R-:W-:Y:S11]  /*374a0*/  HMMA.16816.F32.BF16 R24, R8.reuse, R18, R24 ;  /* 0x000000120818723c */ /* 0x044ff60000041818 */
[----:B------:R-:W-:Y:S11]  /*374b0*/  @!UPT UIADD3 URZ, URZ, URZ, URZ ;  /* 0x0000003f3f3ff290 */ /* 0x000ff6000fffe03f */
[----:B------:R-:W-:Y:S01]  /*374c0*/  @!UPT UIADD3 URZ, URZ, URZ, URZ ;  /* 0x0000003f3f3ff290 */ /* 0x000fe2000fffe03f */
[----:B------:R-:W-:Y:S01]  /*374d0*/  STL.64 [R1+0x720], R24 ;  /* 0x0007201801007387 */ /* 0x000fe20000100a00 */
[----:B------:R0:W-:Y:S03]  /*374e0*/  STL.64 [R1+0x728], R26 ;  /* 0x0007281a01007387 */ /* 0x0001e60000100a00 */
[----:B0-----:R-:W3:Y:S01]  /*374f0*/  LDL.LU.64 R26, [R1+0x1050] ;  /* 0x00105000011a7983 */ /* 0x001ee20000300a00 */
[----:B------:R-:W3:Y:S02]  /*37500*/  LDL.LU.64 R24, [R1+0x1048] ;  /* 0x0010480001187983 */ /* 0x000ee40000300a00 */
[----:B------:R-:W2:Y:S02]  /*37510*/  LDL.LU R18, [R1+0x52c] ;  /* 0x00052c0001127983 */ /* 0x000ea40000300800 */
[----:B------:R-:W2:Y:S01]  /*37520*/  LDL.LU R19, [R1+0x80c] ;  /* 0x00080c0001137983 */ /* 0x000ea20000300800 */
[C---:B---3--:R-:W-:Y:S11]  /*37530*/  HMMA.16816.F32.BF16 R24, R8.reuse, R22, R24 ;  /* 0x000000160818723c */ /* 0x048ff60000041818 */
[----:B------:R-:W-:Y:S11]  /*37540*/  @!UPT UIADD3 URZ, URZ, URZ, URZ ;  /* 0x0000003f3f3ff290 */ /* 0x000ff6000fffe03f */
[----:B------:R-:W-:Y:S01]  /*37550*/  @!UPT UIADD3 URZ, URZ, URZ, URZ ;  /* 0x0000003f3f3ff290 */ /* 0x000fe2000fffe03f */
[----:B------:R-:W-:Y:S01]  /*37560*/  STL.64 [R1+0x740], R24 ;  /* 0x0007401801007387 */ /* 0x000fe20000100a00 */
[----:B------:R0:W-:Y:S03]  /*37570*/  STL.64 [R1+0x748], R26 ;  /* 0x0007481a01007387 */ /* 0x0001e60000100a00 */
[----:B0-----:R-:W3:Y:S01]  /*37580*/  LDL.LU.64 R26, [R1+0x1040] ;  /* 0x00104000011a7983 */ /* 0x001ee20000300a00 */
[----:B------:R-:W2:Y:S02]  /*37590*/  LDL.LU.64 R24, [R1+0x1038] ;  /* 0x0010380001187983 */ /* 0x000ea40000300a00 */
[----:B------:R-:W2:Y:S02]  /*375a0*/  LDL.LU R22, [R1+0x5d0] ;  /* 0x0005d00001167983 */ /* 0x000ea40000300800 */
[----:B------:R-:W2:Y:S01]  /*375b0*/  LDL.LU R23, [R1+0x808] ;  /* 0x0008080001177983 */ /* 0x000ea20000300800 */
[----:B---3--:R-:W-:Y:S01]  /*375c0*/  HMMA.16816.F32.BF16 R8, R8, R26, R4 ;  /* 0x0000001a0808723c */ /* 0x008fe20000041804 */
[----:B------:R-:W3:Y:S01]  /*375d0*/  LDL.LU.64 R6, [R1+0x1030] ;  /* 0x0010300001067983 */ /* 0x000ee20000300a00 */
[----:B------:R-:W2:Y:S02]  /*375e0*/  LDL.LU.64 R4, [R1+0x1028] ;  /* 0x0010280001047983 */ /* 0x000ea40000300a00 */
[----:B------:R-:W3:Y:S01]  /*375f0*/  LDL.LU R27, [R1+0x2c0] ;  /* 0x0002c000011b7983 */ /* 0x000ee20000300800 */
[----:B------:R-:W-:-:S02]  /*37600*/  MOV R14, 0x80 ;  /* 0x00000080000e7802 */ /* 0x000fc40000000f00 */
[----:B----4-:R-:W-:Y:S11]  /*37610*/  IADD3 R15, R15, 0x80, RZ ;  /* 0x000000800f0f7810 */ /* 0x010ff60007ffe0ff */
[----:B------:R-:W-:Y:S05]  /*37620*/  @!UPT UIADD3 URZ, URZ, URZ, URZ ;  /* 0x0000003f3f3ff290 */ /* 0x000fea000fffe03f */
[----:B------:R0:W-:Y:S01]  /*37630*/  STL.64 [R1+0x770], R8 ;  /* 0x0007700801007387 */ /* 0x0001e20000100a00 */
[----:B------:R0:W-:Y:S01]  /*37640*/  STL.64 [R1+0x778], R10 ;  /* 0x0007780a01007387 */ /* 0x0001e20000100a00 */
[----:B------:R-:W-:Y:S01]  /*37650*/  ISETP.GE.AND P0, PT, R15, c[0x0][0x1d0], PT ;  /* 0x000074000f007a0c */ /* 0x000fe20003f06270 */
[----:B-----5:R-:W-:Y:S02]  /*37660*/  IMAD R0, R14, c[0x0][0x1b4], R0 ;  /* 0x00006d000e007a24 */ /* 0x020fe400078e0200 */
[----:B--2---:R-:W-:Y:S02]  /*37670*/  FADD R5, R5, R13 ;  /* 0x0000000d05057221 */ /* 0x004fe40000000000 */
[----:B------:R-:W-:Y:S02]  /*37680*/  FADD R4, R4, R12 ;  /* 0x0000000c04047221 */ /* 0x000fe40000000000 */
[----:B---3--:R-:W-:Y:S02]  /*37690*/  IMAD R27, R14, c[0x0][0x1a4], R27 ;  /* 0x000069000e1b7a24 */ /* 0x008fe400078e021b */
[----:B------:R-:W-:-:S02]  /*376a0*/  FADD R3, R3, R7 ;  /* 0x0000000703037221 */ /* 0x000fc40000000000 */
[----:B------:R-:W-:Y:S02]  /*376b0*/  FADD R2, R2, R6 ;  /* 0x0000000602027221 */ /* 0x000fe40000000000 */
[----:B------:R-:W-:Y:S02]  /*376c0*/  FFMA R23, R22, R23, R5 ;  /* 0x0000001716177223 */ /* 0x000fe40000000005 */
[----:B------:R-:W-:Y:S01]  /*376d0*/  FFMA R19, R18, R19, R4 ;  /* 0x0000001312137223 */ /* 0x000fe20000000004 */
[----:B------:R0:W-:Y:S01]  /*376e0*/  STL [R1+0x2c0], R27 ;  /* 0x0002c01b01007387 */ /* 0x0001e20000100800 */
[----:B------:R-:W-:Y:S02]  /*376f0*/  FFMA R20, R21, R20, R3 ;  /* 0x0000001415147223 */ /* 0x000fe40000000003 */
[----:B------:R0:W-:Y:S02]  /*37700*/  STL [R1+0x800], R15 ;  /* 0x0008000f01007387 */ /* 0x0001e40000100800 */
[----:B------:R-:W-:Y:S01]  /*37710*/  FFMA R16, R17, R16, R2 ;  /* 0x0000001011107223 */ /* 0x000fe20000000002 */
[----:B------:R0:W-:Y:S01]  /*37720*/  STL [R1+0x808], R23 ;  /* 0x0008081701007387 */ /* 0x0001e20000100800 */
[----:B------:R0:W-:Y:S02]  /*37730*/  STL [R1+0x80c], R19 ;  /* 0x00080c1301007387 */ /* 0x0001e40000100800 */
[----:B------:R0:W-:Y:S02]  /*37740*/  STL [R1+0x494], R25 ;  /* 0x0004941901007387 */ /* 0x0001e40000100800 */
[----:B------:R0:W-:Y:S01]  /*37750*/  STL [R1+0x810], R20 ;  /* 0x0008101401007387 */ /* 0x0001e20000100800 */
[----:B------:R0:W-:Y:S01]  /*37760*/  STL [R1+0x814], R16 ;  /* 0x0008141001007387 */ /* 0x0001e20000100800 */
[----:B------:R0:W-:Y:S02]  /*37770*/  STL [R1+0x528], R24 ;  /* 0x0005281801007387 */ /* 0x0001e40000100800 */
[----:B------:R0:W-:Y:S02]  /*37780*/  STL [R1+0x5d8], R29 ;  /* 0x0005d81d01007387 */ /* 0x0001e40000100800 */
[----:B------:R0:W-:Y:S01]  /*37790*/  STL [R1+0x5dc], R28 ;  /* 0x0005dc1c01007387 */ /* 0x0001e20000100800 */
[----:B------:R-:W-:Y:S01]  /*377a0*/  @P0 CALL.REL.NOINC `(.L_x_1) ;  /* 0x0000001000000944 */ /* 0x000fe20003c00000 */
[----:B------:R-:W-:Y:S05]  /*377b0*/  BRA `(.L_x_2) ;  /* 0xfffd39c000007947 */ /* 0x000fea000383ffff */
.L_x_1:
[----:B------:R-:W-:Y:S01]  /*377c0*/  MOV R0, R25 ;  /* 0x0000001900007202 */ /* 0x000fe20000000f00 */
[----:B------:R1:W-:Y:S01]  /*377d0*/  STL [R1+0x324], R28 ;  /* 0x0003241c01007387 */ /* 0x0003e20000100800 */
[----:B------:R-:W-:-:S03]  /*377e0*/  MOV R2, R24 ;  /* 0x0000001800027202 */ /* 0x000fc60000000f00 */
[----:B------:R1:W-:Y:S04]  /*377f0*/  STL [R1+0x320], R29 ;  /* 0x0003201d01007387 */ /* 0x0003e80000100800 */
[----:B------:R1:W-:Y:S04]  /*37800*/  STL [R1+0x318], R0 ;  /* 0x0003180001007387 */ /* 0x0003e80000100800 */
[----:B------:R1:W-:Y:S02]  /*37810*/  STL [R1+0x31c], R2 ;  /* 0x00031c0201007387 */ /* 0x0003e40000100800 */
.L_x_0:
[----:B01----:R-:W2:Y:S04]  /*37820*/  LDL.LU R0, [R1+0x7d0] ;  /* 0x0007d00001007983 */ /* 0x003ea80000300800 */
[----:B------:R-:W3:Y:S04]  /*37830*/  LDL.LU R2, [R1+0x7d4] ;  /* 0x0007d40001027983 */ /* 0x000ee80000300800 */
[----:B------:R-:W-:Y:S06]  /*37840*/  BAR.SYNC.DEFER_BLOCKING 0x0 ;  /* 0x0000000000007b1d */ /* 0x000fec0000010000 */
[----:B--2---:R0:W-:Y:S04]  /*37850*/  STL [R1+0x1b4], R0 ;  /* 0x0001b40001007387 */ /* 0x0041e80000100800 */
[----:B0-----:R-:W2:Y:S04]  /*37860*/  LDL.LU R0, [R1+0x7d8] ;  /* 0x0007d80001007983 */ /* 0x001ea80000300800 */
[----:B---3--:R0:W-:Y:S04]  /*37870*/  STL [R1+0x1ac], R2 ;  /* 0x0001ac0201007387 */ /* 0x0081e80000100800 */
[----:B0-----:R-:W3:Y:S04]  /*37880*/  LDL.LU R2, [R1+0x7dc] ;  /* 0x0007dc0001027983 */ /* 0x001ee80000300800 */
        /* <DEDUP_REMOVED lines=106> */
[----:B---3--:R-:W-:Y:S04]  /*37f30*/  STL [R1+0xc8], R2 ;  /* 0x0000c80201007387 */ /* 0x008fe80000100800 */
[----:B------:R-:W3:Y:S04]  /*37f40*/  LDL.LU R29, [R1+0x654] ;  /* 0x00065400011d7983 */ /* 0x000ee80000300800 */
[----:B--2---:R0:W-:Y:S04]  /*37f50*/  STL [R1+0xec], R0 ;  /* 0x0000ec0001007387 */ /* 0x0041e80000100800 */
[----:B0-----:R-:W2:Y:S04]  /*37f60*/  LDL.LU R0, [R1+0x658] ;  /* 0x0006580001007983 */ /* 0x001ea80000300800 */
[----:B------:R-:W4:Y:S04]  /*37f70*/  LDL.LU R2, [R1+0x65c] ;  /* 0x00065c0001027983 */ /* 0x000f280000300800 */
[----:B--2---:R0:W-:Y:S04]  /*37f80*/  STL [R1+0xc4], R0 ;  /* 0x0000c40001007387 */ /* 0x0041e80000100800 */
[----:B0-----:R-:W2:Y:S04]  /*37f90*/  LDL.LU R0, [R1+0x620] ;  /* 0x0006200001007983 */ /* 0x001ea80000300800 */
[----:B----4-:R0:W-:Y:S04]  /*37fa0*/  STL [R1+0xc0], R2 ;  /* 0x0000c00201007387 */ /* 0x0101e80000100800 */
[----:B0-----:R-:W4:Y:S04]  /*37fb0*/  LDL.LU R2, [R1+0x624] ;  /* 0x0006240001027983 */ /* 0x001f280000300800 */
        /* <DEDUP_REMOVED lines=34> */
[----:B----4-:R-:W-:Y:S04]  /*381e0*/  STL [R1+0x80], R2 ;  /* 0x0000800201007387 */ /* 0x010fe80000100800 */
[----:B------:R-:W4:Y:S04]  /*381f0*/  LDL.LU R24, [R1+0x5fc] ;  /* 0x0005fc0001187983 */ /* 0x000f280000300800 */
[----:B--2---:R0:W-:Y:S04]  /*38200*/  STL [R1+0x7c], R0 ;  /* 0x00007c0001007387 */ /* 0x0041e80000100800 */
[----:B----4-:R-:W-:Y:S04]  /*38210*/  STL [R1+0x1420], R24 ;  /* 0x0014201801007387 */ /* 0x010fe80000100800 */
[----:B0-----:R-:W2:Y:S04]  /*38220*/  LDL.LU R0, [R1+0x630] ;  /* 0x0006300001007983 */ /* 0x001ea80000300800 */
[----:B------:R-:W4:Y:S04]  /*38230*/  LDL.LU R23, [R1+0x634] ;  /* 0x0006340001177983 */ /* 0x000f280000300800 */
[----:B--2---:R0:W-:Y:S04]  /*38240*/  STL [R1+0x78], R0 ;  /* 0x0000780001007387 */ /* 0x0041e80000100800 */
[----:B----4-:R-:W-:Y:S04]  /*38250*/  STL [R1+0x13b8], R23 ;  /* 0x0013b81701007387 */ /* 0x010fe80000100800 */
[----:B------:R-:W2:Y:S04]  /*38260*/  LDL.LU R22, [R1+0x638] ;  /* 0x0006380001167983 */ /* 0x000ea80000300800 */
[----:B--2---:R-:W-:Y:S04]  /*38270*/  STL [R1+0x1424], R22 ;  /* 0x0014241601007387 */ /* 0x004fe80000100800 */
        /* <DEDUP_REMOVED lines=17> */
[----:B------:R-:W4:Y:S04]  /*38390*/  LDL.LU R12, [R1+0x680] ;  /* 0x00068000010c7983 */ /* 0x000f280000300800 */
[----:B----4-:R-:W-:Y:S04]  /*383a0*/  STL [R1+0x13cc], R12 ;  /* 0x0013cc0c01007387 */ /* 0x010fe80000100800 */
[----:B------:R-:W4:Y:S04]  /*383b0*/  LDL.LU R11, [R1+0x684] ;  /* 0x00068400010b7983 */ /* 0x000f280000300800 */
[----:B----4-:R-:W-:Y:S04]  /*383c0*/  STL [R1+0x13d0], R11 ;  /* 0x0013d00b01007387 */ /* 0x010fe80000100800 */
[----:B------:R-:W4:Y:S04]  /*383d0*/  LDL.LU R10, [R1+0x688] ;  /* 0x00068800010a7983 */ /* 0x000f280000300800 */
[----:B------:R-:W5:Y:S04]  /*383e0*/  LDL.LU R9, [R1+0x68c] ;  /* 0x00068c0001097983 */ /* 0x000f680000300800 */
[----:B------:R-:W2:Y:S04]  /*383f0*/  LDL.LU R8, [R1+0x690] ;  /* 0x0006900001087983 */ /* 0x000ea80000300800 */
[----:B--2---:R-:W-:Y:S04]  /*38400*/  STL [R1+0x13d4], R8 ;  /* 0x0013d40801007387 */ /* 0x004fe80000100800 */
[----:B------:R-:W2:Y:S04]  /*38410*/  LDL.LU R7, [R1+0x694] ;  /* 0x0006940001077983 */ /* 0x000ea80000300800 */
[----:B--2---:R-:W-:Y:S04]  /*38420*/  STL [R1+0x13d8], R7 ;  /* 0x0013d80701007387 */ /* 0x004fe80000100800 */
[----:B------:R-:W2:Y:S04]  /*38430*/  LDL.LU R6, [R1+0x698] ;  /* 0x0006980001067983 */ /* 0x000ea80000300800 */
[----:B------:R-:W2:Y:S04]  /*38440*/  LDL.LU R5, [R1+0x69c] ;  /* 0x00069c0001057983 */ /* 0x000ea80000300800 */
[----:B------:R-:W2:Y:S04]  /*38450*/  LDL.LU R4, [R1+0x670] ;  /* 0x0006700001047983 */ /* 0x000ea80000300800 */
[----:B--2---:R-:W-:Y:S04]  /*38460*/  STL [R1+0x13dc], R4 ;  /* 0x0013dc0401007387 */ /* 0x004fe80000100800 */
[----:B0-----:R-:W2:Y:S04]  /*38470*/  LDL.LU R0, [R1+0x674] ;  /* 0x0006740001007983 */ /* 0x001ea80000300800 */
[----:B--2---:R0:W-:Y:S04]  /*38480*/  STL [R1+0x13e0], R0 ;  /* 0x0013e00001007387 */ /* 0x0041e80000100800 */
[----:B------:R-:W2:Y:S04]  /*38490*/  LDL.LU R2, [R1+0x678] ;  /* 0x0006780001027983 */ /* 0x000ea80000300800 */
[----:B0-----:R-:W3:Y:S04]  /*384a0*/  LDL.LU R0, [R1+0x67c] ;  /* 0x00067c0001007983 */ /* 0x001ee80000300800 */
[----:B--2---:R0:W-:Y:S04]  /*384b0*/  STL [R1], R2 ;  /* 0x0000000201007387 */ /* 0x0041e80000100800 */
        /* <DEDUP_REMOVED lines=31> */
[----:B--2---:R-:W-:Y:S04]  /*386b0*/  STL [R1+0x44], R2 ;  /* 0x0000440201007387 */ /* 0x004fe80000100800 */
[----:B------:R-:W2:Y:S04]  /*386c0*/  LDL.LU R23, [R1+0x740] ;  /* 0x0007400001177983 */ /* 0x000ea80000300800 */
[----:B---3--:R-:W-:Y:S04]  /*386d0*/  STL [R1+0x48], R0 ;  /* 0x0000480001007387 */ /* 0x008fe80000100800 */
[----:B--2---:R-:W-:Y:S04]  /*386e0*/  STL [R1+0x13e4], R23 ;  /* 0x0013e41701007387 */ /* 0x004fe80000100800 */
[----:B------:R-:W2:Y:S04]  /*386f0*/  LDL.LU R20, [R1+0x744] ;  /* 0x0007440001147983 */ /* 0x000ea80000300800 */
[----:B--2---:R-:W-:Y:S04]  /*38700*/  STL [R1+0x13e8], R20 ;  /* 0x0013e81401007387 */ /* 0x004fe80000100800 */
[----:B------:R-:W2:Y:S04]  /*38710*/  LDL.LU R24, [R1+0x748] ;  /* 0x0007480001187983 */ /* 0x000ea80000300800 */
[----:B------:R-:W3:Y:S04]  /*38720*/  LDL.LU R22, [R1+0x74c] ;  /* 0x00074c0001167983 */ /* 0x000ee80000300800 */
[----:B------:R-:W2:Y:S04]  /*38730*/  LDL.LU R19, [R1+0x770] ;  /* 0x0007700001137983 */ /* 0x000ea80000300800 */
[----:B--2---:R-:W-:Y:S04]  /*38740*/  STL [R1+0x13ec], R19 ;  /* 0x0013ec1301007387 */ /* 0x004fe80000100800 */
[----:B------:R-:W2:Y:S04]  /*38750*/  LDL.LU R16, [R1+0x774] ;  /* 0x0007740001107983 */ /* 0x000ea80000300800 */
[----:B--2---:R0:W-:Y:S04]  /*38760*/  STL [R1+0x13f0], R16 ;  /* 0x0013f01001007387 */ /* 0x0041e80000100800 */
[----:B------:R-:W2:Y:S04]  /*38770*/  LDL.LU R25, [R1+0x808] ;  /* 0x0008080001197983 */ /* 0x000ea80000300800 */
[----:B------:R-:W3:Y:S04]  /*38780*/  LDL.LU R21, [R1+0x778] ;  /* 0x0007780001157983 */ /* 0x000ee80000300800 */
[----:B0-----:R-:W0:Y:S04]  /*38790*/  S2R R16, SR_TID.X ;  /* 0x0000000000107919 */ /* 0x001e280000002100 */
[----:B------:R-:W3:Y:S04]  /*387a0*/  LDL.LU R18, [R1+0x77c] ;  /* 0x00077c0001127983 */ /* 0x000ee80000300800 */
[----:B------:R-:W3:Y:S01]  /*387b0*/  LDL.LU R26, [R1+0x80c] ;  /* 0x00080c00011a7983 */ /* 0x000ee20000300800 */
[C---:B0-----:R-:W-:Y:S01]  /*387c0*/  IMAD.SHL.U32 R3, R16.reuse, 0x100, RZ ;  /* 0x0000010010037824 */ /* 0x041fe200078e00ff */
[----:B------:R-:W-:-:S04]  /*387d0*/  SHF.L.U32 R27, R16, 0x5, RZ ;  /* 0x00000005101b7819 */ /* 0x000fc800000006ff */
[----:B------:R-:W-:-:S04]  /*387e0*/  LOP3.LUT R3, R3, 0x1800, RZ, 0xc0, !PT ;  /* 0x0000180003037812 */ /* 0x000fc800078ec0ff */
[----:B------:R-:W-:Y:S02]  /*387f0*/  LOP3.LUT R12, R3, 0x60, R27, 0xf8, !PT ;  /* 0x00000060030c7812 */ /* 0x000fe400078ef81b */
[----:B------:R-:W4:Y:S04]  /*38800*/  LDL.LU R27, [R1+0x810] ;  /* 0x00081000011b7983 */ /* 0x000f280000300800 */
[----:B--2---:R-:W-:Y:S04]  /*38810*/  STL [R1+0x1388], R25 ;  /* 0x0013881901007387 */ /* 0x004fe80000100800 */
[----:B------:R-:W2:Y:S01]  /*38820*/  LDL.LU R28, [R1+0x814] ;  /* 0x00081400011c7983 */ /* 0x000ea20000300800 */
[C---:B------:R-:W-:Y:S01]  /*38830*/  FMUL R2, R25.reuse, 8388608 ;  /* 0x4b00000019027820 */ /* 0x040fe20000400000 */
[----:B------:R-:W-:-:S04]  /*38840*/  FSETP.GEU.AND P1, PT, R25, 1.175494350822287508e-38, PT ;  /* 0x008000001900780b */ /* 0x000fc80003f2e000 */
[----:B------:R-:W-:-:S04]  /*38850*/  FSEL R0, R2, R25, !P1 ;  /* 0x0000001902007208 */ /* 0x000fc80004800000 */
[----:B------:R-:W-:Y:S01]  /*38860*/  IADD3 R3, R0, -0x3f3504f3, RZ ;  /* 0xc0cafb0d00037810 */ /* 0x000fe20007ffe0ff */
[C---:B---3--:R-:W-:Y:S01]  /*38870*/  FMUL R2, R26.reuse, 8388608 ;  /* 0x4b0000001a027820 */ /* 0x048fe20000400000 */
[----:B------:R-:W-:Y:S01]  /*38880*/  FSETP.GEU.AND P2, PT, R26, 1.175494350822287508e-38, PT ;  /* 0x008000001a00780b */ /* 0x000fe20003f4e000 */
[----:B------:R-:W0:Y:S01]  /*38890*/  S2R R11, SR_TID.X ;  /* 0x00000000000b7919 */ /* 0x000e220000002100 */
[----:B------:R-:W-:Y:S02]  /*388a0*/  LOP3.LUT R4, R3, 0xff800000, RZ, 0xc0, !PT ;  /* 0xff80000003047812 */ /* 0x000fe400078ec0ff */
[----:B------:R-:W-:Y:S01]  /*388b0*/  FSEL R7, R2, R26, !P2 ;  /* 0x0000001a02077208 */ /* 0x000fe20005000000 */
[----:B------:R-:W-:Y:S01]  /*388c0*/  STL [R1+0x74], R0 ;  /* 0x0000740001007387 */ /* 0x000fe20000100800 */
[----:B------:R1:W-:Y:S03]  /*388d0*/  I2F R17, R4 ;  /* 0x0000000400117306 */ /* 0x0003e60000201400 */
[----:B------:R-:W-:Y:S04]  /*388e0*/  STL [R1+0x13f4], R26 ;  /* 0x0013f41a01007387 */ /* 0x000fe80000100800 */
[----:B------:R3:W-:Y:S01]  /*388f0*/  STL [R1+0x70], R7 ;  /* 0x0000700701007387 */ /* 0x0007e20000100800 */
[----:B------:R-:W-:-:S03]  /*38900*/  IADD3 R3, R7, -0x3f3504f3, RZ ;  /* 0xc0cafb0d07037810 */ /* 0x000fc60007ffe0ff */
[----:B------:R1:W-:Y:S04]  /*38910*/  STL [R1+0x1b8], R4 ;  /* 0x0001b80401007387 */ /* 0x0003e80000100800 */
[----:B---3--:R-:W3:Y:S04]  /*38920*/  S2R R7, SR_CTAID.Y ;  /* 0x0000000000077919 */ /* 0x008ee80000002600 */
[----:B-1----:R-:W1:Y:S01]  /*38930*/  S2R R4, SR_CTAID.X ;  /* 0x0000000000047919 */ /* 0x002e620000002500 */
[C---:B----4-:R-:W-:Y:S01]  /*38940*/  FMUL R2, R27.reuse, 8388608 ;  /* 0x4b0000001b027820 */ /* 0x050fe20000400000 */
[----:B------:R-:W-:-:S02]  /*38950*/  FSETP.GEU.AND P3, PT, R27, 1.175494350822287508e-38, PT ;  /* 0x008000001b00780b */ /* 0x000fc40003f6e000 */
[----:B------:R-:W-:Y:S02]  /*38960*/  MOV R15, R29 ;  /* 0x0000001d000f7202 */ /* 0x000fe40000000f00 */
[----:B------:R-:W-:Y:S02]  /*38970*/  FSEL R2, R2, R27, !P3 ;  /* 0x0000001b02027208 */ /* 0x000fe40005800000 */
[----:B0-----:R-:W-:Y:S02]  /*38980*/  LOP3.LUT R11, R11, 0x7f, RZ, 0xc0, !PT ;  /* 0x0000007f0b0b7812 */ /* 0x001fe400078ec0ff */
[----:B------:R-:W-:Y:S01]  /*38990*/  LOP3.LUT R3, R3, 0xff800000, RZ, 0xc0, !PT ;  /* 0xff80000003037812 */ /* 0x000fe200078ec0ff */
[----:B------:R0:W-:Y:S01]  /*389a0*/  STL [R1+0x6c], R2 ;  /* 0x00006c0201007387 */ /* 0x0001e20000100800 */
[C---:B------:R-:W-:Y:S01]  /*389b0*/  SHF.L.U32 R20, R16.reuse, 0x3, RZ ;  /* 0x0000000310147819 */ /* 0x040fe200000006ff */
[C---:B------:R-:W-:Y:S01]  /*389c0*/  IMAD.SHL.U32 R19, R16.reuse, 0x400, RZ ;  /* 0x0000040010137824 */ /* 0x040fe200078e00ff */
[----:B------:R-:W-:Y:S01]  /*389d0*/  SHF.L.U32 R0, R16, 0x2, RZ ;  /* 0x0000000210007819 */ /* 0x000fe200000006ff */
[----:B------:R4:W-:Y:S01]  /*389e0*/  STL [R1+0x1bc], R3 ;  /* 0x0001bc0301007387 */ /* 0x0009e20000100800 */
[----:B0-----:R-:W-:-:S02]  /*389f0*/  IADD3 R2, R2, -0x3f3504f3, RZ ;  /* 0xc0cafb0d02027810 */ /* 0x001fc40007ffe0ff */
[----:B-1----:R-:W-:Y:S02]  /*38a00*/  LEA R4, R4, R11, 0x7 ;  /* 0x0000000b04047211 */ /* 0x002fe400078e38ff */
[----:B------:R4:W0:Y:S01]  /*38a10*/  I2F R11, R3 ;  /* 0x00000003000b7306 */ /* 0x0008220000201400 */
[----:B---3--:R-:W-:Y:S01]  /*38a20*/  IMAD R8, R7, c[0x0][0x1c0], RZ ;  /* 0x0000700007087a24 */ /* 0x008fe200078e02ff */
[----:B------:R-:W-:Y:S01]  /*38a30*/  LOP3.LUT R7, R2, 0xff800000, RZ, 0xc0, !PT ;  /* 0xff80000002077812 */ /* 0x000fe200078ec0ff */
[----:B------:R-:W-:Y:S01]  /*38a40*/  IMAD R4, R4, c[0x0][0x1c4], RZ ;  /* 0x0000710004047a24 */ /* 0x000fe200078e02ff */
[----:B------:R-:W-:Y:S02]  /*38a50*/  SHF.R.U32.HI R14, RZ, 0x1, R16 ;  /* 0x00000001ff0e7819 */ /* 0x000fe40000011610 */
[----:B----4-:R-:W-:Y:S02]  /*38a60*/  LOP3.LUT R3, R20, 0x300, RZ, 0xc0, !PT ;  /* 0x0000030014037812 */ /* 0x010fe400078ec0ff */
[----:B------:R-:W-:-:S02]  /*38a70*/  LOP3.LUT R19, R19, 0x1800, RZ, 0xc0, !PT ;  /* 0x0000180013137812 */ /* 0x000fc400078ec0ff */
[----:B------:R-:W-:Y:S02]  /*38a80*/  LOP3.LUT R3, R3, 0x70, R0, 0xf8, !PT ;  /* 0x0000007003037812 */ /* 0x000fe400078ef800 */
[----:B------:R-:W-:Y:S02]  /*38a90*/  LOP3.LUT R25, R0, 0x1c0, RZ, 0xc0, !PT ;  /* 0x000001c000197812 */ /* 0x000fe400078ec0ff */
[----:B------:R-:W-:Y:S02]  /*38aa0*/  LOP3.LUT R16, R16, 0x7f, RZ, 0xc0, !PT ;  /* 0x0000007f10107812 */ /* 0x000fe400078ec0ff */
[----:B------:R-:W-:Y:S02]  /*38ab0*/  LOP3.LUT R23, R20, 0x38, RZ, 0xc0, !PT ;  /* 0x0000003814177812 */ /* 0x000fe400078ec0ff */
[----:B------:R-:W-:Y:S02]  /*38ac0*/  LOP3.LUT R20, R14, 0x4, RZ, 0xc0, !PT ;  /* 0x000000040e147812 */ /* 0x000fe400078ec0ff */
[----:B------:R-:W-:Y:S01]  /*38ad0*/  LOP3.LUT R3, R12, R3, RZ, 0x3c, !PT ;  /* 0x000000030c037212 */ /* 0x000fe200078e3cff */
[----:B------:R1:W-:Y:S01]  /*38ae0*/  STL [R1+0x1c0], R7 ;  /* 0x0001c00701007387 */ /* 0x0003e20000100800 */
[----:B------:R-:W-:-:S02]  /*38af0*/  SHF.L.U32 R14, R8, 0x1, RZ ;  /* 0x00000001080e7819 */ /* 0x000fc400000006ff */
[----:B------:R-:W-:Y:S02]  /*38b00*/  LEA R16, R16, R19, 0x4 ;  /* 0x0000001310107211 */ /* 0x000fe400078e20ff */
[----:B------:R-:W-:Y:S01]  /*38b10*/  IADD3 R20, R20, R23, R25 ;  /* 0x0000001714147210 */ /* 0x000fe20007ffe019 */
[----:B-1----:R-:W1:Y:S01]  /*38b20*/  I2F R7, R7 ;  /* 0x0000000700077306 */ /* 0x002e620000201400 */
[----:B------:R-:W-:-:S05]  /*38b30*/  FSEL R12, RZ, -23, P2 ;  /* 0xc1b80000ff0c7808 */ /* 0x000fca0001000000 */
[----:B0-----:R-:W-:Y:S02]  /*38b40*/  FFMA.FTZ R11, R11, 1.1920928955078125e-07, R12 ;  /* 0x340000000b0b7823 */ /* 0x001fe4000001000c */
[C---:B--2---:R-:W-:Y:S01]  /*38b50*/  FMUL R29, R28.reuse, 8388608 ;  /* 0x4b0000001c1d7820 */ /* 0x044fe20000400000 */
[----:B------:R-:W-:-:S04]  /*38b60*/  FSETP.GEU.AND P4, PT, R28, 1.175494350822287508e-38, PT ;  /* 0x008000001c00780b */ /* 0x000fc80003f8e000 */
[----:B------:R-:W-:-:S04]  /*38b70*/  FSEL R29, R29, R28, !P4 ;  /* 0x0000001c1d1d7208 */ /* 0x000fc80006000000 */
[----:B------:R-:W-:-:S04]  /*38b80*/  IADD3 R2, R29, -0x3f3504f3, RZ ;  /* 0xc0cafb0d1d027810 */ /* 0x000fc80007ffe0ff */
[----:B------:R-:W-:Y:S02]  /*38b90*/  LOP3.LUT R0, R2, 0xff800000, RZ, 0xc0, !PT ;  /* 0xff80000002007812 */ /* 0x000fe400078ec0ff */
[----:B------:R-:W-:Y:S01]  /*38ba0*/  SHF.L.U32 R2, R4, 0x1, RZ ;  /* 0x0000000104027819 */ /* 0x000fe200000006ff */
[----:B------:R0:W-:Y:S03]  /*38bb0*/  STL [R1+0x1304], R29 ;  /* 0x0013041d01007387 */ /* 0x0001e60000100800 */
[----:B------:R-:W2:Y:S01]  /*38bc0*/  I2F R0, R0 ;  /* 0x0000000000007306 */ /* 0x000ea20000201400 */
[----:B------:R-:W-:Y:S01]  /*38bd0*/  IADD3 R2, P5, P6, R2, c[0x0][0x178], R14 ;  /* 0x00005e0002027a10 */ /* 0x000fe20007ebe00e */
[----:B------:R3:W-:Y:S01]  /*38be0*/  STL [R1+0x40], R3 ;  /* 0x0000400301007387 */ /* 0x0007e20000100800 */
[----:B------:R-:W-:-:S03]  /*38bf0*/  IMAD.HI R14, R8, 0x2, RZ ;  /* 0x00000002080e7827 */ /* 0x000fc600078e02ff */
[----:B------:R-:W4:Y:S01]  /*38c00*/  LDL.LU R26, [R1+0x24] ;  /* 0x00002400011a7983 */ /* 0x000f220000300800 */
[----:B0-----:R-:W-:-:S03]  /*38c10*/  FSEL R29, RZ, -23, P1 ;  /* 0xc1b80000ff1d7808 */ /* 0x001fc60000800000 */
[----:B------:R-:W4:Y:S01]  /*38c20*/  LDL.LU R16, [R1+0x20] ;  /* 0x0000200001107983 */ /* 0x000f220000300800 */
[----:B---3--:R-:W-:-:S03]  /*38c30*/  IMAD.HI R3, R4, 0x2, RZ ;  /* 0x0000000204037827 */ /* 0x008fc600078e02ff */
[----:B------:R-:W3:Y:S02]  /*38c40*/  LDL.LU R19, [R1+0x14] ;  /* 0x0000140001137983 */ /* 0x000ee40000300800 */
[----:B------:R-:W-:Y:S02]  /*38c50*/  IADD3.X R3, R3, c[0x0][0x17c], R14, P5, P6 ;  /* 0x00005f0003037a10 */ /* 0x000fe40002fec40e */
[----:B------:R-:W3:Y:S01]  /*38c60*/  LDL.LU R20, [R1+0x10] ;  /* 0x0000100001147983 */ /* 0x000ee20000300800 */
[----:B------:R-:W-:-:S03]  /*38c70*/  FSEL R8, RZ, -23, P3 ;  /* 0xc1b80000ff087808 */ /* 0x000fc60001800000 */
[----:B------:R-:W3:Y:S01]  /*38c80*/  LDL.LU R23, [R1+0x4] ;  /* 0x0000040001177983 */ /* 0x000ee20000300800 */
[----:B------:R-:W-:-:S03]  /*38c90*/  FFMA.FTZ R29, R17, 1.1920928955078125e-07, R29 ;  /* 0x34000000111d7823 */ /* 0x000fc6000001001d */
[----:B------:R-:W3:Y:S01]  /*38ca0*/  LDL.LU R25, [R1] ;  /* 0x0000000001197983 */ /* 0x000ee20000300800 */
[----:B------:R-:W-:-:S03]  /*38cb0*/  FSEL R4, RZ, -23, P4 ;  /* 0xc1b80000ff047808 */ /* 0x000fc60002000000 */
[----:B------:R-:W3:Y:S04]  /*38cc0*/  LDL.LU R14, [R1+0x1434] ;  /* 0x00143400010e7983 */ /* 0x000ee80000300800 */
[----:B------:R0:W-:Y:S01]  /*38cd0*/  STL [R1+0x1288], R2 ;  /* 0x0012880201007387 */ /* 0x0001e20000100800 */
[----:B-1----:R-:W-:Y:S02]  /*38ce0*/  FFMA.FTZ R7, R7, 1.1920928955078125e-07, R8 ;  /* 0x3400000007077823 */ /* 0x002fe40000010008 */
[----:B--2---:R-:W-:Y:S01]  /*38cf0*/  FFMA.FTZ R0, R0, 1.1920928955078125e-07, R4 ;  /* 0x3400000000007823 */ /* 0x004fe20000010004 */
[----:B0-----:R-:W2:Y:S04]  /*38d00*/  LDL.LU R2, [R1+0x34] ;  /* 0x0000340001027983 */ /* 0x001ea80000300800 */
[----:B------:R0:W-:Y:S04]  /*38d10*/  STL [R1+0x1284], R3 ;  /* 0x0012840301007387 */ /* 0x0001e80000100800 */
[----:B0-----:R-:W2:Y:S04]  /*38d20*/  LDL.LU R3, [R1+0x30] ;  /* 0x0000300001037983 */ /* 0x001ea80000300800 */
[----:B------:R-:W2:Y:S04]  /*38d30*/  LDL.LU R17, [R1+0x1430] ;  /* 0x0014300001117983 */ /* 0x000ea80000300800 */
[----:B------:R0:W-:Y:S04]  /*38d40*/  STL [R1+0x224], R29 ;  /* 0x0002241d01007387 */ /* 0x0001e80000100800 */
[----:B------:R-:W-:Y:S01]  /*38d50*/  STL [R1+0x218], R11 ;  /* 0x0002180b01007387 */ /* 0x000fe20000100800 */
[----:B0-----:R-:W-:-:S03]  /*38d60*/  IMAD.MOV.U32 R29, RZ, RZ, R15 ;  /* 0x000000ffff1d7224 */ /* 0x001fc600078e000f */
[----:B------:R-:W-:Y:S04]  /*38d70*/  STL [R1+0x214], R7 ;  /* 0x0002140701007387 */ /* 0x000fe80000100800 */
[----:B------:R0:W-:Y:S04]  /*38d80*/  STL [R1+0x13f8], R29 ;  /* 0x0013f81d01007387 */ /* 0x0001e80000100800 */
[----:B------:R1:W-:Y:S04]  /*38d90*/  STL [R1+0x20c], R0 ;  /* 0x00020c0001007387 */ /* 0x0003e80000100800 */
[----:B0-----:R-:W2:Y:S04]  /*38da0*/  LDL.LU R29, [R1+0x44] ;  /* 0x00004400011d7983 */ /* 0x001ea80000300800 */
[----:B-1----:R-:W2:Y:S04]  /*38db0*/  LDL.LU R0, [R1+0x7c] ;  /* 0x00007c0001007983 */ /* 0x002ea80000300800 */
[----:B------:R-:W2:Y:S04]  /*38dc0*/  LDL.LU R4, [R1+0x84] ;  /* 0x0000840001047983 */ /* 0x000ea80000300800 */
[----:B------:R-:W2:Y:S04]  /*38dd0*/  LDL.LU R7, [R1+0x8c] ;  /* 0x00008c0001077983 */ /* 0x000ea80000300800 */
[----:B------:R-:W2:Y:S01]  /*38de0*/  LDL.LU R8, [R1+0x94] ;  /* 0x0000940001087983 */ /* 0x000ea20000300800 */
[----:B------:R-:W-:-:S03]  /*38df0*/  FSETP.GT.AND P1, PT, |R27|, 8.50705917302346158658e+37, PT ;  /* 0x7e8000001b00780b */ /* 0x000fc60003f24200 */
[----:B------:R-:W2:Y:S04]  /*38e00*/  LDL.LU R11, [R1+0x9c] ;  /* 0x00009c00010b7983 */ /* 0x000ea80000300800 */
[----:B------:R-:W2:Y:S04]  /*38e10*/  LDL.LU R12, [R1+0xa4] ;  /* 0x0000a400010c7983 */ /* 0x000ea80000300800 */
[----:B------:R-:W2:Y:S04]  /*38e20*/  LDL.LU R15, [R1+0xac] ;  /* 0x0000ac00010f7983 */ /* 0x000ea80000300800 */
[----:B------:R0:W-:Y:S04]  /*38e30*/  STL [R1+0x13fc], R27 ;  /* 0x0013fc1b01007387 */ /* 0x0001e80000100800 */
[----:B0-----:R-:W2:Y:S01]  /*38e40*/  LDL.LU R27, [R1+0x48] ;  /* 0x00004800011b7983 */ /* 0x001ea20000300800 */
[----:B------:R-:W-:-:S13]  /*38e50*/  FSETP.GT.AND P0, PT, |R28|, 8.50705917302346158658e+37, PT ;  /* 0x7e8000001c00780b */ /* 0x000fda0003f04200 */
[----:B------:R-:W-:Y:S02]  /*38e60*/  @P0 FMUL R18, R18, 0.25 ;  /* 0x3e80000012120820 */ /* 0x000fe40000400000 */
[----:B------:R-:W-:Y:S02]  /*38e70*/  @P0 FMUL R21, R21, 0.25 ;  /* 0x3e80000015150820 */ /* 0x000fe40000400000 */
[----:B------:R-:W-:Y:S01]  /*38e80*/  @P0 FMUL R22, R22, 0.25 ;  /* 0x3e80000016160820 */ /* 0x000fe20000400000 */
[----:B------:R0:W-:Y:S01]  /*38e90*/  STL [R1+0x64], R18 ;  /* 0x0000641201007387 */ /* 0x0001e20000100800 */
[----:B------:R-:W-:-:S03]  /*38ea0*/  @P0 FMUL R24, R24, 0.25 ;  /* 0x3e80000018180820 */ /* 0x000fc60000400000 */
[----:B0-----:R-:W3:Y:S04]  /*38eb0*/  LDL.LU R18, [R1+0x142c] ;  /* 0x00142c0001127983 */ /* 0x001ee80000300800 */
[----:B------:R0:W-:Y:S04]  /*38ec0*/  STL [R1+0x60], R21 ;  /* 0x0000601501007387 */ /* 0x0001e80000100800 */
[----:B0-----:R-:W3:Y:S04]  /*38ed0*/  LDL.LU R21, [R1+0x1428] ;  /* 0x0014280001157983 */ /* 0x001ee80000300800 */
[----:B------:R0:W-:Y:S04]  /*38ee0*/  STL [R1+0x58], R22 ;  /* 0x0000581601007387 */ /* 0x0001e80000100800 */
[----:B0-----:R-:W3:Y:S04]  /*38ef0*/  LDL.LU R22, [R1+0x1424] ;  /* 0x0014240001167983 */ /* 0x001ee80000300800 */
[----:B------:R0:W-:Y:S04]  /*38f00*/  STL [R1+0x54], R24 ;  /* 0x0000541801007387 */ /* 0x0001e80000100800 */
[----:B0-----:R-:W3:Y:S01]  /*38f10*/  LDL.LU R24, [R1+0x1420] ;  /* 0x0014200001187983 */ /* 0x001ee20000300800 */
[----:B--2---:R-:W-:-:S05]  /*38f20*/  @P0 FMUL R27, R27, 0.25 ;  /* 0x3e8000001b1b0820 */ /* 0x004fca0000400000 */
[----:B------:R0:W-:Y:S04]  /*38f30*/  STL [R1+0x1410], R27 ;  /* 0x0014101b01007387 */ /* 0x0001e80000100800 */
[----:B0-----:R-:W2:Y:S04]  /*38f40*/  LDL R27, [R1+0x54] ;  /* 0x00005400011b7983 */ /* 0x001ea80000100800 */
[----:B--2---:R0:W-:Y:S04]  /*38f50*/  STL [R1+0x1414], R27 ;  /* 0x0014141b01007387 */ /* 0x0041e80000100800 */
[----:B0-----:R-:W2:Y:S04]  /*38f60*/  LDL R27, [R1+0x58] ;  /* 0x00005800011b7983 */ /* 0x001ea80000100800 */
[----:B--2---:R0:W-:Y:S04]  /*38f70*/  STL [R1+0x1418], R27 ;  /* 0x0014181b01007387 */ /* 0x0041e80000100800 */
[----:B0-----:R-:W2:Y:S01]  /*38f80*/  LDL R27, [R1+0x60] ;  /* 0x00006000011b7983 */ /* 0x001ea20000100800 */
[----:B------:R-:W-:-:S03]  /*38f90*/  FSETP.GEU.AND P2, PT, |R28|, 1.175494350822287508e-38, PT ;  /* 0x008000001c00780b */ /* 0x000fc60003f4e200 */
[----:B--2---:R0:W-:Y:S04]  /*38fa0*/  STL [R1+0x141c], R27 ;  /* 0x00141c1b01007387 */ /* 0x0041e80000100800 */
[----:B0-----:R-:W2:Y:S06]  /*38fb0*/  LDL R27, [R1+0x64] ;  /* 0x00006400011b7983 */ /* 0x001eac0000100800 */
[----:B--2---:R-:W-:-:S05]  /*38fc0*/  @!P2 FMUL R27, R27, 16777216 ;  /* 0x4b8000001b1ba820 */ /* 0x004fca0000400000 */
[----:B------:R0:W-:Y:S04]  /*38fd0*/  @!P2 STL [R1+0x64], R27 ;  /* 0x0000641b0100a387 */ /* 0x0001e80000100800 */
[----:B0-----:R-:W2:Y:S02]  /*38fe0*/  LDL.LU R27, [R1+0x141c] ;  /* 0x00141c00011b7983 */ /* 0x001ea40000300800 */
        /* <DEDUP_REMOVED lines=10> */
[----:B------:R0:W-:Y:S04]  /*39090*/  STL [R1+0x1400], R27 ;  /* 0x0014001b01007387 */ /* 0x0001e80000100800 */
[----:B0-----:R-:W2:Y:S04]  /*390a0*/  LDL.LU R27, [R1+0x54] ;  /* 0x00005400011b7983 */ /* 0x001ea80000300800 */
[----:B--2---:R0:W-:Y:S04]  /*390b0*/  STL [R1+0x1404], R27 ;  /* 0x0014041b01007387 */ /* 0x0041e80000100800 */
[----:B0-----:R-:W2:Y:S04]  /*390c0*/  LDL.LU R27, [R1+0x58] ;  /* 0x00005800011b7983 */ /* 0x001ea80000300800 */
[----:B--2---:R0:W-:Y:S04]  /*390d0*/  STL [R1+0x1408], R27 ;  /* 0x0014081b01007387 */ /* 0x0041e80000100800 */
[----:B0-----:R-:W2:Y:S01]  /*390e0*/  LDL.LU R27, [R1+0x60] ;  /* 0x00006000011b7983 */ /* 0x001ea20000300800 */
[----:B------:R-:W-:-:S04]  /*390f0*/  @P0 FMUL R28, R28, 0.25 ;  /* 0x3e8000001c1c0820 */ /* 0x000fc80000400000 */
[----:B------:R-:W-:-:S06]  /*39100*/  @!P2 FMUL R28, R28, 16777216 ;  /* 0x4b8000001c1ca820 */ /* 0x000fcc0000400000 */
[----:B------:R-:W0:Y:S01]  /*39110*/  MUFU.RCP R28, R28 ;  /* 0x0000001c001c7308 */ /* 0x000e220000001000 */
[----:B--2---:R1:W-:Y:S04]  /*39120*/  STL [R1+0x140c], R27 ;  /* 0x00140c1b01007387 */ /* 0x0043e80000100800 */
[----:B-1----:R-:W0:Y:S02]  /*39130*/  LDL.LU R27, [R1+0x64] ;  /* 0x00006400011b7983 */ /* 0x002e240000300800 */
[----:B0-----:R-:W-:-:S05]  /*39140*/  FMUL R27, R28, R27 ;  /* 0x0000001b1c1b7220 */ /* 0x001fca0000400000 */
[----:B------:R0:W-:Y:S04]  /*39150*/  STL [R1+0x2a4], R27 ;  /* 0x0002a41b01007387 */ /* 0x0001e80000100800 */
[----:B0-----:R-:W2:Y:S02]  /*39160*/  LDL.LU R27, [R1+0x140c] ;  /* 0x00140c00011b7983 */ /* 0x001ea40000300800 */
[----:B--2---:R-:W-:-:S05]  /*39170*/  FMUL R27, R28, R27 ;  /* 0x0000001b1c1b7220 */ /* 0x004fca0000400000 */
[----:B------:R0:W-:Y:S04]  /*39180*/  STL [R1+0x2a0], R27 ;  /* 0x0002a01b01007387 */ /* 0x0001e80000100800 */
[----:B0-----:R-:W2:Y:S02]  /*39190*/  LDL.LU R27, [R1+0x1408] ;  /* 0x00140800011b7983 */ /* 0x001ea40000300800 */
[----:B--2---:R-:W-:-:S05]  /*391a0*/  FMUL R27, R28, R27 ;  /* 0x0000001b1c1b7220 */ /* 0x004fca0000400000 */
[----:B------:R0:W-:Y:S04]  /*391b0*/  STL [R1+0x29c], R27 ;  /* 0x00029c1b01007387 */ /* 0x0001e80000100800 */
[----:B0-----:R-:W2:Y:S02]  /*391c0*/  LDL.LU R27, [R1+0x1404] ;  /* 0x00140400011b7983 */ /* 0x001ea40000300800 */
[----:B--2---:R-:W-:-:S05]  /*391d0*/  FMUL R27, R28, R27 ;  /* 0x0000001b1c1b7220 */ /* 0x004fca0000400000 */
[----:B------:R0:W-:Y:S04]  /*391e0*/  STL [R1+0x298], R27 ;  /* 0x0002981b01007387 */ /* 0x0001e80000100800 */
[----:B0-----:R-:W2:Y:S01]  /*391f0*/  LDL.LU R27, [R1+0x1400] ;  /* 0x00140000011b7983 */ /* 0x001ea20000300800 */
[----:B------:R-:W-:-:S04]  /*39200*/  @P0 FMUL R29, R29, 0.25 ;  /* 0x3e8000001d1d0820 */ /* 0x000fc80000400000 */
[----:B------:R-:W-:-:S04]  /*39210*/  @!P2 FMUL R29, R29, 16777216 ;  /* 0x4b8000001d1da820 */ /* 0x000fc80000400000 */
[----:B------:R-:W-:Y:S02]  /*39220*/  FMUL R29, R28, R29 ;  /* 0x0000001d1c1d7220 */ /* 0x000fe40000400000 */
[----:B------:R-:W-:Y:S02]  /*39230*/  @P0 FMUL R2, R2, 0.25 ;  /* 0x3e80000002020820 */ /* 0x000fe40000400000 */
[----:B------:R-:W-:Y:S02]  /*39240*/  @P0 FMUL R3, R3, 0.25 ;  /* 0x3e80000003030820 */ /* 0x000fe40000400000 */
[----:B------:R-:W-:Y:S02]  /*39250*/  @!P2 FMUL R2, R2, 16777216 ;  /* 0x4b8000000202a820 */ /* 0x000fe40000400000 */
[----:B------:R-:W-:Y:S02]  /*39260*/  @!P2 FMUL R3, R3, 16777216 ;  /* 0x4b8000000303a820 */ /* 0x000fe40000400000 */
[----:B----4-:R-:W-:-:S02]  /*39270*/  @P0 FMUL R26, R26, 0.25 ;  /* 0x3e8000001a1a0820 */ /* 0x010fc40000400000 */
[C---:B------:R-:W-:Y:S02]  /*39280*/  FMUL R2, R28.reuse, R2 ;  /* 0x000000021c027220 */ /* 0x040fe40000400000 */
[----:B------:R-:W-:Y:S02]  /*39290*/  FMUL R3, R28, R3 ;  /* 0x000000031c037220 */ /* 0x000fe40000400000 */
[----:B------:R-:W-:Y:S02]  /*392a0*/  @!P2 FMUL R26, R26, 16777216 ;  /* 0x4b8000001a1aa820 */ /* 0x000fe40000400000 */
[----:B------:R-:W-:Y:S02]  /*392b0*/  @P0 FMUL R16, R16, 0.25 ;  /* 0x3e80000010100820 */ /* 0x000fe40000400000 */
[----:B---3--:R-:W-:Y:S02]  /*392c0*/  @P0 FMUL R19, R19, 0.25 ;  /* 0x3e80000013130820 */ /* 0x008fe40000400000 */
[----:B------:R-:W-:-:S02]  /*392d0*/  @!P2 FMUL R16, R16, 16777216 ;  /* 0x4b8000001010a820 */ /* 0x000fc40000400000 */
[----:B------:R-:W-:Y:S02]  /*392e0*/  @!P2 FMUL R19, R19, 16777216 ;  /* 0x4b8000001313a820 */ /* 0x000fe40000400000 */
[----:B------:R-:W-:Y:S02]  /*392f0*/  @P0 FMUL R20, R20, 0.25 ;  /* 0x3e80000014140820 */ /* 0x000fe40000400000 */
[----:B------:R-:W-:Y:S02]  /*39300*/  @P0 FMUL R23, R23, 0.25 ;  /* 0x3e80000017170820 */ /* 0x000fe40000400000 */
[----:B------:R-:W-:Y:S02]  /*39310*/  @!P2 FMUL R20, R20, 16777216 ;  /* 0x4b8000001414a820 */ /* 0x000fe40000400000 */
[----:B------:R-:W-:Y:S02]  /*39320*/  @!P2 FMUL R23, R23, 16777216 ;  /* 0x4b8000001717a820 */ /* 0x000fe40000400000 */
[----:B------:R-:W-:-:S02]  /*39330*/  @P0 FMUL R25, R25, 0.25 ;  /* 0x3e80000019190820 */ /* 0x000fc40000400000 */
[----:B------:R-:W-:Y:S02]  /*39340*/  @P0 FMUL R5, R5, 0.25 ;  /* 0x3e80000005050820 */ /* 0x000fe40000400000 */
[----:B--2---:R-:W-:-:S05]  /*39350*/  FMUL R27, R28, R27 ;  /* 0x0000001b1c1b7220 */ /* 0x004fca0000400000 */
[----:B------:R0:W-:Y:S04]  /*39360*/  STL [R1+0x294], R27 ;  /* 0x0002941b01007387 */ /* 0x0001e80000100800 */
[----:B0-----:R-:W2:Y:S04]  /*39370*/  LDL.LU R27, [R1+0x13fc] ;  /* 0x0013fc00011b7983 */ /* 0x001ea80000300800 */
[----:B------:R0:W-:Y:S04]  /*39380*/  STL [R1+0x290], R29 ;  /* 0x0002901d01007387 */ /* 0x0001e80000100800 */
[----:B0-----:R-:W3:Y:S04]  /*39390*/  LDL.LU R29, [R1+0x13f8] ;  /* 0x0013f800011d7983 */ /* 0x001ee80000300800 */
[----:B------:R0:W-:Y:S04]  /*393a0*/  STL [R1+0x128c], R2 ;  /* 0x00128c0201007387 */ /* 0x0001e80000100800 */
[----:B0-----:R-:W4:Y:S04]  /*393b0*/  LDL.LU R2, [R1+0xb8] ;  /* 0x0000b80001027983 */ /* 0x001f280000300800 */
[----:B------:R0:W-:Y:S02]  /*393c0*/  STL [R1+0x1290], R3 ;  /* 0x0012900301007387 */ /* 0x0001e40000100800 */
[----:B0-----:R-:W-:-:S02]  /*393d0*/  FMUL R3, R28, R26 ;  /* 0x0000001a1c037220 */ /* 0x001fc40000400000 */
[----:B------:R-:W2:Y:S04]  /*393e0*/  LDL.LU R26, [R1+0x13f4] ;  /* 0x0013f400011a7983 */ /* 0x000ea80000300800 */
[----:B------:R0:W-:Y:S02]  /*393f0*/  STL [R1+0x264], R3 ;  /* 0x0002640301007387 */ /* 0x0001e40000100800 */
[C---:B0-----:R-:W-:Y:S02]  /*39400*/  FMUL R3, R28.reuse, R16 ;  /* 0x000000101c037220 */ /* 0x041fe40000400000 */
[----:B------:R-:W2:Y:S04]  /*39410*/  LDL.LU R16, [R1+0x13f0] ;  /* 0x0013f00001107983 */ /* 0x000ea80000300800 */
[----:B------:R0:W-:Y:S02]  /*39420*/  STL [R1+0x260], R3 ;  /* 0x0002600301007387 */ /* 0x0001e40000100800 */
[----:B0-----:R-:W-:-:S02]  /*39430*/  FMUL R3, R28, R19 ;  /* 0x000000131c037220 */ /* 0x001fc40000400000 */
[----:B------:R-:W2:Y:S04]  /*39440*/  LDL.LU R19, [R1+0x13ec] ;  /* 0x0013ec0001137983 */ /* 0x000ea80000300800 */
[----:B------:R0:W-:Y:S01]  /*39450*/  STL [R1+0x25c], R3 ;  /* 0x00025c0301007387 */ /* 0x0001e20000100800 */
[----:B------:R-:W-:Y:S02]  /*39460*/  @P0 FMUL R6, R6, 0.25 ;  /* 0x3e80000006060820 */ /* 0x000fe40000400000 */
[----:B------:R-:W-:Y:S02]  /*39470*/  @!P2 FMUL R25, R25, 16777216 ;  /* 0x4b8000001919a820 */ /* 0x000fe40000400000 */
[----:B0-----:R-:W-:Y:S02]  /*39480*/  FMUL R3, R28, R20 ;  /* 0x000000141c037220 */ /* 0x001fe40000400000 */
[----:B------:R-:W2:Y:S01]  /*39490*/  LDL.LU R20, [R1+0x13e8] ;  /* 0x0013e80001147983 */ /* 0x000ea20000300800 */
[----:B-----5:R-:W-:-:S03]  /*394a0*/  @P0 FMUL R9, R9, 0.25 ;  /* 0x3e80000009090820 */ /* 0x020fc60000400000 */
[----:B------:R0:W-:Y:S01]  /*394b0*/  STL [R1+0x258], R3 ;  /* 0x0002580301007387 */ /* 0x0001e20000100800 */
[----:B------:R-:W-:Y:S02]  /*394c0*/  @!P2 FMUL R5, R5, 16777216 ;  /* 0x4b8000000505a820 */ /* 0x000fe40000400000 */
[----:B------:R-:W-:Y:S02]  /*394d0*/  @P0 FMUL R10, R10, 0.25 ;  /* 0x3e8000000a0a0820 */ /* 0x000fe40000400000 */
[----:B------:R-:W-:Y:S02]  /*394e0*/  @!P2 FMUL R6, R6, 16777216 ;  /* 0x4b8000000606a820 */ /* 0x000fe40000400000 */
[C---:B0-----:R-:W-:Y:S02]  /*394f0*/  FMUL R3, R28.reuse, R23 ;  /* 0x000000171c037220 */ /* 0x041fe40000400000 */
[----:B------:R-:W5:Y:S01]  /*39500*/  LDL.LU R23, [R1+0x13e4] ;  /* 0x0013e40001177983 */ /* 0x000f620000300800 */
[----:B------:R-:W-:-:S02]  /*39510*/  FMUL R25, R28, R25 ;  /* 0x000000191c197220 */ /* 0x000fc40000400000 */
[----:B------:R-:W-:Y:S01]  /*39520*/  @P0 FMUL R13, R13, 0.25 ;  /* 0x3e8000000d0d0820 */ /* 0x000fe20000400000 */
[----:B------:R0:W-:Y:S01]  /*39530*/  STL [R1+0x254], R3 ;  /* 0x0002540301007387 */ /* 0x0001e20000100800 */
[----:B------:R-:W-:Y:S02]  /*39540*/  @!P2 FMUL R9, R9, 16777216 ;  /* 0x4b8000000909a820 */ /* 0x000fe40000400000 */
[----:B------:R-:W-:Y:S02]  /*39550*/  @P0 FMUL R14, R14, 0.25 ;  /* 0x3e8000000e0e0820 */ /* 0x000fe40000400000 */
[----:B------:R-:W-:Y:S02]  /*39560*/  @!P2 FMUL R10, R10, 16777216 ;  /* 0x4b8000000a0aa820 */ /* 0x000fe40000400000 */
[C---:B------:R-:W-:Y:S02]  /*39570*/  FMUL R6, R28.reuse, R6 ;  /* 0x000000061c067220 */ /* 0x040fe40000400000 */
[----:B0-----:R-:W-:Y:S01]  /*39580*/  FMUL R3, R28, R5 ;  /* 0x000000051c037220 */ /* 0x001fe20000400000 */
[----:B------:R-:W-:Y:S01]  /*39590*/  STL [R1+0x250], R25 ;  /* 0x0002501901007387 */ /* 0x000fe20000100800 */
[----:B------:R-:W-:-:S02]  /*395a0*/  @P0 FMUL R17, R17, 0.25 ;  /* 0x3e80000011110820 */ /* 0x000fc40000400000 */
[----:B------:R-:W-:Y:S01]  /*395b0*/  @!P2 FMUL R13, R13, 16777216 ;  /* 0x4b8000000d0da820 */ /* 0x000fe20000400000 */
[----:B------:R0:W-:Y:S01]  /*395c0*/  STL [R1+0x24c], R3 ;  /* 0x00024c0301007387 */ /* 0x0001e20000100800 */
[----:B------:R-:W-:Y:S02]  /*395d0*/  FMUL R5, R28, R9 ;  /* 0x000000091c057220 */ /* 0x000fe40000400000 */
[----:B------:R-:W-:Y:S01]  /*395e0*/  @P0 FMUL R18, R18, 0.25 ;  /* 0x3e80000012120820 */ /* 0x000fe20000400000 */
[----:B------:R1:W-:Y:S01]  /*395f0*/  STL [R1+0x248], R6 ;  /* 0x0002480601007387 */ /* 0x0003e20000100800 */
[----:B------:R-:W-:Y:S02]  /*39600*/  @!P2 FMUL R14, R14, 16777216 ;  /* 0x4b8000000e0ea820 */ /* 0x000fe40000400000 */
[----:B------:R-:W-:Y:S02]  /*39610*/  @P0 FMUL R21, R21, 0.25 ;  /* 0x3e80000015150820 */ /* 0x000fe40000400000 */
[----:B0-----:R-:W-:Y:S01]  /*39620*/  FMUL R3, R28, R10 ;  /* 0x0000000a1c037220 */ /* 0x001fe20000400000 */
[----:B------:R0:W-:Y:S01]  /*39630*/  STL [R1+0x204], R5 ;  /* 0x0002040501007387 */ /* 0x0001e20000100800 */
[----:B------:R-:W-:-:S02]  /*39640*/  @!P2 FMUL R17, R17, 16777216 ;  /* 0x4b8000001111a820 */ /* 0x000fc40000400000 */
[----:B-1----:R-:W-:Y:S01]  /*39650*/  FMUL R6, R28, R13 ;  /* 0x0000000d1c067220 */ /* 0x002fe20000400000 */
[----:B------:R1:W-:Y:S01]  /*39660*/  STL [R1+0x200], R3 ;  /* 0x0002000301007387 */ /* 0x0003e20000100800 */
[----:B------:R-:W-:Y:S02]  /*39670*/  @P0 FMUL R22, R22, 0.25 ;  /* 0x3e80000016160820 */ /* 0x000fe40000400000 */
[----:B------:R-:W-:Y:S02]  /*39680*/  @!P2 FMUL R18, R18, 16777216 ;  /* 0x4b8000001212a820 */ /* 0x000fe40000400000 */
[C---:B0-----:R-:W-:Y:S01]  /*39690*/  FMUL R5, R28.reuse, R14 ;  /* 0x0000000e1c057220 */ /* 0x041fe20000400000 */
[----:B------:R0:W-:Y:S01]  /*396a0*/  STL [R1+0x1f4], R6 ;  /* 0x0001f40601007387 */ /* 0x0001e20000100800 */
[----:B------:R-:W-:Y:S02]  /*396b0*/  @!P2 FMUL R21, R21, 16777216 ;  /* 0x4b8000001515a820 */ /* 0x000fe40000400000 */
[----:B-1----:R-:W-:Y:S01]  /*396c0*/  FMUL R3, R28, R17 ;  /* 0x000000111c037220 */ /* 0x002fe20000400000 */
[----:B------:R1:W-:Y:S01]  /*396d0*/  STL [R1+0x1f0], R5 ;  /* 0x0001f00501007387 */ /* 0x0003e20000100800 */
[----:B------:R-:W-:-:S02]  /*396e0*/  @!P2 FMUL R22, R22, 16777216 ;  /* 0x4b8000001616a820 */ /* 0x000fc40000400000 */
[----:B------:R-:W-:Y:S02]  /*396f0*/  @P0 FMUL R24, R24, 0.25 ;  /* 0x3e80000018180820 */ /* 0x000fe40000400000 */
[C---:B0-----:R-:W-:Y:S01]  /*39700*/  FMUL R6, R28.reuse, R18 ;  /* 0x000000121c067220 */ /* 0x041fe20000400000 */
[----:B------:R0:W-:Y:S01]  /*39710*/  STL [R1+0x1e4], R3 ;  /* 0x0001e40301007387 */ /* 0x0001e20000100800 */
[----:B-1----:R-:W-:-:S03]  /*39720*/  FMUL R5, R28, R21 ;  /* 0x000000151c057220 */ /* 0x002fc60000400000 */
[----:B------:R-:W-:Y:S01]  /*39730*/  STL [R1+0x1e0], R6 ;  /* 0x0001e00601007387 */ /* 0x000fe20000100800 */
[----:B------:R-:W-:Y:S02]  /*39740*/  @P0 FMUL R0, R0, 0.25 ;  /* 0x3e80000000000820 */ /* 0x000fe40000400000 */
[----:B------:R-:W-:Y:S01]  /*39750*/  @!P2 FMUL R24, R24, 16777216 ;  /* 0x4b8000001818a820 */ /* 0x000fe20000400000 */
[----:B------:R-:W5:Y:S01]  /*39760*/  LDL.LU R25, [R1+0x28] ;  /* 0x0000280001197983 */ /* 0x000f620000300800 */
[----:B0-----:R-:W-:Y:S02]  /*39770*/  FMUL R3, R28, R22 ;  /* 0x000000161c037220 */ /* 0x001fe40000400000 */
[----:B------:R-:W-:Y:S01]  /*39780*/  @P0 FMUL R4, R4, 0.25 ;  /* 0x3e80000004040820 */ /* 0x000fe20000400000 */
[----:B------:R0:W-:Y:S01]  /*39790*/  STL [R1+0x1dc], R5 ;  /* 0x0001dc0501007387 */ /* 0x0001e20000100800 */
[----:B------:R-:W-:-:S03]  /*397a0*/  @!P2 FMUL R0, R0, 16777216 ;  /* 0x4b8000000000a820 */ /* 0x000fc60000400000 */
[----:B------:R-:W5:Y:S01]  /*397b0*/  LDL.LU R22, [R1+0xc] ;  /* 0x00000c0001167983 */ /* 0x000f620000300800 */
[----:B------:R-:W-:-:S03]  /*397c0*/  @P0 FMUL R7, R7, 0.25 ;  /* 0x3e80000007070820 */ /* 0x000fc60000400000 */
[----:B------:R1:W-:Y:S01]  /*397d0*/  STL [R1+0x1d8], R3 ;  /* 0x0001d80301007387 */ /* 0x0003e20000100800 */
[----:B------:R-:W-:Y:S02]  /*397e0*/  @!P2 FMUL R4, R4, 16777216 ;  /* 0x4b8000000404a820 */ /* 0x000fe40000400000 */
[----:B------:R-:W-:Y:S01]  /*397f0*/  @P0 FMUL R8, R8, 0.25 ;  /* 0x3e80000008080820 */ /* 0x000fe20000400000 */
[----:B------:R-:W5:Y:S01]  /*39800*/  LDL.LU R21, [R1+0x8] ;  /* 0x0000080001157983 */ /* 0x000f620000300800 */
[C---:B0-----:R-:W-:Y:S02]  /*39810*/  FMUL R5, R28.reuse, R0 ;  /* 0x000000001c057220 */ /* 0x041fe40000400000 */
[----:B-1----:R-:W-:Y:S02]  /*39820*/  FMUL R3, R28, R24 ;  /* 0x000000181c037220 */ /* 0x002fe40000400000 */
[----:B------:R-:W-:Y:S01]  /*39830*/  @!P2 FMUL R7, R7, 16777216 ;  /* 0x4b8000000707a820 */ /* 0x000fe20000400000 */
[----:B------:R-:W5:Y:S01]  /*39840*/  LDL.LU R24, [R1+0x18] ;  /* 0x0000180001187983 */ /* 0x000f620000300800 */
[----:B------:R-:W-:-:S03]  /*39850*/  @P0 FMUL R11, R11, 0.25 ;  /* 0x3e8000000b0b0820 */ /* 0x000fc60000400000 */
[----:B------:R0:W-:Y:S01]  /*39860*/  STL [R1+0x1c8], R3 ;  /* 0x0001c80301007387 */ /* 0x0001e20000100800 */
[----:B------:R-:W-:-:S03]  /*39870*/  @!P2 FMUL R8, R8, 16777216 ;  /* 0x4b8000000808a820 */ /* 0x000fc60000400000 */
[----:B------:R-:W5:Y:S01]  /*39880*/  LDL.LU R0, [R1+0x13e0] ;  /* 0x0013e00001007983 */ /* 0x000f620000300800 */
[----:B------:R-:W-:Y:S02]  /*39890*/  @P0 FMUL R12, R12, 0.25 ;  /* 0x3e8000000c0c0820 */ /* 0x000fe40000400000 */
[----:B0-----:R-:W-:Y:S02]  /*398a0*/  FMUL R3, R28, R4 ;  /* 0x000000041c037220 */ /* 0x001fe40000400000 */
[----:B------:R-:W5:Y:S01]  /*398b0*/  LDL.LU R4, [R1+0x13dc] ;  /* 0x0013dc0001047983 */ /* 0x000f620000300800 */
[----:B------:R-:W-:-:S03]  /*398c0*/  @!P2 FMUL R11, R11, 16777216 ;  /* 0x4b8000000b0ba820 */ /* 0x000fc60000400000 */
[----:B------:R0:W-:Y:S01]  /*398d0*/  STL [R1+0x7c], R5 ;  /* 0x00007c0501007387 */ /* 0x0001e20000100800 */
[----:B------:R-:W-:Y:S02]  /*398e0*/  @P0 FMUL R15, R15, 0.25 ;  /* 0x3e8000000f0f0820 */ /* 0x000fe40000400000 */
[----:B------:R-:W-:Y:S02]  /*398f0*/  @!P2 FMUL R12, R12, 16777216 ;  /* 0x4b8000000c0ca820 */ /* 0x000fe40000400000 */
[----:B0-----:R-:W-:Y:S02]  /*39900*/  FMUL R5, R28, R7 ;  /* 0x000000071c057220 */ /* 0x001fe40000400000 */
[----:B------:R-:W5:Y:S04]  /*39910*/  LDL.LU R7, [R1+0x13d8] ;  /* 0x0013d80001077983 */ /* 0x000f680000300800 */
[----:B------:R0:W-:Y:S01]  /*39920*/  STL [R1+0x64], R3 ;  /* 0x0000640301007387 */ /* 0x0001e20000100800 */
[----:B------:R-:W-:-:S02]  /*39930*/  @!P2 FMUL R15, R15, 16777216 ;  /* 0x4b8000000f0fa820 */ /* 0x000fc40000400000 */
[C---:B0-----:R-:W-:Y:S02]  /*39940*/  FMUL R3, R28.reuse, R8 ;  /* 0x000000081c037220 */ /* 0x041fe40000400000 */
[----:B------:R-:W5:Y:S04]  /*39950*/  LDL.LU R8, [R1+0x13d4] ;  /* 0x0013d40001087983 */ /* 0x000f680000300800 */
[----:B------:R0:W-:Y:S02]  /*39960*/  STL [R1+0x60], R5 ;  /* 0x0000600501007387 */ /* 0x0001e40000100800 */
[C---:B0-----:R-:W-:Y:S02]  /*39970*/  FMUL R5, R28.reuse, R11 ;  /* 0x0000000b1c057220 */ /* 0x041fe40000400000 */
[----:B------:R-:W5:Y:S04]  /*39980*/  LDL.LU R11, [R1+0x13d0] ;  /* 0x0013d000010b7983 */ /* 0x000f680000300800 */
[----:B------:R0:W-:Y:S02]  /*39990*/  STL [R1+0x58], R3 ;  /* 0x0000580301007387 */ /* 0x0001e40000100800 */
[----:B0-----:R-:W-:-:S02]  /*399a0*/  FMUL R3, R28, R12 ;  /* 0x0000000c1c037220 */ /* 0x001fc40000400000 */
[----:B------:R-:W5:Y:S04]  /*399b0*/  LDL.LU R12, [R1+0x13cc] ;  /* 0x0013cc00010c7983 */ /* 0x000f680000300800 */
[----:B------:R0:W-:Y:S02]  /*399c0*/  STL [R1+0x54], R5 ;  /* 0x0000540501007387 */ /* 0x0001e40000100800 */
[----:B0-----:R-:W-:Y:S02]  /*399d0*/  FMUL R5, R28, R15 ;  /* 0x0000000f1c057220 */ /* 0x001fe40000400000 */
[----:B------:R-:W5:Y:S04]  /*399e0*/  LDL.LU R15, [R1+0x13c8] ;  /* 0x0013c800010f7983 */ /* 0x000f680000300800 */
[----:B------:R3:W-:Y:S04]  /*399f0*/  STL [R1+0x48], R3 ;  /* 0x0000480301007387 */ /* 0x0007e80000100800 */
[----:B------:R-:W-:Y:S01]  /*39a00*/  STL [R1+0x44], R5 ;  /* 0x0000440501007387 */ /* 0x000fe20000100800 */
[----:B---3--:R-:W-:-:S05]  /*39a10*/  MOV R3, R29 ;  /* 0x0000001d00037202 */ /* 0x008fca0000000f00 */
[----:B------:R0:W-:Y:S04]  /*39a20*/  STL [R1+0x1394], R3 ;  /* 0x0013940301007387 */ /* 0x0001e80000100800 */
[----:B0-----:R-:W3:Y:S04]  /*39a30*/  LDL.LU R3, [R1+0x3c] ;  /* 0x00003c0001037983 */ /* 0x001ee80000300800 */
[----:B----4-:R0:W-:Y:S04]  /*39a40*/  STL [R1+0x1390], R2 ;  /* 0x0013900201007387 */ /* 0x0101e80000100800 */
[----:B0-----:R-:W4:Y:S04]  /*39a50*/  LDL.LU R2, [R1+0x38] ;  /* 0x0000380001027983 */ /* 0x001f280000300800 */
[----:B------:R-:W4:Y:S04]  /*39a60*/  LDL.LU R28, [R1+0x1c] ;  /* 0x00001c00011c7983 */ /* 0x000f280000300800 */
[----:B------:R-:W4:Y:S04]  /*39a70*/  LDL.LU R18, [R1+0x78] ;  /* 0x0000780001127983 */ /* 0x000f280000300800 */
[----:B------:R-:W4:Y:S04]  /*39a80*/  LDL.LU R17, [R1+0x80] ;  /* 0x0000800001117983 */ /* 0x000f280000300800 */
[----:B------:R-:W4:Y:S01]  /*39a90*/  LDL.LU R29, [R1+0x88] ;  /* 0x00008800011d7983 */ /* 0x000f220000300800 */
[----:B--2---:R-:W-:-:S03]  /*39aa0*/  @P1 FMUL R16, R16, 0.25 ;  /* 0x3e80000010101820 */ /* 0x004fc60000400000 */
[----:B------:R-:W2:Y:S04]  /*39ab0*/  LDL.LU R14, [R1+0x90] ;  /* 0x00009000010e7983 */ /* 0x000ea80000300800 */
[----:B------:R-:W2:Y:S04]  /*39ac0*/  LDL.LU R13, [R1+0x98] ;  /* 0x00009800010d7983 */ /* 0x000ea80000300800 */
[----:B------:R-:W2:Y:S01]  /*39ad0*/  LDL.LU R10, [R1+0xa0] ;  /* 0x0000a000010a7983 */ /* 0x000ea20000300800 */
[----:B------:R-:W-:-:S03]  /*39ae0*/  FSETP.GT.AND P0, PT, |R26|, 8.50705917302346158658e+37, PT ;  /* 0x7e8000001a00780b */ /* 0x000fc60003f04200 */
[----:B------:R-:W2:Y:S01]  /*39af0*/  LDL.LU R9, [R1+0xa8] ;  /* 0x0000a80001097983 */ /* 0x000ea20000300800 */
[----:B------:R-:W-:-:S03]  /*39b00*/  @P1 FMUL R19, R19, 0.25 ;  /* 0x3e80000013131820 */ /* 0x000fc60000400000 */
[----:B------:R-:W2:Y:S04]  /*39b10*/  LDL.LU R6, [R1+0xb0] ;  /* 0x0000b00001067983 */ /* 0x000ea80000300800 */
[----:B------:R-:W2:Y:S04]  /*39b20*/  LDL.LU R5, [R1+0xb4] ;  /* 0x0000b40001057983 */ /* 0x000ea80000300800 */
[----:B------:R0:W-:Y:S01]  /*39b30*/  STL [R1+0x138c], R26 ;  /* 0x00138c1a01007387 */ /* 0x0001e20000100800 */
[----:B------:R-:W-:-:S03]  /*39b40*/  @P1 FMUL R20, R20, 0.25 ;  /* 0x3e80000014141820 */ /* 0x000fc60000400000 */
[----:B0-----:R-:W2:Y:S04]  /*39b50*/  LDL.LU R26, [R1+0x2c] ;  /* 0x00002c00011a7983 */ /* 0x001ea80000300800 */
[----:B------:R0:W-:Y:S01]  /*39b60*/  STL [R1+0x68], R16 ;  /* 0x0000681001007387 */ /* 0x0001e20000100800 */
[----:B-----5:R-:W-:-:S03]  /*39b70*/  @P1 FMUL R23, R23, 0.25 ;  /* 0x3e80000017171820 */ /* 0x020fc60000400000 */
[----:B0-----:R-:W5:Y:S04]  /*39b80*/  LDL.LU R16, [R1+0x13c4] ;  /* 0x0013c40001107983 */ /* 0x001f680000300800 */
[----:B------:R0:W-:Y:S04]  /*39b90*/  STL [R1+0x5c], R19 ;  /* 0x00005c1301007387 */ /* 0x0001e80000100800 */
[----:B0-----:R-:W2:Y:S04]  /*39ba0*/  LDL.LU R19, [R1+0x13c0] ;  /* 0x0013c00001137983 */ /* 0x001ea80000300800 */
[----:B------:R0:W-:Y:S04]  /*39bb0*/  STL [R1+0x50], R20 ;  /* 0x0000501401007387 */ /* 0x0001e80000100800 */
[----:B0-----:R-:W2:Y:S04]  /*39bc0*/  LDL.LU R20, [R1+0x13bc] ;  /* 0x0013bc0001147983 */ /* 0x001ea80000300800 */
[----:B------:R0:W-:Y:S04]  /*39bd0*/  STL [R1+0x4c], R23 ;  /* 0x00004c1701007387 */ /* 0x0001e80000100800 */
[----:B0-----:R-:W2:Y:S01]  /*39be0*/  LDL.LU R23, [R1+0x13b8] ;  /* 0x0013b80001177983 */ /* 0x001ea20000300800 */
[----:B---3--:R-:W-:-:S05]  /*39bf0*/  @P1 FMUL R3, R3, 0.25 ;  /* 0x3e80000003031820 */ /* 0x008fca0000400000 */
[----:B------:R0:W-:Y:S04]  /*39c00*/  STL [R1+0x13a8], R3 ;  /* 0x0013a80301007387 */ /* 0x0001e80000100800 */
[----:B0-----:R-:W3:Y:S04]  /*39c10*/  LDL R3, [R1+0x4c] ;  /* 0x00004c0001037983 */ /* 0x001ee80000100800 */
[----:B---3--:R0:W-:Y:S04]  /*39c20*/  STL [R1+0x13ac], R3 ;  /* 0x0013ac0301007387 */ /* 0x0081e80000100800 */
[----:B0-----:R-:W3:Y:S04]  /*39c30*/  LDL R3, [R1+0x50] ;  /* 0x0000500001037983 */ /* 0x001ee80000100800 */
[----:B---3--:R0:W-:Y:S04]  /*39c40*/  STL [R1+0x13b0], R3 ;  /* 0x0013b00301007387 */ /* 0x0081e80000100800 */
[----:B0-----:R-:W3:Y:S01]  /*39c50*/  LDL R3, [R1+0x5c] ;  /* 0x00005c0001037983 */ /* 0x001ee20000100800 */
[----:B------:R-:W-:-:S03]  /*39c60*/  FSETP.GEU.AND P2, PT, |R27|, 1.175494350822287508e-38, PT ;  /* 0x008000001b00780b */ /* 0x000fc60003f4e200 */
[----:B---3--:R0:W-:Y:S04]  /*39c70*/  STL [R1+0x13b4], R3 ;  /* 0x0013b40301007387 */ /* 0x0081e80000100800 */
[----:B0-----:R-:W3:Y:S06]  /*39c80*/  LDL R3, [R1+0x68] ;  /* 0x0000680001037983 */ /* 0x001eec0000100800 */
[----:B---3--:R-:W-:-:S05]  /*39c90*/  @!P2 FMUL R3, R3, 16777216 ;  /* 0x4b8000000303a820 */ /* 0x008fca0000400000 */
[----:B------:R0:W-:Y:S04]  /*39ca0*/  @!P2 STL [R1+0x68], R3 ;  /* 0x000068030100a387 */ /* 0x0001e80000100800 */
[----:B0-----:R-:W3:Y:S02]  /*39cb0*/  LDL.LU R3, [R1+0x13b4] ;  /* 0x0013b40001037983 */ /* 0x001ee40000300800 */
        /* <DEDUP_REMOVED lines=10> */
[----:B------:R0:W-:Y:S04]  /*39d60*/  STL [R1+0x1398], R3 ;  /* 0x0013980301007387 */ /* 0x0001e80000100800 */
[----:B0-----:R-:W3:Y:S04]  /*39d70*/  LDL.LU R3, [R1+0x4c] ;  /* 0x00004c0001037983 */ /* 0x001ee80000300800 */
[----:B---3--:R0:W-:Y:S04]  /*39d80*/  STL [R1+0x139c], R3 ;  /* 0x00139c0301007387 */ /* 0x0081e80000100800 */
[----:B0-----:R-:W3:Y:S04]  /*39d90*/  LDL.LU R3, [R1+0x50] ;  /* 0x0000500001037983 */ /* 0x001ee80000300800 */
[----:B---3--:R0:W-:Y:S04]  /*39da0*/  STL [R1+0x13a0], R3 ;  /* 0x0013a00301007387 */ /* 0x0081e80000100800 */
[----:B0-----:R-:W3:Y:S01]  /*39db0*/  LDL.LU R3, [R1+0x5c] ;  /* 0x00005c0001037983 */ /* 0x001ee20000300800 */
[----:B------:R-:W-:-:S04]  /*39dc0*/  @P1 FMUL R27, R27, 0.25 ;  /* 0x3e8000001b1b1820 */ /* 0x000fc80000400000 */
[----:B------:R-:W-:-:S06]  /*39dd0*/  @!P2 FMUL R27, R27, 16777216 ;  /* 0x4b8000001b1ba820 */ /* 0x000fcc0000400000 */
[----:B------:R-:W0:Y:S01]  /*39de0*/  MUFU.RCP R27, R27 ;  /* 0x0000001b001b7308 */ /* 0x000e220000001000 */
[----:B---3--:R1:W-:Y:S04]  /*39df0*/  STL [R1+0x13a4], R3 ;  /* 0x0013a40301007387 */ /* 0x0083e80000100800 */
[----:B-1----:R-:W0:Y:S02]  /*39e00*/  LDL.LU R3, [R1+0x68] ;  /* 0x0000680001037983 */ /* 0x002e240000300800 */
[----:B0-----:R-:W-:-:S05]  /*39e10*/  FMUL R3, R27, R3 ;  /* 0x000000031b037220 */ /* 0x001fca0000400000 */
[----:B------:R0:W-:Y:S04]  /*39e20*/  STL [R1+0x284], R3 ;  /* 0x0002840301007387 */ /* 0x0001e80000100800 */
[----:B0-----:R-:W3:Y:S02]  /*39e30*/  LDL.LU R3, [R1+0x13a4] ;  /* 0x0013a40001037983 */ /* 0x001ee40000300800 */
[----:B---3--:R-:W-:-:S05]  /*39e40*/  FMUL R3, R27, R3 ;  /* 0x000000031b037220 */ /* 0x008fca0000400000 */
[----:B------:R0:W-:Y:S04]  /*39e50*/  STL [R1+0x280], R3 ;  /* 0x0002800301007387 */ /* 0x0001e80000100800 */
[----:B0-----:R-:W3:Y:S02]  /*39e60*/  LDL.LU R3, [R1+0x13a0] ;  /* 0x0013a00001037983 */ /* 0x001ee40000300800 */
[----:B---3--:R-:W-:-:S05]  /*39e70*/  FMUL R3, R27, R3 ;  /* 0x000000031b037220 */ /* 0x008fca0000400000 */
[----:B------:R0:W-:Y:S04]  /*39e80*/  STL [R1+0x27c], R3 ;  /* 0x00027c0301007387 */ /* 0x0001e80000100800 */
[----:B0-----:R-:W3:Y:S02]  /*39e90*/  LDL.LU R3, [R1+0x139c] ;  /* 0x00139c0001037983 */ /* 0x001ee40000300800 */
[----:B---3--:R-:W-:-:S05]  /*39ea0*/  FMUL R3, R27, R3 ;  /* 0x000000031b037220 */ /* 0x008fca0000400000 */
[----:B------:R0:W-:Y:S04]  /*39eb0*/  STL [R1+0x278], R3 ;  /* 0x0002780301007387 */ /* 0x0001e80000100800 */
[----:B0-----:R-:W3:Y:S01]  /*39ec0*/  LDL.LU R3, [R1+0x1398] ;  /* 0x0013980001037983 */ /* 0x001ee20000300800 */
[----:B----4-:R-:W-:Y:S02]  /*39ed0*/  @P1 FMUL R2, R2, 0.25 ;  /* 0x3e80000002021820 */ /* 0x010fe40000400000 */
[----:B--2---:R-:W-:Y:S02]  /*39ee0*/  @P1 FMUL R26, R26, 0.25 ;  /* 0x3e8000001a1a1820 */ /* 0x004fe40000400000 */
[----:B------:R-:W-:Y:S02]  /*39ef0*/  @P1 FMUL R25, R25, 0.25 ;  /* 0x3e80000019191820 */ /* 0x000fe40000400000 */
[----:B------:R-:W-:-:S02]  /*39f00*/  @!P2 FMUL R2, R2, 16777216 ;  /* 0x4b8000000202a820 */ /* 0x000fc40000400000 */
[----:B------:R-:W-:Y:S02]  /*39f10*/  @P1 FMUL R28, R28, 0.25 ;  /* 0x3e8000001c1c1820 */ /* 0x000fe40000400000 */
[----:B------:R-:W-:Y:S02]  /*39f20*/  @!P2 FMUL R26, R26, 16777216 ;  /* 0x4b8000001a1aa820 */ /* 0x000fe40000400000 */
[----:B------:R-:W-:Y:S02]  /*39f30*/  @!P2 FMUL R25, R25, 16777216 ;  /* 0x4b8000001919a820 */ /* 0x000fe40000400000 */
[C---:B------:R-:W-:Y:S02]  /*39f40*/  FMUL R2, R27.reuse, R2 ;  /* 0x000000021b027220 */ /* 0x040fe40000400000 */
[----:B------:R-:W-:Y:S02]  /*39f50*/  @!P2 FMUL R28, R28, 16777216 ;  /* 0x4b8000001c1ca820 */ /* 0x000fe40000400000 */
[----:B------:R-:W-:-:S02]  /*39f60*/  FMUL R26, R27, R26 ;  /* 0x0000001a1b1a7220 */ /* 0x000fc40000400000 */
[----:B------:R-:W-:Y:S02]  /*39f70*/  @P1 FMUL R24, R24, 0.25 ;  /* 0x3e80000018181820 */ /* 0x000fe40000400000 */
[----:B------:R-:W-:Y:S02]  /*39f80*/  FMUL R25, R27, R25 ;  /* 0x000000191b197220 */ /* 0x000fe40000400000 */
[----:B------:R-:W-:Y:S02]  /*39f90*/  @P1 FMUL R22, R22, 0.25 ;  /* 0x3e80000016161820 */ /* 0x000fe40000400000 */
[----:B------:R-:W-:Y:S02]  /*39fa0*/  @P1 FMUL R21, R21, 0.25 ;  /* 0x3e80000015151820 */ /* 0x000fe40000400000 */
[----:B------:R-:W-:Y:S02]  /*39fb0*/  FMUL R28, R27, R28 ;  /* 0x0000001c1b1c7220 */ /* 0x000fe40000400000 */
[----:B------:R-:W-:-:S02]  /*39fc0*/  @P1 FMUL R0, R0, 0.25 ;  /* 0x3e80000000001820 */ /* 0x000fc40000400000 */
[----:B------:R-:W-:Y:S02]  /*39fd0*/  @!P2 FMUL R24, R24, 16777216 ;  /* 0x4b8000001818a820 */ /* 0x000fe40000400000 */
[----:B------:R-:W-:Y:S02]  /*39fe0*/  @!P2 FMUL R22, R22, 16777216 ;  /* 0x4b8000001616a820 */ /* 0x000fe40000400000 */
[----:B---3--:R-:W-:-:S05]  /*39ff0*/  FMUL R3, R27, R3 ;  /* 0x000000031b037220 */ /* 0x008fca0000400000 */
[----:B------:R0:W-:Y:S04]  /*3a000*/  STL [R1+0x274], R3 ;  /* 0x0002740301007387 */ /* 0x0001e80000100800 */
[----:B0-----:R-:W2:Y:S04]  /*3a010*/  LDL.LU R3, [R1+0x1394] ;  /* 0x0013940001037983 */ /* 0x001ea80000300800 */
[----:B------:R0:W-:Y:S01]  /*3a020*/  STL [R1+0x270], R2 ;  /* 0x0002700201007387 */ /* 0x0001e20000100800 */
[----:B------:R-:W-:Y:S02]  /*3a030*/  @P1 FMUL R4, R4, 0.25 ;  /* 0x3e80000004041820 */ /* 0x000fe40000400000 */
[----:B------:R-:W-:-:S02]  /*3a040*/  @!P2 FMUL R21, R21, 16777216 ;  /* 0x4b8000001515a820 */ /* 0x000fc40000400000 */
[----:B------:R-:W-:Y:S01]  /*3a050*/  @P1 FMUL R7, R7, 0.25 ;  /* 0x3e80000007071820 */ /* 0x000fe20000400000 */
[----:B0-----:R-:W3:Y:S04]  /*3a060*/  LDL.LU R2, [R1+0x1390] ;  /* 0x0013900001027983 */ /* 0x001ee80000300800 */
[----:B------:R0:W-:Y:S01]  /*3a070*/  STL [R1+0x26c], R26 ;  /* 0x00026c1a01007387 */ /* 0x0001e20000100800 */
[----:B------:R-:W-:Y:S02]  /*3a080*/  @!P2 FMUL R0, R0, 16777216 ;  /* 0x4b8000000000a820 */ /* 0x000fe40000400000 */
[----:B------:R-:W-:Y:S01]  /*3a090*/  @P1 FMUL R8, R8, 0.25 ;  /* 0x3e80000008081820 */ /* 0x000fe20000400000 */
[----:B0-----:R-:W4:Y:S04]  /*3a0a0*/  LDL.LU R26, [R1+0x138c] ;  /* 0x00138c00011a7983 */ /* 0x001f280000300800 */
[----:B------:R0:W-:Y:S01]  /*3a0b0*/  STL [R1+0x268], R25 ;  /* 0x0002681901007387 */ /* 0x0001e20000100800 */
[----:B------:R-:W-:-:S02]  /*3a0c0*/  @!P2 FMUL R4, R4, 16777216 ;  /* 0x4b8000000404a820 */ /* 0x000fc40000400000 */
[----:B------:R-:W-:Y:S02]  /*3a0d0*/  @!P2 FMUL R7, R7, 16777216 ;  /* 0x4b8000000707a820 */ /* 0x000fe40000400000 */
[----:B------:R-:W-:Y:S01]  /*3a0e0*/  FMUL R0, R27, R0 ;  /* 0x000000001b007220 */ /* 0x000fe20000400000 */
[----:B0-----:R-:W4:Y:S04]  /*3a0f0*/  LDL.LU R25, [R1+0x1388] ;  /* 0x0013880001197983 */ /* 0x001f280000300800 */
[----:B------:R0:W-:Y:S01]  /*3a100*/  STL [R1+0x220], R28 ;  /* 0x0002201c01007387 */ /* 0x0001e20000100800 */
[----:B------:R-:W-:Y:S02]  /*3a110*/  @P1 FMUL R11, R11, 0.25 ;  /* 0x3e8000000b0b1820 */ /* 0x000fe40000400000 */
[----:B------:R-:W-:-:S02]  /*3a120*/  @P1 FMUL R12, R12, 0.25 ;  /* 0x3e8000000c0c1820 */ /* 0x000fc40000400000 */
[----:B------:R-:W-:Y:S02]  /*3a130*/  @!P2 FMUL R8, R8, 16777216 ;  /* 0x4b8000000808a820 */ /* 0x000fe40000400000 */
[C---:B0-----:R-:W-:Y:S02]  /*3a140*/  FMUL R28, R27.reuse, R24 ;  /* 0x000000181b1c7220 */ /* 0x041fe40000400000 */
[C---:B------:R-:W-:Y:S02]  /*3a150*/  FMUL R24, R27.reuse, R22 ;  /* 0x000000161b187220 */ /* 0x040fe40000400000 */
[C---:B------:R-:W-:Y:S01]  /*3a160*/  FMUL R22, R27.reuse, R21 ;  /* 0x000000151b167220 */ /* 0x040fe20000400000 */
[----:B------:R-:W-:Y:S01]  /*3a170*/  STL [R1+0x21c], R28 ;  /* 0x00021c1c01007387 */ /* 0x000fe20000100800 */
[----:B------:R-:W-:Y:S02]  /*3a180*/  FMUL R21, R27, R4 ;  /* 0x000000041b157220 */ /* 0x000fe40000400000 */
[----:B------:R-:W-:Y:S01]  /*3a190*/  @P1 FMUL R15, R15, 0.25 ;  /* 0x3e8000000f0f1820 */ /* 0x000fe20000400000 */
[----:B------:R-:W-:Y:S01]  /*3a1a0*/  STL [R1+0x210], R24 ;  /* 0x0002101801007387 */ /* 0x000fe20000100800 */
[----:B------:R-:W-:-:S02]  /*3a1b0*/  FMUL R4, R27, R7 ;  /* 0x000000071b047220 */ /* 0x000fc40000400000 */
[----:B------:R-:W-:Y:S01]  /*3a1c0*/  @!P2 FMUL R11, R11, 16777216 ;  /* 0x4b8000000b0ba820 */ /* 0x000fe20000400000 */
[----:B------:R-:W-:Y:S01]  /*3a1d0*/  STL [R1+0x208], R22 ;  /* 0x0002081601007387 */ /* 0x000fe20000100800 */
[----:B------:R-:W-:-:S03]  /*3a1e0*/  @!P2 FMUL R12, R12, 16777216 ;  /* 0x4b8000000c0ca820 */ /* 0x000fc60000400000 */
[----:B------:R0:W-:Y:S01]  /*3a1f0*/  STL [R1+0x1fc], R0 ;  /* 0x0001fc0001007387 */ /* 0x0001e20000100800 */
[----:B-----5:R-:W-:Y:S02]  /*3a200*/  @P1 FMUL R16, R16, 0.25 ;  /* 0x3e80000010101820 */ /* 0x020fe40000400000 */
[----:B------:R-:W-:Y:S01]  /*3a210*/  @P1 FMUL R19, R19, 0.25 ;  /* 0x3e80000013131820 */ /* 0x000fe20000400000 */
[----:B------:R-:W-:Y:S01]  /*3a220*/  STL [R1+0x1f8], R21 ;  /* 0x0001f81501007387 */ /* 0x000fe20000100800 */
[----:B------:R-:W-:Y:S02]  /*3a230*/  @!P2 FMUL R15, R15, 16777216 ;  /* 0x4b8000000f0fa820 */ /* 0x000fe40000400000 */
[C---:B------:R-:W-:Y:S02]  /*3a240*/  FMUL R7, R27.reuse, R11 ;  /* 0x0000000b1b077220 */ /* 0x040fe40000400000 */
[----:B0-----:R-:W-:Y:S01]  /*3a250*/  FMUL R0, R27, R8 ;  /* 0x000000081b007220 */ /* 0x001fe20000400000 */
[----:B------:R0:W-:Y:S01]  /*3a260*/  STL [R1+0x1ec], R4 ;  /* 0x0001ec0401007387 */ /* 0x0001e20000100800 */
[----:B------:R-:W-:-:S02]  /*3a270*/  @P1 FMUL R20, R20, 0.25 ;  /* 0x3e80000014141820 */ /* 0x000fc40000400000 */
[----:B------:R-:W-:Y:S01]  /*3a280*/  @!P2 FMUL R16, R16, 16777216 ;  /* 0x4b8000001010a820 */ /* 0x000fe20000400000 */
[----:B------:R1:W-:Y:S01]  /*3a290*/  STL [R1+0x1e8], R0 ;  /* 0x0001e80001007387 */ /* 0x0003e20000100800 */
[----:B------:R-:W-:Y:S02]  /*3a2a0*/  @!P2 FMUL R19, R19, 16777216 ;  /* 0x4b8000001313a820 */ /* 0x000fe40000400000 */
[----:B------:R-:W-:Y:S02]  /*3a2b0*/  @P1 FMUL R23, R23, 0.25 ;  /* 0x3e80000017171820 */ /* 0x000fe40000400000 */
[C---:B0-----:R-:W-:Y:S01]  /*3a2c0*/  FMUL R4, R27.reuse, R12 ;  /* 0x0000000c1b047220 */ /* 0x041fe20000400000 */
[----:B------:R0:W-:Y:S01]  /*3a2d0*/  STL [R1+0x1d4], R7 ;  /* 0x0001d40701007387 */ /* 0x0001e20000100800 */
[----:B------:R-:W-:Y:S02]  /*3a2e0*/  @P1 FMUL R18, R18, 0.25 ;  /* 0x3e80000012121820 */ /* 0x000fe40000400000 */
[----:B-1----:R-:W-:Y:S01]  /*3a2f0*/  FMUL R0, R27, R15 ;  /* 0x0000000f1b007220 */ /* 0x002fe20000400000 */
[----:B------:R1:W-:Y:S01]  /*3a300*/  STL [R1+0x1d0], R4 ;  /* 0x0001d00401007387 */ /* 0x0003e20000100800 */
[----:B------:R-:W-:-:S02]  /*3a310*/  @!P2 FMUL R20, R20, 16777216 ;  /* 0x4b8000001414a820 */ /* 0x000fc40000400000 */
[----:B------:R-:W-:Y:S01]  /*3a320*/  @P1 FMUL R29, R29, 0.25 ;  /* 0x3e8000001d1d1820 */ /* 0x000fe20000400000 */
[----:B------:R5:W-:Y:S01]  /*3a330*/  STL [R1+0x1cc], R0 ;  /* 0x0001cc0001007387 */ /* 0x000be20000100800 */
[----:B------:R-:W-:Y:S02]  /*3a340*/  @P1 FMUL R17, R17, 0.25 ;  /* 0x3e80000011111820 */ /* 0x000fe40000400000 */
[----:B0-----:R-:W-:Y:S02]  /*3a350*/  FMUL R7, R27, R16 ;  /* 0x000000101b077220 */ /* 0x001fe40000400000 */
[----:B------:R-:W-:Y:S02]  /*3a360*/  @!P2 FMUL R23, R23, 16777216 ;  /* 0x4b8000001717a820 */ /* 0x000fe40000400000 */
[----:B-1----:R-:W-:Y:S02]  /*3a370*/  FMUL R4, R27, R19 ;  /* 0x000000131b047220 */ /* 0x002fe40000400000 */
[----:B------:R-:W-:-:S02]  /*3a380*/  @!P2 FMUL R18, R18, 16777216 ;  /* 0x4b8000001212a820 */ /* 0x000fc40000400000 */
[----:B-----5:R-:W-:Y:S01]  /*3a390*/  FMUL R0, R27, R20 ;  /* 0x000000141b007220 */ /* 0x020fe20000400000 */
[----:B------:R0:W-:Y:S01]  /*3a3a0*/  STL [R1+0xac], R7 ;  /* 0x0000ac0701007387 */ /* 0x0001e20000100800 */
[----:B------:R-:W-:Y:S02]  /*3a3b0*/  @!P2 FMUL R29, R29, 16777216 ;  /* 0x4b8000001d1da820 */ /* 0x000fe40000400000 */
[----:B------:R-:W-:Y:S01]  /*3a3c0*/  @P1 FMUL R14, R14, 0.25 ;  /* 0x3e8000000e0e1820 */ /* 0x000fe20000400000 */
[----:B------:R1:W-:Y:S01]  /*3a3d0*/  STL [R1+0xa4], R4 ;  /* 0x0000a40401007387 */ /* 0x0003e20000100800 */
[----:B------:R-:W-:Y:S02]  /*3a3e0*/  @!P2 FMUL R17, R17, 16777216 ;  /* 0x4b8000001111a820 */ /* 0x000fe40000400000 */
[----:B------:R-:W-:Y:S01]  /*3a3f0*/  @P1 FMUL R10, R10, 0.25 ;  /* 0x3e8000000a0a1820 */ /* 0x000fe20000400000 */
[----:B------:R5:W-:Y:S01]  /*3a400*/  STL [R1+0x9c], R0 ;  /* 0x00009c0001007387 */ /* 0x000be20000100800 */
[----:B------:R-:W-:-:S02]  /*3a410*/  @P1 FMUL R13, R13, 0.25 ;  /* 0x3e8000000d0d1820 */ /* 0x000fc40000400000 */
[C---:B0-----:R-:W-:Y:S02]  /*3a420*/  FMUL R7, R27.reuse, R23 ;  /* 0x000000171b077220 */ /* 0x041fe40000400000 */
[C---:B------:R-:W-:Y:S02]  /*3a430*/  FMUL R29, R27.reuse, R29 ;  /* 0x0000001d1b1d7220 */ /* 0x040fe40000400000 */
[C---:B-1----:R-:W-:Y:S02]  /*3a440*/  FMUL R4, R27.reuse, R18 ;  /* 0x000000121b047220 */ /* 0x042fe40000400000 */
[----:B------:R-:W-:Y:S02]  /*3a450*/  @!P2 FMUL R14, R14, 16777216 ;  /* 0x4b8000000e0ea820 */ /* 0x000fe40000400000 */
[----:B-----5:R-:W-:Y:S01]  /*3a460*/  FMUL R0, R27, R17 ;  /* 0x000000111b007220 */ /* 0x020fe20000400000 */
[----:B------:R-:W-:Y:S01]  /*3a470*/  STL [R1+0x94], R7 ;  /* 0x0000940701007387 */ /* 0x000fe20000100800 */
[----:B------:R-:W-:-:S02]  /*3a480*/  @!P2 FMUL R10, R10, 16777216 ;  /* 0x4b8000000a0aa820 */ /* 0x000fc40000400000 */
[----:B------:R-:W-:Y:S01]  /*3a490*/  @!P2 FMUL R13, R13, 16777216 ;  /* 0x4b8000000d0da820 */ /* 0x000fe20000400000 */
[----:B------:R0:W-:Y:S01]  /*3a4a0*/  STL [R1+0x8c], R4 ;  /* 0x00008c0401007387 */ /* 0x0001e20000100800 */
[----:B------:R-:W-:Y:S02]  /*3a4b0*/  @P1 FMUL R9, R9, 0.25 ;  /* 0x3e80000009091820 */ /* 0x000fe40000400000 */
[----:B------:R-:W-:Y:S01]  /*3a4c0*/  @P1 FMUL R6, R6, 0.25 ;  /* 0x3e80000006061820 */ /* 0x000fe20000400000 */
[----:B------:R1:W-:Y:S01]  /*3a4d0*/  STL [R1+0x1308], R29 ;  /* 0x0013081d01007387 */ /* 0x0003e20000100800 */
[----:B------:R-:W-:-:S03]  /*3a4e0*/  @P1 FMUL R5, R5, 0.25 ;  /* 0x3e80000005051820 */ /* 0x000fc60000400000 */
[----:B------:R5:W-:Y:S01]  /*3a4f0*/  STL [R1+0x24], R0 ;  /* 0x0000240001007387 */ /* 0x000be20000100800 */
[----:B0-----:R-:W-:Y:S02]  /*3a500*/  FMUL R4, R27, R14 ;  /* 0x0000000e1b047220 */ /* 0x001fe40000400000 */
[----:B------:R-:W-:Y:S02]  /*3a510*/  @!P2 FMUL R9, R9, 16777216 ;  /* 0x4b8000000909a820 */ /* 0x000fe40000400000 */
[C---:B-1----:R-:W-:Y:S01]  /*3a520*/  FMUL R29, R27.reuse, R10 ;  /* 0x0000000a1b1d7220 */ /* 0x042fe20000400000 */
[----:B------:R0:W-:Y:S01]  /*3a530*/  STL [R1+0x1c], R4 ;  /* 0x00001c0401007387 */ /* 0x0001e20000100800 */
[----:B------:R-:W-:Y:S02]  /*3a540*/  @!P2 FMUL R6, R6, 16777216 ;  /* 0x4b8000000606a820 */ /* 0x000fe40000400000 */
[----:B-----5:R-:W-:Y:S02]  /*3a550*/  FMUL R0, R27, R13 ;  /* 0x0000000d1b007220 */ /* 0x020fe40000400000 */
[----:B------:R-:W-:Y:S01]  /*3a560*/  @!P2 FMUL R5, R5, 16777216 ;  /* 0x4b8000000505a820 */ /* 0x000fe20000400000 */
[----:B------:R-:W-:Y:S03]  /*3a570*/  STL [R1+0x130c], R29 ;  /* 0x00130c1d01007387 */ /* 0x000fe60000100800 */
[C---:B------:R-:W-:Y:S01]  /*3a580*/  FMUL R24, R27.reuse, R5 ;  /* 0x000000051b187220 */ /* 0x040fe20000400000 */
[----:B------:R1:W-:Y:S01]  /*3a590*/  STL [R1+0x18], R0 ;  /* 0x0000180001007387 */ /* 0x0003e20000100800 */
[----:B0-----:R-:W-:-:S05]  /*3a5a0*/  FMUL R4, R27, R9 ;  /* 0x000000091b047220 */ /* 0x001fca0000400000 */
[----:B------:R-:W-:Y:S01]  /*3a5b0*/  STL [R1+0x10], R4 ;  /* 0x0000100401007387 */ /* 0x000fe20000100800 */
[----:B-1----:R-:W-:-:S05]  /*3a5c0*/  FMUL R0, R27, R6 ;  /* 0x000000061b007220 */ /* 0x002fca0000400000 */
[----:B------:R-:W-:Y:S01]  /*3a5d0*/  STL [R1+0xc], R0 ;  /* 0x00000c0001007387 */ /* 0x000fe20000100800 */
[----:B--2---:R-:W-:-:S05]  /*3a5e0*/  MOV R5, R3 ;  /* 0x0000000300057202 */ /* 0x004fca0000000f00 */
[----:B------:R0:W-:Y:S04]  /*3a5f0*/  STL [R1+0x136c], R5 ;  /* 0x00136c0501007387 */ /* 0x0001e80000100800 */
[----:B0-----:R-:W2:Y:S01]  /*3a600*/  LDL.LU R5, [R1+0xcc] ;  /* 0x0000cc0001057983 */ /* 0x001ea20000300800 */
[----:B---3--:R-:W-:-:S03]  /*3a610*/  MOV R17, R2 ;  /* 0x0000000200117202 */ /* 0x008fc60000000f00 */
[----:B--2---:R0:W-:Y:S04]  /*3a620*/  STL [R1+0x1384], R5 ;  /* 0x0013840501007387 */ /* 0x0041e80000100800 */
[----:B0-----:R-:W2:Y:S04]  /*3a630*/  LDL R5, [R1+0xbc] ;  /* 0x0000bc0001057983 */ /* 0x001ea80000100800 */
[----:B------:R-:W3:Y:S04]  /*3a640*/  LDL.LU R2, [R1+0xc0] ;  /* 0x0000c00001027983 */ /* 0x000ee80000300800 */
[----:B------:R-:W5:Y:S04]  /*3a650*/  LDL.LU R3, [R1+0xc8] ;  /* 0x0000c80001037983 */ /* 0x000f680000300800 */
[----:B------:R-:W2:Y:S04]  /*3a660*/  LDL.LU R27, [R1+0xf0] ;  /* 0x0000f000011b7983 */ /* 0x000ea80000300800 */
[----:B--2---:R0:W-:Y:S04]  /*3a670*/  STL [R1+0x1378], R27 ;  /* 0x0013781b01007387 */ /* 0x0041e80000100800 */
[----:B0-----:R-:W2:Y:S04]  /*3a680*/  LDL R27, [R1+0xd8] ;  /* 0x0000d800011b7983 */ /* 0x001ea80000100800 */
[----:B--2---:R0:W-:Y:S04]  /*3a690*/  STL [R1+0x137c], R27 ;  /* 0x00137c1b01007387 */ /* 0x0041e80000100800 */
[----:B0-----:R-:W2:Y:S04]  /*3a6a0*/  LDL R27, [R1+0xd0] ;  /* 0x0000d000011b7983 */ /* 0x001ea80000100800 */
[----:B------:R-:W2:Y:S01]  /*3a6b0*/  LDL.LU R29, [R1+0xf8] ;  /* 0x0000f800011d7983 */ /* 0x000ea20000300800 */
[----:B------:R-:W-:-:S03]  /*3a6c0*/  @P0 FMUL R5, R5, 0.25 ;  /* 0x3e80000005050820 */ /* 0x000fc60000400000 */
[----:B--2---:R0:W-:Y:S04]  /*3a6d0*/  STL [R1+0x1380], R29 ;  /* 0x0013801d01007387 */ /* 0x0041e80000100800 */
[----:B0-----:R-:W2:Y:S04]  /*3a6e0*/  LDL R29, [R1+0xc4] ;  /* 0x0000c400011d7983 */ /* 0x001ea80000100800 */
        /* <DEDUP_REMOVED lines=17> */
[----:B------:R-:W2:Y:S01]  /*3a800*/  LDL.LU R6, [R1+0x188] ;  /* 0x0001880001067983 */ /* 0x000ea20000300800 */
[----:B---3--:R-:W-:-:S03]  /*3a810*/  @P0 FMUL R2, R2, 0.25 ;  /* 0x3e80000002020820 */ /* 0x008fc60000400000 */
[----:B------:R-:W3:Y:S01]  /*3a820*/  LDL.LU R14, [R1+0x190] ;  /* 0x00019000010e7983 */ /* 0x000ee20000300800 */
[----:B----4-:R-:W-:-:S03]  /*3a830*/  FSETP.GT.AND P1, PT, |R25|, 8.50705917302346158658e+37, PT ;  /* 0x7e8000001900780b */ /* 0x010fc60003f24200 */
[----:B------:R-:W4:Y:S01]  /*3a840*/  LDL.LU R13, [R1+0x198] ;  /* 0x00019800010d7983 */ /* 0x000f220000300800 */
[----:B-----5:R-:W-:-:S03]  /*3a850*/  @P0 FMUL R3, R3, 0.25 ;  /* 0x3e80000003030820 */ /* 0x020fc60000400000 */
[----:B------:R0:W-:Y:S01]  /*3a860*/  STL [R1+0x1310], R24 ;  /* 0x0013101801007387 */ /* 0x0001e20000100800 */
[----:B------:R-:W-:-:S03]  /*3a870*/  @P0 FMUL R27, R27, 0.25 ;  /* 0x3e8000001b1b0820 */ /* 0x000fc60000400000 */
[----:B0-----:R-:W5:Y:S04]  /*3a880*/  LDL.LU R24, [R1+0xe8] ;  /* 0x0000e80001187983 */ /* 0x001f680000300800 */
[----:B------:R0:W-:Y:S04]  /*3a890*/  STL [R1+0x135c], R25 ;  /* 0x00135c1901007387 */ /* 0x0001e80000100800 */
[----:B0-----:R-:W3:Y:S04]  /*3a8a0*/  LDL.LU R25, [R1+0xe0] ;  /* 0x0000e00001197983 */ /* 0x001ee80000300800 */
[----:B------:R0:W-:Y:S04]  /*3a8b0*/  @P0 STL [R1+0xbc], R5 ;  /* 0x0000bc0501000387 */ /* 0x0001e80000100800 */
[----:B0-----:R-:W3:Y:S04]  /*3a8c0*/  LDL.LU R5, [R1+0x1384] ;  /* 0x0013840001057983 */ /* 0x001ee80000300800 */
[----:B------:R0:W-:Y:S04]  /*3a8d0*/  STL [R1+0x1374], R2 ;  /* 0x0013740201007387 */ /* 0x0001e80000100800 */
[----:B0-----:R-:W3:Y:S04]  /*3a8e0*/  LDL R2, [R1+0xbc] ;  /* 0x0000bc0001027983 */ /* 0x001ee80000100800 */
[----:B------:R0:W-:Y:S01]  /*3a8f0*/  STL [R1+0x1370], R3 ;  /* 0x0013700301007387 */ /* 0x0001e20000100800 */
[----:B--2---:R-:W-:-:S05]  /*3a900*/  @P0 FMUL R29, R29, 0.25 ;  /* 0x3e8000001d1d0820 */ /* 0x004fca0000400000 */
[----:B------:R1:W-:Y:S01]  /*3a910*/  @P0 STL [R1+0xc4], R29 ;  /* 0x0000c41d01000387 */ /* 0x0003e20000100800 */
[----:B0-----:R-:W-:-:S03]  /*3a920*/  MOV R3, R29 ;  /* 0x0000001d00037202 */ /* 0x001fc60000000f00 */
[----:B-1----:R-:W2:Y:S04]  /*3a930*/  LDL.LU R29, [R1+0x1380] ;  /* 0x00138000011d7983 */ /* 0x002ea80000300800 */
[----:B------:R0:W-:Y:S04]  /*3a940*/  @P0 STL [R1+0xd0], R27 ;  /* 0x0000d01b01000387 */ /* 0x0001e80000100800 */
[----:B0-----:R-:W2:Y:S01]  /*3a950*/  LDL.LU R27, [R1+0x137c] ;  /* 0x00137c00011b7983 */ /* 0x001ea20000300800 */
[----:B------:R-:W-:-:S13]  /*3a960*/  FSETP.GEU.AND P2, PT, |R26|, 1.175494350822287508e-38, PT ;  /* 0x008000001a00780b */ /* 0x000fda0003f4e200 */
[----:B---3--:R-:W-:Y:S02]  /*3a970*/  @!P2 FMUL R2, R2, 16777216 ;  /* 0x4b8000000202a820 */ /* 0x008fe40000400000 */
[----:B--2---:R-:W-:-:S05]  /*3a980*/  @P0 FMUL R27, R27, 0.25 ;  /* 0x3e8000001b1b0820 */ /* 0x004fca0000400000 */
[----:B------:R0:W-:Y:S04]  /*3a990*/  @P0 STL [R1+0xd8], R27 ;  /* 0x0000d81b01000387 */ /* 0x0001e80000100800 */
[----:B0-----:R-:W2:Y:S04]  /*3a9a0*/  LDL.LU R27, [R1+0x1378] ;  /* 0x00137800011b7983 */ /* 0x001ea80000300800 */
[----:B------:R0:W-:Y:S04]  /*3a9b0*/  @!P2 STL [R1+0xbc], R2 ;  /* 0x0000bc020100a387 */ /* 0x0001e80000100800 */
[----:B0-----:R-:W3:Y:S01]  /*3a9c0*/  LDL.LU R2, [R1+0x1374] ;  /* 0x0013740001027983 */ /* 0x001ee20000300800 */
[----:B------:R-:W-:-:S02]  /*3a9d0*/  @!P2 FMUL R3, R3, 16777216 ;  /* 0x4b8000000303a820 */ /* 0x000fc40000400000 */
[----:B---3--:R-:W-:-:S05]  /*3a9e0*/  @!P2 FMUL R2, R2, 16777216 ;  /* 0x4b8000000202a820 */ /* 0x008fca0000400000 */
[----:B------:R0:W-:Y:S04]  /*3a9f0*/  STL [R1+0x1364], R2 ;  /* 0x0013640201007387 */ /* 0x0001e80000100800 */
[----:B0-----:R-:W3:Y:S04]  /*3aa00*/  LDL R2, [R1+0xd8] ;  /* 0x0000d80001027983 */ /* 0x001ee80000100800 */
[----:B------:R0:W-:Y:S04]  /*3aa10*/  @!P2 STL [R1+0xc4], R3 ;  /* 0x0000c4030100a387 */ /* 0x0001e80000100800 */
[----:B0-----:R-:W2:Y:S01]  /*3aa20*/  LDL.LU R3, [R1+0x1370] ;  /* 0x0013700001037983 */ /* 0x001ea20000300800 */
[----:B------:R-:W-:-:S04]  /*3aa30*/  @P0 FMUL R5, R5, 0.25 ;  /* 0x3e80000005050820 */ /* 0x000fc80000400000 */
[----:B------:R-:W-:Y:S02]  /*3aa40*/  @!P2 FMUL R5, R5, 16777216 ;  /* 0x4b8000000505a820 */ /* 0x000fe40000400000 */
[----:B---3--:R-:W-:Y:S02]  /*3aa50*/  @!P2 FMUL R2, R2, 16777216 ;  /* 0x4b8000000202a820 */ /* 0x008fe40000400000 */
[----:B--2---:R-:W-:-:S05]  /*3aa60*/  @!P2 FMUL R3, R3, 16777216 ;  /* 0x4b8000000303a820 */ /* 0x004fca0000400000 */
[----:B------:R0:W-:Y:S04]  /*3aa70*/  STL [R1+0x1360], R3 ;  /* 0x0013600301007387 */ /* 0x0001e80000100800 */
[----:B0-----:R-:W2:Y:S04]  /*3aa80*/  LDL R3, [R1+0xd0] ;  /* 0x0000d00001037983 */ /* 0x001ea80000100800 */
[----:B------:R0:W-:Y:S04]  /*3aa90*/  STL [R1+0xcc], R5 ;  /* 0x0000cc0501007387 */ /* 0x0001e80000100800 */
[----:B0-----:R-:W3:Y:S04]  /*3aaa0*/  LDL.LU R5, [R1+0x136c] ;  /* 0x00136c0001057983 */ /* 0x001ee80000300800 */
[----:B------:R0:W-:Y:S04]  /*3aab0*/  @!P2 STL [R1+0xd8], R2 ;  /* 0x0000d8020100a387 */ /* 0x0001e80000100800 */
[----:B0-----:R-:W3:Y:S01]  /*3aac0*/  LDL.LU R2, [R1+0xbc] ;  /* 0x0000bc0001027983 */ /* 0x001ee20000300800 */
[----:B------:R-:W-:-:S02]  /*3aad0*/  @P0 FMUL R17, R17, 0.25 ;  /* 0x3e80000011110820 */ /* 0x000fc40000400000 */
[----:B------:R-:W-:Y:S02]  /*3aae0*/  @P0 FMUL R26, R26, 0.25 ;  /* 0x3e8000001a1a0820 */ /* 0x000fe40000400000 */
[----:B------:R-:W-:Y:S02]  /*3aaf0*/  @!P2 FMUL R17, R17, 16777216 ;  /* 0x4b8000001111a820 */ /* 0x000fe40000400000 */
[----:B------:R-:W-:Y:S02]  /*3ab00*/  @!P2 FMUL R26, R26, 16777216 ;  /* 0x4b8000001a1aa820 */ /* 0x000fe40000400000 */
[----:B--2---:R-:W-:-:S05]  /*3ab10*/  @!P2 FMUL R3, R3, 16777216 ;  /* 0x4b8000000303a820 */ /* 0x004fca0000400000 */
[----:B------:R0:W-:Y:S04]  /*3ab20*/  @!P2 STL [R1+0xd0], R3 ;  /* 0x0000d0030100a387 */ /* 0x0001e80000100800 */
[----:B---3--:R1:W-:Y:S04]  /*3ab30*/  STL [R1+0x1368], R2 ;  /* 0x0013680201007387 */ /* 0x0083e80000100800 */
[----:B0-----:R-:W2:Y:S01]  /*3ab40*/  LDL.LU R3, [R1+0xc4] ;  /* 0x0000c40001037983 */ /* 0x001ea20000300800 */
[----:B-1----:R-:W-:Y:S01]  /*3ab50*/  IMAD.MOV.U32 R2, RZ, RZ, R17 ;  /* 0x000000ffff027224 */ /* 0x002fe200078e0011 */
[----:B------:R-:W-:-:S02]  /*3ab60*/  MOV R17, R5 ;  /* 0x0000000500117202 */ /* 0x000fc40000000f00 */
[----:B------:R0:W1:Y:S02]  /*3ab70*/  MUFU.RCP R5, R26 ;  /* 0x0000001a00057308 */ /* 0x0000640000001000 */
[----:B0-----:R-:W3:Y:S01]  /*3ab80*/  LDL.LU R26, [R1+0xd8] ;  /* 0x0000d800011a7983 */ /* 0x001ee20000300800 */
[----:B-1----:R-:W-:-:S05]  /*3ab90*/  FMUL R2, R5, R2 ;  /* 0x0000000205027220 */ /* 0x002fca0000400000 */
[----:B------:R0:W-:Y:S04]  /*3aba0*/  STL [R1+0x244], R2 ;  /* 0x0002440201007387 */ /* 0x0001e80000100800 */
[----:B0-----:R-:W2:Y:S02]  /*3abb0*/  LDL.LU R2, [R1+0x1368] ;  /* 0x0013680001027983 */ /* 0x001ea40000300800 */
[----:B--2---:R-:W-:-:S05]  /*3abc0*/  FMUL R2, R5, R2 ;  /* 0x0000000205027220 */ /* 0x004fca0000400000 */
[----:B------:R0:W-:Y:S04]  /*3abd0*/  STL [R1+0x240], R2 ;  /* 0x0002400201007387 */ /* 0x0001e80000100800 */
[----:B0-----:R-:W2:Y:S01]  /*3abe0*/  LDL.LU R2, [R1+0x1364] ;  /* 0x0013640001027983 */ /* 0x001ea20000300800 */
[C---:B------:R-:W-:Y:S02]  /*3abf0*/  FMUL R3, R5.reuse, R3 ;  /* 0x0000000305037220 */ /* 0x040fe40000400000 */
[----:B--2---:R-:W-:-:S05]  /*3ac00*/  FMUL R2, R5, R2 ;  /* 0x0000000205027220 */ /* 0x004fca0000400000 */
[----:B------:R0:W-:Y:S04]  /*3ac10*/  STL [R1+0x1294], R2 ;  /* 0x0012940201007387 */ /* 0x0001e80000100800 */
[----:B0-----:R-:W2:Y:S04]  /*3ac20*/  LDL.LU R2, [R1+0xd0] ;  /* 0x0000d00001027983 */ /* 0x001ea80000300800 */
[----:B------:R0:W-:Y:S04]  /*3ac30*/  STL [R1+0x238], R3 ;  /* 0x0002380301007387 */ /* 0x0001e80000100800 */
[----:B0-----:R-:W2:Y:S02]  /*3ac40*/  LDL.LU R3, [R1+0x1360] ;  /* 0x0013600001037983 */ /* 0x001ea40000300800 */
[----:B--2---:R-:W-:-:S05]  /*3ac50*/  FMUL R3, R5, R3 ;  /* 0x0000000305037220 */ /* 0x004fca0000400000 */
[----:B------:R0:W-:Y:S04]  /*3ac60*/  STL [R1+0x12b4], R3 ;  /* 0x0012b40301007387 */ /* 0x0001e80000100800 */
[----:B0-----:R-:W2:Y:S01]  /*3ac70*/  LDL.LU R3, [R1+0xcc] ;  /* 0x0000cc0001037983 */ /* 0x001ea20000300800 */
[----:B------:R-:W-:Y:S02]  /*3ac80*/  @P0 FMUL R25, R25, 0.25 ;  /* 0x3e80000019190820 */ /* 0x000fe40000400000 */
[----:B------:R-:W-:Y:S02]  /*3ac90*/  FMUL R2, R5, R2 ;  /* 0x0000000205027220 */ /* 0x000fe40000400000 */
[----:B-----5:R-:W-:Y:S02]  /*3aca0*/  @P0 FMUL R24, R24, 0.25 ;  /* 0x3e80000018180820 */ /* 0x020fe40000400000 */
[----:B------:R-:W-:-:S02]  /*3acb0*/  @!P2 FMUL R25, R25, 16777216 ;  /* 0x4b8000001919a820 */ /* 0x000fc40000400000 */
[----:B------:R-:W-:Y:S02]  /*3acc0*/  @P0 FMUL R27, R27, 0.25 ;  /* 0x3e8000001b1b0820 */ /* 0x000fe40000400000 */
[----:B------:R-:W-:Y:S02]  /*3acd0*/  @!P2 FMUL R24, R24, 16777216 ;  /* 0x4b8000001818a820 */ /* 0x000fe40000400000 */
[----:B------:R-:W-:Y:S02]  /*3ace0*/  @P0 FMUL R29, R29, 0.25 ;  /* 0x3e8000001d1d0820 */ /* 0x000fe40000400000 */
[----:B------:R-:W-:Y:S02]  /*3acf0*/  @P0 FMUL R23, R23, 0.25 ;  /* 0x3e80000017170820 */ /* 0x000fe40000400000 */
[----:B------:R-:W-:Y:S02]  /*3ad00*/  @!P2 FMUL R27, R27, 16777216 ;  /* 0x4b8000001b1ba820 */ /* 0x000fe40000400000 */
        /* <DEDUP_REMOVED lines=11> */
[----:B------:R-:W-:Y:S02]  /*3adc0*/  FMUL R20, R5, R20 ;  /* 0x0000001405147220 */ /* 0x000fe40000400000 */
[----:B------:R-:W-:-:S02]  /*3add0*/  @!P2 FMUL R15, R15, 16777216 ;  /* 0x4b8000000f0fa820 */ /* 0x000fc40000400000 */
[----:B------:R-:W-:Y:S02]  /*3ade0*/  @!P2 FMUL R12, R12, 16777216 ;  /* 0x4b8000000c0ca820 */ /* 0x000fe40000400000 */
[----:B------:R-:W-:Y:S02]  /*3adf0*/  @P0 FMUL R8, R8, 0.25 ;  /* 0x3e80000008080820 */ /* 0x000fe40000400000 */
[----:B------:R-:W-:Y:S02]  /*3ae00*/  @!P2 FMUL R11, R11, 16777216 ;  /* 0x4b8000000b0ba820 */ /* 0x000fe40000400000 */
[----:B------:R-:W-:Y:S02]  /*3ae10*/  @P0 FMUL R7, R7, 0.25 ;  /* 0x3e80000007070820 */ /* 0x000fe40000400000 */
[----:B------:R-:W-:Y:S02]  /*3ae20*/  @P0 FMUL R4, R4, 0.25 ;  /* 0x3e80000004040820 */ /* 0x000fe40000400000 */
[----:B------:R-:W-:-:S02]  /*3ae30*/  FMUL R15, R5, R15 ;  /* 0x0000000f050f7220 */ /* 0x000fc40000400000 */
[----:B------:R-:W-:Y:S02]  /*3ae40*/  @P0 FMUL R28, R28, 0.25 ;  /* 0x3e8000001c1c0820 */ /* 0x000fe40000400000 */
[----:B------:R-:W-:Y:S02]  /*3ae50*/  @P0 FMUL R0, R0, 0.25 ;  /* 0x3e80000000000820 */ /* 0x000fe40000400000 */
[----:B------:R-:W-:Y:S02]  /*3ae60*/  @!P2 FMUL R8, R8, 16777216 ;  /* 0x4b8000000808a820 */ /* 0x000fe40000400000 */
[----:B------:R-:W-:Y:S02]  /*3ae70*/  @P0 FMUL R22, R22, 0.25 ;  /* 0x3e80000016160820 */ /* 0x000fe40000400000 */
[----:B------:R-:W-:Y:S02]  /*3ae80*/  @!P2 FMUL R7, R7, 16777216 ;  /* 0x4b8000000707a820 */ /* 0x000fe40000400000 */
[----:B------:R-:W-:-:S02]  /*3ae90*/  @P0 FMUL R21, R21, 0.25 ;  /* 0x3e80000015150820 */ /* 0x000fc40000400000 */
[----:B------:R-:W-:Y:S02]  /*3aea0*/  @!P2 FMUL R4, R4, 16777216 ;  /* 0x4b8000000404a820 */ /* 0x000fe40000400000 */
[----:B------:R-:W-:Y:S02]  /*3aeb0*/  @P0 FMUL R10, R10, 0.25 ;  /* 0x3e8000000a0a0820 */ /* 0x000fe40000400000 */
[----:B------:R-:W-:Y:S02]  /*3aec0*/  @!P2 FMUL R28, R28, 16777216 ;  /* 0x4b8000001c1ca820 */ /* 0x000fe40000400000 */
[----:B------:R-:W-:Y:S02]  /*3aed0*/  @P0 FMUL R18, R18, 0.25 ;  /* 0x3e80000012120820 */ /* 0x000fe40000400000 */
[----:B------:R-:W-:Y:S02]  /*3aee0*/  @!P2 FMUL R0, R0, 16777216 ;  /* 0x4b8000000000a820 */ /* 0x000fe40000400000 */
[----:B------:R-:W-:-:S02]  /*3aef0*/  FMUL R8, R5, R8 ;  /* 0x0000000805087220 */ /* 0x000fc40000400000 */
[----:B------:R-:W-:Y:S02]  /*3af00*/  @P0 FMUL R9, R9, 0.25 ;  /* 0x3e80000009090820 */ /* 0x000fe40000400000 */
[----:B------:R-:W-:Y:S02]  /*3af10*/  @!P2 FMUL R22, R22, 16777216 ;  /* 0x4b8000001616a820 */ /* 0x000fe40000400000 */
[----:B------:R-:W-:Y:S02]  /*3af20*/  @!P2 FMUL R21, R21, 16777216 ;  /* 0x4b8000001515a820 */ /* 0x000fe40000400000 */
[----:B------:R-:W-:Y:S02]  /*3af30*/  @!P2 FMUL R10, R10, 16777216 ;  /* 0x4b8000000a0aa820 */ /* 0x000fe40000400000 */
[----:B------:R-:W-:Y:S02]  /*3af40*/  @P0 FMUL R6, R6, 0.25 ;  /* 0x3e80000006060820 */ /* 0x000fe40000400000 */
[----:B------:R-:W-:-:S02]  /*3af50*/  @!P2 FMUL R18, R18, 16777216 ;  /* 0x4b8000001212a820 */ /* 0x000fc40000400000 */
[----:B------:R-:W-:Y:S02]  /*3af60*/  FMUL R0, R5, R0 ;  /* 0x0000000005007220 */ /* 0x000fe40000400000 */
[----:B------:R-:W-:Y:S02]  /*3af70*/  @!P2 FMUL R9, R9, 16777216 ;  /* 0x4b8000000909a820 */ /* 0x000fe40000400000 */
[C---:B------:R-:W-:Y:S02]  /*3af80*/  FMUL R10, R5.reuse, R10 ;  /* 0x0000000a050a7220 */ /* 0x040fe40000400000 */
[----:B------:R-:W-:Y:S02]  /*3af90*/  @!P2 FMUL R6, R6, 16777216 ;  /* 0x4b8000000606a820 */ /* 0x000fe40000400000 */
[C---:B------:R-:W-:Y:S02]  /*3afa0*/  FMUL R9, R5.reuse, R9 ;  /* 0x0000000905097220 */ /* 0x040fe40000400000 */
[----:B------:R-:W-:-:S02]  /*3afb0*/  FMUL R6, R5, R6 ;  /* 0x0000000605067220 */ /* 0x000fc40000400000 */
[----:B--2---:R-:W-:-:S05]  /*3afc0*/  FMUL R3, R5, R3 ;  /* 0x0000000305037220 */ /* 0x004fca0000400000 */
[----:B------:R0:W-:Y:S04]  /*3afd0*/  STL [R1+0x230], R3 ;  /* 0x0002300301007387 */ /* 0x0001e80000100800 */
[----:B------:R3:W-:Y:S01]  /*3afe0*/  STL [R1+0x12b8], R2 ;  /* 0x0012b80201007387 */ /* 0x0007e20000100800 */
[----:B0-----:R-:W-:-:S03]  /*3aff0*/  FMUL R3, R5, R25 ;  /* 0x0000001905037220 */ /* 0x001fc60000400000 */
[----:B------:R-:W2:Y:S01]  /*3b000*/  LDL.LU R25, [R1+0x135c] ;  /* 0x00135c0001197983 */ /* 0x000ea20000300800 */
[----:B---3--:R-:W-:-:S05]  /*3b010*/  FMUL R2, R5, R26 ;  /* 0x0000001a05027220 */ /* 0x008fca0000400000 */
[----:B------:R0:W-:Y:S04]  /*3b020*/  STL [R1+0x228], R2 ;  /* 0x0002280201007387 */ /* 0x0001e80000100800 */
[----:B------:R1:W-:Y:S01]  /*3b030*/  STL [R1+0xb4], R3 ;  /* 0x0000b40301007387 */ /* 0x0003e20000100800 */
[C---:B0-----:R-:W-:Y:S02]  /*3b040*/  FMUL R2, R5.reuse, R24 ;  /* 0x0000001805027220 */ /* 0x041fe40000400000 */
[C---:B------:R-:W-:Y:S02]  /*3b050*/  FMUL R24, R5.reuse, R27 ;  /* 0x0000001b05187220 */ /* 0x040fe40000400000 */
[C---:B-1----:R-:W-:Y:S01]  /*3b060*/  FMUL R3, R5.reuse, R29 ;  /* 0x0000001d05037220 */ /* 0x042fe20000400000 */
[----:B------:R0:W-:Y:S04]  /*3b070*/  STL [R1+0xb0], R2 ;  /* 0x0000b00201007387 */ /* 0x0001e80000100800 */
[----:B------:R-:W-:Y:S01]  /*3b080*/  STL [R1+0xa8], R24 ;  /* 0x0000a81801007387 */ /* 0x000fe20000100800 */
[----:B0-----:R-:W-:-:S03]  /*3b090*/  FMUL R2, R5, R23 ;  /* 0x0000001705027220 */ /* 0x001fc60000400000 */
[----:B------:R0:W-:Y:S04]  /*3b0a0*/  STL [R1+0xa0], R3 ;  /* 0x0000a00301007387 */ /* 0x0001e80000100800 */
[----:B------:R1:W-:Y:S01]  /*3b0b0*/  STL [R1+0x98], R2 ;  /* 0x0000980201007387 */ /* 0x0003e20000100800 */
[----:B0-----:R-:W-:-:S03]  /*3b0c0*/  FMUL R3, R5, R19 ;  /* 0x0000001305037220 */ /* 0x001fc60000400000 */
[----:B------:R-:W-:Y:S01]  /*3b0d0*/  STL [R1+0x90], R20 ;  /* 0x0000901401007387 */ /* 0x000fe20000100800 */
[----:B-1----:R-:W-:-:S03]  /*3b0e0*/  FMUL R2, R5, R16 ;  /* 0x0000001005027220 */ /* 0x002fc60000400000 */
[----:B------:R0:W-:Y:S04]  /*3b0f0*/  STL [R1+0x88], R3 ;  /* 0x0000880301007387 */ /* 0x0001e80000100800 */
[----:B------:R1:W-:Y:S01]  /*3b100*/  STL [R1+0x84], R2 ;  /* 0x0000840201007387 */ /* 0x0003e20000100800 */
[----:B0-----:R-:W-:-:S03]  /*3b110*/  FMUL R3, R5, R12 ;  /* 0x0000000c05037220 */ /* 0x001fc60000400000 */
[----:B------:R-:W-:Y:S01]  /*3b120*/  STL [R1+0x50], R15 ;  /* 0x0000500f01007387 */ /* 0x000fe20000100800 */
[----:B-1----:R-:W-:-:S03]  /*3b130*/  FMUL R2, R5, R11 ;  /* 0x0000000b05027220 */ /* 0x002fc60000400000 */
[----:B------:R0:W-:Y:S01]  /*3b140*/  STL [R1+0x4c], R3 ;  /* 0x00004c0301007387 */ /* 0x0001e20000100800 */
[----:B------:R-:W-:-:S03]  /*3b150*/  FMUL R20, R5, R28 ;  /* 0x0000001c05147220 */ /* 0x000fc60000400000 */
[----:B------:R1:W-:Y:S01]  /*3b160*/  STL [R1+0x2c], R2 ;  /* 0x00002c0201007387 */ /* 0x0003e20000100800 */
[C---:B------:R-:W-:Y:S02]  /*3b170*/  FMUL R11, R5.reuse, R22 ;  /* 0x00000016050b7220 */ /* 0x040fe40000400000 */
[C---:B0-----:R-:W-:Y:S01]  /*3b180*/  FMUL R3, R5.reuse, R7 ;  /* 0x0000000705037220 */ /* 0x041fe20000400000 */
[----:B------:R-:W-:Y:S01]  /*3b190*/  STL [R1+0x28], R8 ;  /* 0x0000280801007387 */ /* 0x000fe20000100800 */
[----:B-1----:R-:W-:-:S03]  /*3b1a0*/  FMUL R2, R5, R4 ;  /* 0x0000000405027220 */ /* 0x002fc60000400000 */
[----:B------:R-:W-:Y:S01]  /*3b1b0*/  STL [R1+0x8], R3 ;  /* 0x0000080301007387 */ /* 0x000fe20000100800 */
[C---:B------:R-:W-:Y:S02]  /*3b1c0*/  FMUL R12, R5.reuse, R21 ;  /* 0x00000015050c7220 */ /* 0x040fe40000400000 */
[----:B------:R-:W-:Y:S01]  /*3b1d0*/  FMUL R7, R5, R18 ;  /* 0x0000001205077220 */ /* 0x000fe20000400000 */
[----:B------:R0:W-:Y:S04]  /*3b1e0*/  STL [R1+0x4], R2 ;  /* 0x0000040201007387 */ /* 0x0001e80000100800 */
[----:B------:R-:W-:Y:S04]  /*3b1f0*/  STL [R1+0x12ec], R20 ;  /* 0x0012ec1401007387 */ /* 0x000fe80000100800 */
[----:B------:R-:W-:Y:S04]  /*3b200*/  STL [R1], R0 ;  /* 0x0000000001007387 */ /* 0x000fe80000100800 */
[----:B------:R-:W-:Y:S04]  /*3b210*/  STL [R1+0x1314], R11 ;  /* 0x0013140b01007387 */ /* 0x000fe80000100800 */
[----:B------:R-:W-:Y:S04]  /*3b220*/  STL [R1+0x1318], R12 ;  /* 0x0013180c01007387 */ /* 0x000fe80000100800 */
[----:B------:R-:W-:Y:S04]  /*3b230*/  STL [R1+0x131c], R10 ;  /* 0x00131c0a01007387 */ /* 0x000fe80000100800 */
[----:B------:R-:W-:Y:S04]  /*3b240*/  STL [R1+0x1320], R7 ;  /* 0x0013200701007387 */ /* 0x000fe80000100800 */
[----:B------:R-:W-:Y:S04]  /*3b250*/  STL [R1+0x1324], R9 ;  /* 0x0013240901007387 */ /* 0x000fe80000100800 */
[----:B0-----:R-:W3:Y:S04]  /*3b260*/  LDL.LU R2, [R1+0xd4] ;  /* 0x0000d40001027983 */ /* 0x001ee80000300800 */
[----:B------:R-:W5:Y:S04]  /*3b270*/  LDL.LU R3, [R1+0xdc] ;  /* 0x0000dc0001037983 */ /* 0x000f680000300800 */
[----:B------:R-:W-:Y:S04]  /*3b280*/  STL [R1+0x1328], R6 ;  /* 0x0013280601007387 */ /* 0x000fe80000100800 */
[----:B------:R-:W2:Y:S01]  /*3b290*/  LDL.LU R15, [R1+0x1a0] ;  /* 0x0001a000010f7983 */ /* 0x000ea20000300800 */
[----:B------:R-:W-:-:S04]  /*3b2a0*/  @P0 FMUL R14, R14, 0.25 ;  /* 0x3e8000000e0e0820 */ /* 0x000fc80000400000 */
[----:B------:R-:W-:Y:S01]  /*3b2b0*/  @!P2 FMUL R14, R14, 16777216 ;  /* 0x4b8000000e0ea820 */ /* 0x000fe20000400000 */
[----:B--2---:R-:W-:Y:S04]  /*3b2c0*/  STL [R1+0x134c], R15 ;  /* 0x00134c0f01007387 */ /* 0x004fe80000100800 */
[----:B------:R-:W2:Y:S01]  /*3b2d0*/  LDL.LU R29, [R1+0x1a8] ;  /* 0x0001a800011d7983 */ /* 0x000ea20000300800 */
[----:B------:R-:W-:-:S03]  /*3b2e0*/  FMUL R8, R5, R14 ;  /* 0x0000000e05087220 */ /* 0x000fc60000400000 */
[----:B--2---:R0:W-:Y:S04]  /*3b2f0*/  STL [R1+0x1350], R29 ;  /* 0x0013501d01007387 */ /* 0x0041e80000100800 */
[----:B------:R-:W-:Y:S04]  /*3b300*/  STL [R1+0x132c], R8 ;  /* 0x00132c0801007387 */ /* 0x000fe80000100800 */
[----:B0-----:R-:W2:Y:S04]  /*3b310*/  LDL R29, [R1+0xfc] ;  /* 0x0000fc00011d7983 */ /* 0x001ea80000100800 */
[----:B--2---:R0:W-:Y:S04]  /*3b320*/  STL [R1+0x1354], R29 ;  /* 0x0013541d01007387 */ /* 0x0041e80000100800 */
[----:B0-----:R-:W2:Y:S01]  /*3b330*/  LDL R29, [R1+0xf4] ;  /* 0x0000f400011d7983 */ /* 0x001ea20000100800 */
[----:B----4-:R-:W-:-:S04]  /*3b340*/  @P0 FMUL R13, R13, 0.25 ;  /* 0x3e8000000d0d0820 */ /* 0x010fc80000400000 */
[----:B------:R-:W-:-:S04]  /*3b350*/  @!P2 FMUL R13, R13, 16777216 ;  /* 0x4b8000000d0da820 */ /* 0x000fc80000400000 */
[----:B------:R-:W-:Y:S01]  /*3b360*/  FMUL R5, R5, R13 ;  /* 0x0000000d05057220 */ /* 0x000fe20000400000 */
[----:B--2---:R0:W-:Y:S04]  /*3b370*/  STL [R1+0x1358], R29 ;  /* 0x0013581d01007387 */ /* 0x0041e80000100800 */
[----:B------:R-:W2:Y:S04]  /*3b380*/  LDL R15, [R1+0x108] ;  /* 0x00010800010f7983 */ /* 0x000ea80000100800 */
[----:B0-----:R-:W4:Y:S04]  /*3b390*/  LDL R29, [R1+0xec] ;  /* 0x0000ec00011d7983 */ /* 0x001f280000100800 */
[----:B------:R0:W-:Y:S04]  /*3b3a0*/  STL [R1+0x1330], R5 ;  /* 0x0013300501007387 */ /* 0x0001e80000100800 */
        /* <DEDUP_REMOVED lines=17> */
[----:B------:R-:W-:-:S03]  /*3b4c0*/  MOV R16, R17 ;  /* 0x0000001100107202 */ /* 0x000fc60000000f00 */
[----:B------:R-:W2:Y:S04]  /*3b4d0*/  LDL.LU R13, [R1+0x194] ;  /* 0x00019400010d7983 */ /* 0x000ea80000300800 */
[----:B------:R-:W2:Y:S04]  /*3b4e0*/  LDL.LU R14, [R1+0x19c] ;  /* 0x00019c00010e7983 */ /* 0x000ea80000300800 */
[----:B------:R-:W2:Y:S04]  /*3b4f0*/  LDL.LU R4, [R1+0x1ac] ;  /* 0x0001ac0001047983 */ /* 0x000ea80000300800 */
[----:B------:R-:W2:Y:S04]  /*3b500*/  LDL.LU R19, [R1+0x1b4] ;  /* 0x0001b40001137983 */ /* 0x000ea80000300800 */
[----:B------:R-:W2:Y:S04]  /*3b510*/  LDL.LU R17, [R1+0x1a4] ;  /* 0x0001a40001117983 */ /* 0x000ea80000300800 */
[----:B------:R-:W2:Y:S01]  /*3b520*/  LDL.LU R18, [R1+0x1b0] ;  /* 0x0001b00001127983 */ /* 0x000ea20000300800 */
[----:B----4-:R-:W-:-:S05]  /*3b530*/  @P1 FMUL R29, R29, 0.25 ;  /* 0x3e8000001d1d1820 */ /* 0x010fca0000400000 */
[----:B------:R0:W-:Y:S04]  /*3b540*/  @P1 STL [R1+0xec], R29 ;  /* 0x0000ec1d01001387 */ /* 0x0001e80000100800 */
[----:B0-----:R-:W4:Y:S02]  /*3b550*/  LDL.LU R29, [R1+0x1358] ;  /* 0x00135800011d7983 */ /* 0x001f240000300800 */
[----:B----4-:R-:W-:-:S05]  /*3b560*/  @P1 FMUL R29, R29, 0.25 ;  /* 0x3e8000001d1d1820 */ /* 0x010fca0000400000 */
[----:B------:R0:W-:Y:S04]  /*3b570*/  @P1 STL [R1+0xf4], R29 ;  /* 0x0000f41d01001387 */ /* 0x0001e80000100800 */
[----:B0-----:R-:W4:Y:S01]  /*3b580*/  LDL.LU R29, [R1+0x1354] ;  /* 0x00135400011d7983 */ /* 0x001f220000300800 */
[----:B--2---:R-:W-:Y:S02]  /*3b590*/  @P1 FMUL R15, R15, 0.25 ;  /* 0x3e8000000f0f1820 */ /* 0x004fe40000400000 */
[----:B------:R-:W-:Y:S02]  /*3b5a0*/  @P1 FMUL R5, R5, 0.25 ;  /* 0x3e80000005051820 */ /* 0x000fe40000400000 */
[----:B----4-:R-:W-:-:S05]  /*3b5b0*/  @P1 FMUL R29, R29, 0.25 ;  /* 0x3e8000001d1d1820 */ /* 0x010fca0000400000 */
[----:B------:R0:W-:Y:S04]  /*3b5c0*/  @P1 STL [R1+0xfc], R29 ;  /* 0x0000fc1d01001387 */ /* 0x0001e80000100800 */
[----:B0-----:R-:W2:Y:S04]  /*3b5d0*/  LDL.LU R29, [R1+0x1350] ;  /* 0x00135000011d7983 */ /* 0x001ea80000300800 */
[----:B------:R0:W-:Y:S04]  /*3b5e0*/  @P1 STL [R1+0x108], R15 ;  /* 0x0001080f01001387 */ /* 0x0001e80000100800 */
[----:B0-----:R-:W4:Y:S04]  /*3b5f0*/  LDL.LU R15, [R1+0x134c] ;  /* 0x00134c00010f7983 */ /* 0x001f280000300800 */
        /* <DEDUP_REMOVED lines=20> */
[----:B0-----:R-:W2:Y:S01]  /*3b740*/  LDL.LU R5, [R1+0x133c] ;  /* 0x00133c0001057983 */ /* 0x001ea20000300800 */
[----:B------:R-:W-:Y:S02]  /*3b750*/  @P1 FMUL R16, R16, 0.25 ;  /* 0x3e80000010101820 */ /* 0x000fe40000400000 */
[----:B--2---:R-:W-:-:S05]  /*3b760*/  @!P0 FMUL R5, R5, 16777216 ;  /* 0x4b80000005058820 */ /* 0x004fca0000400000 */
[----:B------:R0:W-:Y:S04]  /*3b770*/  STL [R1+0x1334], R5 ;  /* 0x0013340501007387 */ /* 0x0001e80000100800 */
[----:B0-----:R-:W2:Y:S01]  /*3b780*/  LDL.LU R5, [R1+0xec] ;  /* 0x0000ec0001057983 */ /* 0x001ea20000300800 */
[----:B------:R-:W-:Y:S02]  /*3b790*/  @P1 FMUL R25, R25, 0.25 ;  /* 0x3e80000019191820 */ /* 0x000fe40000400000 */
[----:B------:R-:W-:Y:S02]  /*3b7a0*/  @!P0 FMUL R16, R16, 16777216 ;  /* 0x4b80000010108820 */ /* 0x000fe40000400000 */
[----:B------:R-:W-:Y:S02]  /*3b7b0*/  @!P0 FMUL R25, R25, 16777216 ;  /* 0x4b80000019198820 */ /* 0x000fe40000400000 */
[----:B---3--:R-:W-:-:S02]  /*3b7c0*/  @P1 FMUL R2, R2, 0.25 ;  /* 0x3e80000002021820 */ /* 0x008fc40000400000 */
[----:B-----5:R-:W-:Y:S02]  /*3b7d0*/  @P1 FMUL R3, R3, 0.25 ;  /* 0x3e80000003031820 */ /* 0x020fe40000400000 */
[----:B------:R-:W-:Y:S02]  /*3b7e0*/  @!P0 FMUL R2, R2, 16777216 ;  /* 0x4b80000002028820 */ /* 0x000fe40000400000 */
[----:B------:R-:W-:Y:S01]  /*3b7f0*/  @!P0 FMUL R3, R3, 16777216 ;  /* 0x4b80000003038820 */ /* 0x000fe20000400000 */
[----:B--2---:R0:W-:Y:S02]  /*3b800*/  STL [R1+0x1338], R5 ;  /* 0x0013380501007387 */ /* 0x0041e40000100800 */
[----:B0-----:R-:W-:Y:S02]  /*3b810*/  MOV R5, R16 ;  /* 0x0000001000057202 */ /* 0x001fe40000000f00 */
[----:B------:R0:W1:Y:S02]  /*3b820*/  MUFU.RCP R16, R25 ;  /* 0x0000001900107308 */ /* 0x0000640000001000 */
[----:B0-----:R-:W2:Y:S01]  /*3b830*/  LDL.LU R25, [R1+0x108] ;  /* 0x0001080001197983 */ /* 0x001ea20000300800 */
[----:B-1----:R-:W-:-:S02]  /*3b840*/  FMUL R2, R16, R2 ;  /* 0x0000000210027220 */ /* 0x002fc40000400000 */
[C---:B------:R-:W-:Y:S02]  /*3b850*/  FMUL R3, R16.reuse, R3 ;  /* 0x0000000310037220 */ /* 0x040fe40000400000 */
[C---:B------:R-:W-:Y:S01]  /*3b860*/  FMUL R5, R16.reuse, R5 ;  /* 0x0000000510057220 */ /* 0x040fe20000400000 */
[----:B------:R0:W-:Y:S04]  /*3b870*/  STL [R1+0x12d0], R2 ;  /* 0x0012d00201007387 */ /* 0x0001e80000100800 */
[----:B0-----:R-:W3:Y:S04]  /*3b880*/  LDL.LU R2, [R1+0xfc] ;  /* 0x0000fc0001027983 */ /* 0x001ee80000300800 */
[----:B------:R0:W-:Y:S04]  /*3b890*/  STL [R1+0x12d4], R3 ;  /* 0x0012d40301007387 */ /* 0x0001e80000100800 */
[----:B0-----:R-:W5:Y:S04]  /*3b8a0*/  LDL.LU R3, [R1+0xf4] ;  /* 0x0000f40001037983 */ /* 0x001f680000300800 */
[----:B------:R0:W-:Y:S04]  /*3b8b0*/  STL [R1+0xe4], R5 ;  /* 0x0000e40501007387 */ /* 0x0001e80000100800 */
[----:B0-----:R-:W2:Y:S02]  /*3b8c0*/  LDL.LU R5, [R1+0x1338] ;  /* 0x0013380001057983 */ /* 0x001ea40000300800 */
[----:B--2---:R-:W-:-:S05]  /*3b8d0*/  FMUL R5, R16, R5 ;  /* 0x0000000510057220 */ /* 0x004fca0000400000 */
[----:B------:R0:W-:Y:S04]  /*3b8e0*/  STL [R1+0xe0], R5 ;  /* 0x0000e00501007387 */ /* 0x0001e80000100800 */
[----:B0-----:R-:W2:Y:S01]  /*3b8f0*/  LDL.LU R5, [R1+0x1334] ;  /* 0x0013340001057983 */ /* 0x001ea20000300800 */
[C---:B-----5:R-:W-:Y:S02]  /*3b900*/  FMUL R3, R16.reuse, R3 ;  /* 0x0000000310037220 */ /* 0x060fe40000400000 */
[----:B---3--:R-:W-:Y:S02]  /*3b910*/  FMUL R2, R16, R2 ;  /* 0x0000000210027220 */ /* 0x008fe40000400000 */
[----:B------:R-:W-:Y:S01]  /*3b920*/  @P1 FMUL R8, R8, 0.25 ;  /* 0x3e80000008081820 */ /* 0x000fe20000400000 */
[----:B------:R0:W-:Y:S01]  /*3b930*/  STL [R1+0xdc], R3 ;  /* 0x0000dc0301007387 */ /* 0x0001e20000100800 */
[----:B------:R-:W-:-:S02]  /*3b940*/  @P1 FMUL R6, R6, 0.25 ;  /* 0x3e80000006061820 */ /* 0x000fc40000400000 */
[----:B------:R-:W-:Y:S01]  /*3b950*/  @!P0 FMUL R8, R8, 16777216 ;  /* 0x4b80000008088820 */ /* 0x000fe20000400000 */
[----:B------:R2:W-:Y:S01]  /*3b960*/  STL [R1+0xd8], R2 ;  /* 0x0000d80201007387 */ /* 0x0005e20000100800 */
[----:B------:R-:W-:Y:S02]  /*3b970*/  @P1 FMUL R9, R9, 0.25 ;  /* 0x3e80000009091820 */ /* 0x000fe40000400000 */
[----:B0-----:R-:W-:Y:S02]  /*3b980*/  FMUL R3, R16, R25 ;  /* 0x0000001910037220 */ /* 0x001fe40000400000 */
[----:B------:R-:W-:Y:S02]  /*3b990*/  @!P0 FMUL R6, R6, 16777216 ;  /* 0x4b80000006068820 */ /* 0x000fe40000400000 */
[----:B------:R-:W-:Y:S02]  /*3b9a0*/  @!P0 FMUL R9, R9, 16777216 ;  /* 0x4b80000009098820 */ /* 0x000fe40000400000 */
[----:B------:R-:W-:-:S02]  /*3b9b0*/  @P1 FMUL R7, R7, 0.25 ;  /* 0x3e80000007071820 */ /* 0x000fc40000400000 */
[----:B------:R-:W-:Y:S02]  /*3b9c0*/  @P1 FMUL R10, R10, 0.25 ;  /* 0x3e8000000a0a1820 */ /* 0x000fe40000400000 */
[----:B------:R-:W-:Y:S02]  /*3b9d0*/  @!P0 FMUL R7, R7, 16777216 ;  /* 0x4b80000007078820 */ /* 0x000fe40000400000 */
[----:B------:R-:W-:Y:S02]  /*3b9e0*/  @P1 FMUL R12, R12, 0.25 ;  /* 0x3e8000000c0c1820 */ /* 0x000fe40000400000 */
[----:B------:R-:W-:Y:S02]  /*3b9f0*/  @!P0 FMUL R10, R10, 16777216 ;  /* 0x4b8000000a0a8820 */ /* 0x000fe40000400000 */
[----:B------:R-:W-:Y:S02]  /*3ba00*/  @P1 FMUL R11, R11, 0.25 ;  /* 0x3e8000000b0b1820 */ /* 0x000fe40000400000 */
[----:B------:R-:W-:-:S02]  /*3ba10*/  @!P0 FMUL R12, R12, 16777216 ;  /* 0x4b8000000c0c8820 */ /* 0x000fc40000400000 */
[----:B------:R-:W-:Y:S02]  /*3ba20*/  @!P0 FMUL R11, R11, 16777216 ;  /* 0x4b8000000b0b8820 */ /* 0x000fe40000400000 */
[C---:B--2---:R-:W-:Y:S02]  /*3ba30*/  FMUL R2, R16.reuse, R5 ;  /* 0x0000000510027220 */ /* 0x044fe40000400000 */
[----:B------:R-:W2:Y:S04]  /*3ba40*/  LDL.LU R5, [R1+0x1330] ;  /* 0x0013300001057983 */ /* 0x000ea80000300800 */
[----:B------:R0:W-:Y:S02]  /*3ba50*/  STL [R1+0xd4], R3 ;  /* 0x0000d40301007387 */ /* 0x0001e40000100800 */
[----:B0-----:R-:W-:-:S02]  /*3ba60*/  FMUL R3, R16, R8 ;  /* 0x0000000810037220 */ /* 0x001fc40000400000 */
[----:B------:R-:W2:Y:S04]  /*3ba70*/  LDL.LU R8, [R1+0x132c] ;  /* 0x00132c0001087983 */ /* 0x000ea80000300800 */
[----:B------:R0:W-:Y:S04]  /*3ba80*/  STL [R1+0xd0], R2 ;  /* 0x0000d00201007387 */ /* 0x0001e80000100800 */
[----:B------:R1:W-:Y:S01]  /*3ba90*/  STL [R1+0x12d8], R3 ;  /* 0x0012d80301007387 */ /* 0x0003e20000100800 */
[----:B0-----:R-:W-:-:S03]  /*3baa0*/  FMUL R2, R16, R6 ;  /* 0x0000000610027220 */ /* 0x001fc60000400000 */
[----:B------:R-:W3:Y:S01]  /*3bab0*/  LDL.LU R6, [R1+0x1328] ;  /* 0x0013280001067983 */ /* 0x000ee20000300800 */
[----:B-1----:R-:W-:-:S03]  /*3bac0*/  FMUL R3, R16, R9 ;  /* 0x0000000910037220 */ /* 0x002fc60000400000 */
[----:B------:R0:W-:Y:S04]  /*3bad0*/  STL [R1+0x12dc], R2 ;  /* 0x0012dc0201007387 */ /* 0x0001e80000100800 */
[----:B------:R-:W3:Y:S04]  /*3bae0*/  LDL.LU R9, [R1+0x1324] ;  /* 0x0013240001097983 */ /* 0x000ee80000300800 */
[----:B------:R1:W-:Y:S01]  /*3baf0*/  STL [R1+0x12e0], R3 ;  /* 0x0012e00301007387 */ /* 0x0003e20000100800 */
[----:B0-----:R-:W-:-:S03]  /*3bb00*/  FMUL R2, R16, R7 ;  /* 0x0000000710027220 */ /* 0x001fc60000400000 */
[----:B------:R-:W5:Y:S01]  /*3bb10*/  LDL.LU R7, [R1+0x1320] ;  /* 0x0013200001077983 */ /* 0x000f620000300800 */
[----:B-1----:R-:W-:-:S03]  /*3bb20*/  FMUL R3, R16, R10 ;  /* 0x0000000a10037220 */ /* 0x002fc60000400000 */
[----:B------:R-:W5:Y:S04]  /*3bb30*/  LDL.LU R10, [R1+0x131c] ;  /* 0x00131c00010a7983 */ /* 0x000f680000300800 */
[----:B------:R0:W-:Y:S04]  /*3bb40*/  STL [R1+0x5c], R2 ;  /* 0x00005c0201007387 */ /* 0x0001e80000100800 */
[----:B------:R1:W-:Y:S01]  /*3bb50*/  STL [R1+0x12e4], R3 ;  /* 0x0012e40301007387 */ /* 0x0003e20000100800 */
[----:B0-----:R-:W-:-:S03]  /*3bb60*/  FMUL R2, R16, R12 ;  /* 0x0000000c10027220 */ /* 0x001fc60000400000 */
[----:B------:R-:W5:Y:S01]  /*3bb70*/  LDL.LU R12, [R1+0x1318] ;  /* 0x00131800010c7983 */ /* 0x000f620000300800 */
[----:B-1----:R-:W-:-:S03]  /*3bb80*/  FMUL R3, R16, R11 ;  /* 0x0000000b10037220 */ /* 0x002fc60000400000 */
[----:B------:R-:W5:Y:S01]  /*3bb90*/  LDL.LU R11, [R1+0x1314] ;  /* 0x00131400010b7983 */ /* 0x000f620000300800 */
[----:B------:R-:W-:Y:S02]  /*3bba0*/  @P1 FMUL R28, R28, 0.25 ;  /* 0x3e8000001c1c1820 */ /* 0x000fe40000400000 */
[----:B------:R-:W-:Y:S02]  /*3bbb0*/  @P1 FMUL R24, R24, 0.25 ;  /* 0x3e80000018181820 */ /* 0x000fe40000400000 */
[----:B------:R-:W-:Y:S02]  /*3bbc0*/  @P1 FMUL R27, R27, 0.25 ;  /* 0x3e8000001b1b1820 */ /* 0x000fe40000400000 */
[----:B------:R-:W-:Y:S02]  /*3bbd0*/  @P1 FMUL R26, R26, 0.25 ;  /* 0x3e8000001a1a1820 */ /* 0x000fe40000400000 */
[----:B------:R-:W-:Y:S02]  /*3bbe0*/  @P1 FMUL R20, R20, 0.25 ;  /* 0x3e80000014141820 */ /* 0x000fe40000400000 */
[----:B------:R-:W-:-:S02]  /*3bbf0*/  @!P0 FMUL R28, R28, 16777216 ;  /* 0x4b8000001c1c8820 */ /* 0x000fc40000400000 */
[----:B------:R-:W-:Y:S02]  /*3bc00*/  @!P0 FMUL R24, R24, 16777216 ;  /* 0x4b80000018188820 */ /* 0x000fe40000400000 */
[----:B------:R-:W-:Y:S02]  /*3bc10*/  @P1 FMUL R0, R0, 0.25 ;  /* 0x3e80000000001820 */ /* 0x000fe40000400000 */
[----:B------:R-:W-:Y:S01]  /*3bc20*/  @!P0 FMUL R27, R27, 16777216 ;  /* 0x4b8000001b1b8820 */ /* 0x000fe20000400000 */
[----:B------:R0:W-:Y:S01]  /*3bc30*/  STL [R1+0x38], R2 ;  /* 0x0000380201007387 */ /* 0x0001e20000100800 */
[----:B------:R-:W-:Y:S02]  /*3bc40*/  @!P0 FMUL R26, R26, 16777216 ;  /* 0x4b8000001a1a8820 */ /* 0x000fe40000400000 */
[----:B------:R-:W-:Y:S02]  /*3bc50*/  @!P0 FMUL R20, R20, 16777216 ;  /* 0x4b80000014148820 */ /* 0x000fe40000400000 */
[----:B------:R-:W-:-:S02]  /*3bc60*/  FMUL R28, R16, R28 ;  /* 0x0000001c101c7220 */ /* 0x000fc40000400000 */
[----:B------:R-:W-:Y:S02]  /*3bc70*/  @!P0 FMUL R0, R0, 16777216 ;  /* 0x4b80000000008820 */ /* 0x000fe40000400000 */
[C---:B------:R-:W-:Y:S02]  /*3bc80*/  FMUL R27, R16.reuse, R27 ;  /* 0x0000001b101b7220 */ /* 0x040fe40000400000 */
[C---:B0-----:R-:W-:Y:S02]  /*3bc90*/  FMUL R2, R16.reuse, R24 ;  /* 0x0000001810027220 */ /* 0x041fe40000400000 */
[----:B------:R-:W5:Y:S01]  /*3bca0*/  LDL.LU R24, [R1+0x1310] ;  /* 0x0013100001187983 */ /* 0x000f620000300800 */
[C---:B------:R-:W-:Y:S02]  /*3bcb0*/  FMUL R26, R16.reuse, R26 ;  /* 0x0000001a101a7220 */ /* 0x040fe40000400000 */
[----:B------:R-:W-:Y:S01]  /*3bcc0*/  FMUL R25, R16, R20 ;  /* 0x0000001410197220 */ /* 0x000fe20000400000 */
[----:B------:R-:W-:Y:S01]  /*3bcd0*/  STL [R1+0x34], R3 ;  /* 0x0000340301007387 */ /* 0x000fe20000100800 */
[----:B------:R-:W-:-:S02]  /*3bce0*/  @P1 FMUL R4, R4, 0.25 ;  /* 0x3e80000004041820 */ /* 0x000fc40000400000 */
[----:B------:R-:W-:Y:S01]  /*3bcf0*/  @P1 FMUL R19, R19, 0.25 ;  /* 0x3e80000013131820 */ /* 0x000fe20000400000 */
[----:B------:R-:W-:Y:S01]  /*3bd00*/  STL [R1+0x12f0], R28 ;  /* 0x0012f01c01007387 */ /* 0x000fe20000100800 */
[----:B------:R-:W-:Y:S02]  /*3bd10*/  FMUL R0, R16, R0 ;  /* 0x0000000010007220 */ /* 0x000fe40000400000 */
[----:B------:R-:W-:Y:S01]  /*3bd20*/  @P1 FMUL R17, R17, 0.25 ;  /* 0x3e80000011111820 */ /* 0x000fe20000400000 */
[----:B------:R-:W-:Y:S01]  /*3bd30*/  STL [R1+0x30], R2 ;  /* 0x0000300201007387 */ /* 0x000fe20000100800 */
[----:B------:R-:W-:Y:S02]  /*3bd40*/  @P1 FMUL R18, R18, 0.25 ;  /* 0x3e80000012121820 */ /* 0x000fe40000400000 */
[----:B------:R-:W-:Y:S01]  /*3bd50*/  @P1 FMUL R21, R21, 0.25 ;  /* 0x3e80000015151820 */ /* 0x000fe20000400000 */
[----:B------:R-:W-:Y:S01]  /*3bd60*/  STL [R1+0x12f4], R27 ;  /* 0x0012f41b01007387 */ /* 0x000fe20000100800 */
[----:B------:R-:W-:-:S02]  /*3bd70*/  @P1 FMUL R22, R22, 0.25 ;  /* 0x3e80000016161820 */ /* 0x000fc40000400000 */
[----:B------:R-:W-:Y:S01]  /*3bd80*/  @P1 FMUL R23, R23, 0.25 ;  /* 0x3e80000017171820 */ /* 0x000fe20000400000 */
[----:B------:R-:W-:Y:S01]  /*3bd90*/  STL [R1+0x12f8], R26 ;  /* 0x0012f81a01007387 */ /* 0x000fe20000100800 */
[----:B------:R-:W-:Y:S02]  /*3bda0*/  @P1 FMUL R13, R13, 0.25 ;  /* 0x3e8000000d0d1820 */ /* 0x000fe40000400000 */
[----:B------:R-:W-:Y:S01]  /*3bdb0*/  @P1 FMUL R14, R14, 0.25 ;  /* 0x3e8000000e0e1820 */ /* 0x000fe20000400000 */
[----:B------:R-:W-:Y:S01]  /*3bdc0*/  STL [R1+0x12fc], R25 ;  /* 0x0012fc1901007387 */ /* 0x000fe20000100800 */
[----:B----4-:R-:W-:Y:S02]  /*3bdd0*/  @P1 FMUL R15, R15, 0.25 ;  /* 0x3e8000000f0f1820 */ /* 0x010fe40000400000 */
[----:B------:R-:W-:Y:S01]  /*3bde0*/  @P1 FMUL R29, R29, 0.25 ;  /* 0x3e8000001d1d1820 */ /* 0x000fe20000400000 */
[----:B------:R-:W4:Y:S01]  /*3bdf0*/  LDL R20, [R1+0x40] ;  /* 0x0000400001147983 */ /* 0x000f220000100800 */
[----:B------:R-:W-:-:S02]  /*3be00*/  @!P0 FMUL R4, R4, 16777216 ;  /* 0x4b80000004048820 */ /* 0x000fc40000400000 */
[----:B------:R-:W-:Y:S01]  /*3be10*/  @!P0 FMUL R19, R19, 16777216 ;  /* 0x4b80000013138820 */ /* 0x000fe20000400000 */
[----:B------:R0:W-:Y:S01]  /*3be20*/  STL [R1+0x1300], R0 ;  /* 0x0013000001007387 */ /* 0x0001e20000100800 */
[----:B------:R-:W-:Y:S02]  /*3be30*/  @!P0 FMUL R17, R17, 16777216 ;  /* 0x4b80000011118820 */ /* 0x000fe40000400000 */
[----:B------:R-:W-:Y:S02]  /*3be40*/  @!P0 FMUL R18, R18, 16777216 ;  /* 0x4b80000012128820 */ /* 0x000fe40000400000 */
[----:B------:R-:W-:Y:S02]  /*3be50*/  @!P0 FMUL R21, R21, 16777216 ;  /* 0x4b80000015158820 */ /* 0x000fe40000400000 */
[----:B------:R-:W-:Y:S02]  /*3be60*/  @!P0 FMUL R22, R22, 16777216 ;  /* 0x4b80000016168820 */ /* 0x000fe40000400000 */
[----:B------:R-:W-:Y:S01]  /*3be70*/  @!P0 FMUL R23, R23, 16777216 ;  /* 0x4b80000017178820 */ /* 0x000fe20000400000 */
[----:B0-----:R-:W4:Y:S01]  /*3be80*/  LDL.LU R0, [R1+0x74] ;  /* 0x0000740001007983 */ /* 0x001f220000300800 */
[----:B------:R-:W-:-:S02]  /*3be90*/  @!P0 FMUL R13, R13, 16777216 ;  /* 0x4b8000000d0d8820 */ /* 0x000fc40000400000 */
[----:B------:R-:W-:Y:S01]  /*3bea0*/  @!P0 FMUL R14, R14, 16777216 ;  /* 0x4b8000000e0e8820 */ /* 0x000fe20000400000 */
[----:B------:R-:W4:Y:S01]  /*3beb0*/  LDL.LU R2, [R1+0x24] ;  /* 0x0000240001027983 */ /* 0x000f220000300800 */
[----:B------:R-:W-:Y:S02]  /*3bec0*/  @!P0 FMUL R15, R15, 16777216 ;  /* 0x4b8000000f0f8820 */ /* 0x000fe40000400000 */
[----:B------:R-:W-:Y:S01]  /*3bed0*/  @!P0 FMUL R29, R29, 16777216 ;  /* 0x4b8000001d1d8820 */ /* 0x000fe20000400000 */
[----:B------:R-:W4:Y:S01]  /*3bee0*/  LDL.LU R3, [R1+0x7c] ;  /* 0x00007c0001037983 */ /* 0x000f220000300800 */
[C---:B------:R-:W-:Y:S02]  /*3bef0*/  FMUL R4, R16.reuse, R4 ;  /* 0x0000000410047220 */ /* 0x040fe40000400000 */
[C---:B------:R-:W-:Y:S01]  /*3bf00*/  FMUL R19, R16.reuse, R19 ;  /* 0x0000001310137220 */ /* 0x040fe20000400000 */
[----:B------:R-:W4:Y:S01]  /*3bf10*/  LDL.LU R26, [R1+0x70] ;  /* 0x00007000011a7983 */ /* 0x000f220000300800 */
[----:B------:R-:W-:-:S02]  /*3bf20*/  FMUL R17, R16, R17 ;  /* 0x0000001110117220 */ /* 0x000fc40000400000 */
[C---:B------:R-:W-:Y:S01]  /*3bf30*/  FMUL R18, R16.reuse, R18 ;  /* 0x0000001210127220 */ /* 0x040fe20000400000 */
[----:B------:R-:W4:Y:S01]  /*3bf40*/  LDL.LU R28, [R1+0x6c] ;  /* 0x00006c00011c7983 */ /* 0x000f220000300800 */
[C---:B------:R-:W-:Y:S02]  /*3bf50*/  FMUL R21, R16.reuse, R21 ;  /* 0x0000001510157220 */ /* 0x040fe40000400000 */
[C---:B------:R-:W-:Y:S01]  /*3bf60*/  FMUL R22, R16.reuse, R22 ;  /* 0x0000001610167220 */ /* 0x040fe20000400000 */
[----:B------:R-:W4:Y:S01]  /*3bf70*/  LDL.LU R25, [R1+0x1bc] ;  /* 0x0001bc0001197983 */ /* 0x000f220000300800 */
[C---:B------:R-:W-:Y:S02]  /*3bf80*/  FMUL R23, R16.reuse, R23 ;  /* 0x0000001710177220 */ /* 0x040fe40000400000 */
[C---:B------:R-:W-:Y:S01]  /*3bf90*/  FMUL R13, R16.reuse, R13 ;  /* 0x0000000d100d7220 */ /* 0x040fe20000400000 */
[----:B------:R-:W4:Y:S01]  /*3bfa0*/  LDL.LU R27, [R1+0x1c0] ;  /* 0x0001c000011b7983 */ /* 0x000f220000300800 */
[----:B------:R-:W-:-:S02]  /*3bfb0*/  FMUL R14, R16, R14 ;  /* 0x0000000e100e7220 */ /* 0x000fc40000400000 */
[C---:B------:R-:W-:Y:S02]  /*3bfc0*/  FMUL R15, R16.reuse, R15 ;  /* 0x0000000f100f7220 */ /* 0x040fe40000400000 */
[----:B------:R-:W-:Y:S01]  /*3bfd0*/  FMUL R16, R16, R29 ;  /* 0x0000001d10107220 */ /* 0x000fe20000400000 */
[----:B------:R-:W-:Y:S01]  /*3bfe0*/  F2FP.BF16.PACK_AB R4, R4, R19 ;  /* 0x000000130404723e */ /* 0x000fe200000010ff */
[----:B------:R-:W4:Y:S04]  /*3bff0*/  LDL.LU R29, [R1+0x130c] ;  /* 0x00130c00011d7983 */ /* 0x000f280000300800 */
[----:B------:R-:W4:Y:S01]  /*3c000*/  LDL.LU R19, [R1+0x1c8] ;  /* 0x0001c80001137983 */ /* 0x000f220000300800 */
[----:B--2---:R-:W-:Y:S02]  /*3c010*/  F2FP.BF16.PACK_AB R8, R8, R5 ;  /* 0x000000050808723e */ /* 0x004fe400000010ff */
[----:B------:R-:W-:-:S02]  /*3c020*/  F2FP.BF16.PACK_AB R5, R17, R18 ;  /* 0x000000121105723e */ /* 0x000fc400000010ff */
[----:B------:R-:W2:Y:S04]  /*3c030*/  LDL.LU R17, [R1+0x54] ;  /* 0x0000540001117983 */ /* 0x000ea80000300800 */
[----:B------:R-:W2:Y:S01]  /*3c040*/  LDL.LU R18, [R1+0x60] ;  /* 0x0000600001127983 */ /* 0x000ea20000300800 */
[----:B---3--:R-:W-:Y:S02]  /*3c050*/  F2FP.BF16.PACK_AB R9, R9, R6 ;  /* 0x000000060909723e */ /* 0x008fe400000010ff */
[----:B------:R-:W-:Y:S02]  /*3c060*/  F2FP.BF16.PACK_AB R6, R15, R16 ;  /* 0x000000100f06723e */ /* 0x000fe400000010ff */
[----:B------:R-:W3:Y:S04]  /*3c070*/  LDL.LU R15, [R1+0x18] ;  /* 0x00001800010f7983 */ /* 0x000ee80000300800 */
[----:B------:R-:W2:Y:S01]  /*3c080*/  LDL.LU R16, [R1+0x44] ;  /* 0x0000440001107983 */ /* 0x000ea20000300800 */
[----:B-----5:R-:W-:-:S02]  /*3c090*/  F2FP.BF16.PACK_AB R10, R10, R7 ;  /* 0x000000070a0a723e */ /* 0x020fc400000010ff */
[----:B------:R-:W-:Y:S02]  /*3c0a0*/  F2FP.BF16.PACK_AB R7, R13, R14 ;  /* 0x0000000e0d07723e */ /* 0x000fe400000010ff */
[----:B------:R-:W4:Y:S04]  /*3c0b0*/  LDL.LU R13, [R1+0x10] ;  /* 0x00001000010d7983 */ /* 0x000f280000300800 */
[----:B------:R-:W3:Y:S01]  /*3c0c0*/  LDL.LU R14, [R1+0x1c] ;  /* 0x00001c00010e7983 */ /* 0x000ee20000300800 */
[----:B------:R-:W-:-:S03]  /*3c0d0*/  F2FP.BF16.PACK_AB R11, R11, R12 ;  /* 0x0000000c0b0b723e */ /* 0x000fc600000010ff */
[----:B------:R-:W5:Y:S01]  /*3c0e0*/  LDL.LU R12, [R1+0xc] ;  /* 0x00000c00010c7983 */ /* 0x000f620000300800 */
[----:B----4-:R-:W-:Y:S02]  /*3c0f0*/  F2FP.BF16.PACK_AB R13, R29, R13 ;  /* 0x0000000d1d0d723e */ /* 0x010fe400000010ff */
[----:B-----5:R-:W-:Y:S02]  /*3c100*/  F2FP.BF16.PACK_AB R12, R12, R24 ;  /* 0x000000180c0c723e */ /* 0x020fe400000010ff */
[----:B------:R-:W4:Y:S04]  /*3c110*/  LDL.LU R24, [R1+0x1b8] ;  /* 0x0001b80001187983 */ /* 0x000f280000300800 */
[----:B------:R-:W5:Y:S01]  /*3c120*/  LDL.LU R29, [R1+0x1308] ;  /* 0x00130800011d7983 */ /* 0x000f620000300800 */
[----:B---3--:R-:W-:-:S03]  /*3c130*/  F2FP.BF16.PACK_AB R14, R14, R15 ;  /* 0x0000000f0e0e723e */ /* 0x008fc600000010ff */
[----:B------:R0:W-:Y:S01]  /*3c140*/  STS.128 [R20], R4 ;  /* 0x0000000414007388 */ /* 0x0001e20000000c00 */
[----:B-----5:R-:W-:-:S03]  /*3c150*/  F2FP.BF16.PACK_AB R15, R2, R29 ;  /* 0x0000001d020f723e */ /* 0x020fc600000010ff */
[----:B------:R-:W3:Y:S04]  /*3c160*/  LDL.LU R29, [R1+0x1304] ;  /* 0x00130400011d7983 */ /* 0x000ee80000300800 */
[----:B0-----:R-:W5:Y:S04]  /*3c170*/  LDL.LU R4, [R1+0x48] ;  /* 0x0000480001047983 */ /* 0x001f680000300800 */
[----:B------:R-:W2:Y:S04]  /*3c180*/  LDL.LU R5, [R1+0x58] ;  /* 0x0000580001057983 */ /* 0x000ea80000300800 */
[----:B------:R-:W3:Y:S01]  /*3c190*/  LDL.LU R7, [R1+0x64] ;  /* 0x0000640001077983 */ /* 0x000ee20000300800 */
[----:B------:R-:W-:-:S03]  /*3c1a0*/  IMAD.MOV.U32 R2, RZ, RZ, 0x3dc6b27f ;  /* 0x3dc6b27fff027424 */ /* 0x000fc600078e00ff */
[----:B------:R0:W-:Y:S01]  /*3c1b0*/  STS.128 [R20+0x80], R8 ;  /* 0x0000800814007388 */ /* 0x0001e20000000c00 */
[----:B----4-:R-:W-:Y:S02]  /*3c1c0*/  IADD3 R24, R0, -R24, RZ ;  /* 0x8000001800187210 */ /* 0x010fe40007ffe0ff */
[----:B------:R-:W-:-:S03]  /*3c1d0*/  F2FP.BF16.PACK_AB R19, R19, R3 ;  /* 0x000000031313723e */ /* 0x000fc600000010ff */
[----:B------:R-:W-:-:S04]  /*3c1e0*/  FADD R24, R24, -1 ;  /* 0xbf80000018187421 */ /* 0x000fc80000000000 */
[----:B------:R-:W-:-:S04]  /*3c1f0*/  FFMA.FTZ R6, R24, R2, -0.16845393180847167969 ;  /* 0xbe2c7f3018067423 */ /* 0x000fc80000010002 */
[----:B------:R-:W-:-:S04]  /*3c200*/  FFMA.FTZ R6, R24, R6, 0.1716887056827545166 ;  /* 0x3e2fcf2a18067423 */ /* 0x000fc80000010006 */
[C---:B------:R-:W-:Y:S01]  /*3c210*/  FFMA.FTZ R6, R24.reuse, R6, -0.17900948226451873779 ;  /* 0xbe374e4318067423 */ /* 0x040fe20000010006 */
[----:B------:R-:W-:Y:S03]  /*3c220*/  STS.128 [R20+0x400], R12 ;  /* 0x0004000c14007388 */ /* 0x000fe60000000c00 */
[----:B0-----:R-:W-:Y:S01]  /*3c230*/  FFMA.FTZ R8, R24, R6, 0.20512372255325317383 ;  /* 0x3e520bf418087423 */ /* 0x001fe20000010006 */
[----:B--2---:R-:W-:Y:S02]  /*3c240*/  F2FP.BF16.PACK_AB R17, R5, R17 ;  /* 0x000000110511723e */ /* 0x004fe400000010ff */
[----:B------:R-:W-:-:S05]  /*3c250*/  IADD3 R5, R28, -R27, RZ ;  /* 0x8000001b1c057210 */ /* 0x000fca0007ffe0ff */
[----:B------:R-:W-:-:S04]  /*3c260*/  FADD R5, R5, -1 ;  /* 0xbf80000005057421 */ /* 0x000fc80000000000 */
[----:B------:R-:W-:-:S04]  /*3c270*/  FFMA.FTZ R9, R5, R2, -0.16845393180847167969 ;  /* 0xbe2c7f3005097423 */ /* 0x000fc80000010002 */
[----:B------:R-:W-:-:S04]  /*3c280*/  FFMA.FTZ R9, R5, R9, 0.1716887056827545166 ;  /* 0x3e2fcf2a05097423 */ /* 0x000fc80000010009 */
[----:B------:R-:W-:-:S04]  /*3c290*/  FFMA.FTZ R9, R5, R9, -0.17900948226451873779 ;  /* 0xbe374e4305097423 */ /* 0x000fc80000010009 */
[----:B------:R-:W-:-:S04]  /*3c2a0*/  FFMA.FTZ R9, R5, R9, 0.20512372255325317383 ;  /* 0x3e520bf405097423 */ /* 0x000fc80000010009 */
[----:B------:R-:W-:-:S04]  /*3c2b0*/  FFMA.FTZ R9, R5, R9, -0.24046532809734344482 ;  /* 0xbe763c8b05097423 */ /* 0x000fc80000010009 */
[----:B------:R-:W-:Y:S01]  /*3c2c0*/  FFMA.FTZ R9, R5, R9, 0.28857114911079406738 ;  /* 0x3e93bf9905097423 */ /* 0x000fe20000010009 */
[----:B---3--:R-:W-:-:S03]  /*3c2d0*/  IADD3 R3, R29, -0x3f3504f3, RZ ;  /* 0xc0cafb0d1d037810 */ /* 0x008fc60007ffe0ff */
[----:B------:R-:W-:Y:S01]  /*3c2e0*/  FFMA.FTZ R9, R5, R9, -0.36067417263984680176 ;  /* 0xbeb8aa4905097423 */ /* 0x000fe20000010009 */
[----:B------:R-:W-:-:S03]  /*3c2f0*/  LOP3.LUT R3, R3, 0xff800000, RZ, 0xc0, !PT ;  /* 0xff80000003037812 */ /* 0x000fc600078ec0ff */
[----:B------:R-:W-:Y:S01]  /*3c300*/  FFMA.FTZ R9, R5, R9, 0.48089820146560668945 ;  /* 0x3ef6384a05097423 */ /* 0x000fe20000010009 */
[----:B-----5:R-:W-:Y:S02]  /*3c310*/  F2FP.BF16.PACK_AB R16, R4, R16 ;  /* 0x000000100410723e */ /* 0x020fe400000010ff */
[----:B------:R-:W-:Y:S01]  /*3c320*/  F2FP.BF16.PACK_AB R18, R7, R18 ;  /* 0x000000120712723e */ /* 0x000fe200000010ff */
[----:B------:R-:W-:Y:S01]  /*3c330*/  FFMA.FTZ R9, R5, R9, -0.72134751081466674805 ;  /* 0xbf38aa3b05097423 */ /* 0x000fe20000010009 */
[----:B------:R-:W-:Y:S02]  /*3c340*/  IADD3 R4, R26, -R25, RZ ;  /* 0x800000191a047210 */ /* 0x000fe40007ffe0ff */
[----:B------:R-:W-:Y:S01]  /*3c350*/  IADD3 R7, R29, -R3, RZ ;  /* 0x800000031d077210 */ /* 0x000fe20007ffe0ff */
[----:B------:R-:W-:Y:S01]  /*3c360*/  FMUL R9, R5, R9 ;  /* 0x0000000905097220 */ /* 0x000fe20000400000 */
[----:B------:R-:W2:Y:S01]  /*3c370*/  LDL.LU R3, [R1+0x224] ;  /* 0x0002240001037983 */ /* 0x000ea20000300800 */
[----:B------:R-:W-:-:S02]  /*3c380*/  FADD R4, R4, -1 ;  /* 0xbf80000004047421 */ /* 0x000fc40000000000 */
[----:B------:R-:W-:Y:S02]  /*3c390*/  FADD R7, R7, -1 ;  /* 0xbf80000007077421 */ /* 0x000fe40000000000 */
[----:B------:R-:W-:Y:S01]  /*3c3a0*/  FMUL R9, R5, R9 ;  /* 0x0000000905097220 */ /* 0x000fe20000400000 */
[----:B------:R0:W-:Y:S01]  /*3c3b0*/  STS.128 [R20+0x480], R16 ;  /* 0x0004801014007388 */ /* 0x0001e20000000c00 */
[-C--:B------:R-:W-:Y:S02]  /*3c3c0*/  FFMA.FTZ R6, R4, R2.reuse, -0.16845393180847167969 ;  /* 0xbe2c7f3004067423 */ /* 0x080fe40000010002 */
[----:B------:R-:W-:Y:S02]  /*3c3d0*/  FFMA.FTZ R10, R7, R2, -0.16845393180847167969 ;  /* 0xbe2c7f30070a7423 */ /* 0x000fe40000010002 */
[----:B------:R-:W3:Y:S01]  /*3c3e0*/  LDL.LU R2, [R1+0x218] ;  /* 0x0002180001027983 */ /* 0x000ee20000300800 */
[----:B------:R-:W-:-:S03]  /*3c3f0*/  FFMA.FTZ R9, R5, 1.4426950216293334961, R9 ;  /* 0x3fb8aa3b05097823 */ /* 0x000fc60000010009 */
[----:B0-----:R-:W4:Y:S04]  /*3c400*/  LDL.LU R20, [R1+0x214] ;  /* 0x0002140001147983 */ /* 0x001f280000300800 */
[----:B------:R-:W5:Y:S01]  /*3c410*/  LDL.LU R5, [R1+0x20c] ;  /* 0x00020c0001057983 */ /* 0x000f620000300800 */
[C---:B------:R-:W-:Y:S02]  /*3c420*/  FFMA.FTZ R6, R4.reuse, R6, 0.1716887056827545166 ;  /* 0x3e2fcf2a04067423 */ /* 0x040fe40000010006 */
[C---:B------:R-:W-:Y:S02]  /*3c430*/  FFMA.FTZ R10, R7.reuse, R10, 0.1716887056827545166 ;  /* 0x3e2fcf2a070a7423 */ /* 0x040fe4000001000a */
[----:B------:R-:W-:Y:S02]  /*3c440*/  FFMA.FTZ R6, R4, R6, -0.17900948226451873779 ;  /* 0xbe374e4304067423 */ /* 0x000fe40000010006 */
[----:B------:R-:W-:-:S02]  /*3c450*/  FFMA.FTZ R10, R7, R10, -0.17900948226451873779 ;  /* 0xbe374e43070a7423 */ /* 0x000fc4000001000a */
[----:B------:R-:W-:Y:S02]  /*3c460*/  FFMA.FTZ R8, R24, R8, -0.24046532809734344482 ;  /* 0xbe763c8b18087423 */ /* 0x000fe40000010008 */
[----:B------:R-:W-:Y:S02]  /*3c470*/  FFMA.FTZ R6, R4, R6, 0.20512372255325317383 ;  /* 0x3e520bf404067423 */ /* 0x000fe40000010006 */
[C---:B------:R-:W-:Y:S02]  /*3c480*/  FFMA.FTZ R10, R7.reuse, R10, 0.20512372255325317383 ;  /* 0x3e520bf4070a7423 */ /* 0x040fe4000001000a */
[----:B------:R-:W-:Y:S02]  /*3c490*/  FFMA.FTZ R8, R24, R8, 0.28857114911079406738 ;  /* 0x3e93bf9918087423 */ /* 0x000fe40000010008 */
[----:B------:R-:W-:Y:S02]  /*3c4a0*/  FFMA.FTZ R6, R4, R6, -0.24046532809734344482 ;  /* 0xbe763c8b04067423 */ /* 0x000fe40000010006 */
[----:B------:R-:W-:-:S02]  /*3c4b0*/  FFMA.FTZ R10, R7, R10, -0.24046532809734344482 ;  /* 0xbe763c8b070a7423 */ /* 0x000fc4000001000a */
[----:B------:R-:W-:Y:S02]  /*3c4c0*/  FFMA.FTZ R8, R24, R8, -0.36067417263984680176 ;  /* 0xbeb8aa4918087423 */ /* 0x000fe40000010008 */
[----:B------:R-:W-:Y:S02]  /*3c4d0*/  FFMA.FTZ R6, R4, R6, 0.28857114911079406738 ;  /* 0x3e93bf9904067423 */ /* 0x000fe40000010006 */
[C---:B------:R-:W-:Y:S02]  /*3c4e0*/  FFMA.FTZ R10, R7.reuse, R10, 0.28857114911079406738 ;  /* 0x3e93bf99070a7423 */ /* 0x040fe4000001000a */
[----:B------:R-:W-:Y:S02]  /*3c4f0*/  FFMA.FTZ R8, R24, R8, 0.48089820146560668945 ;  /* 0x3ef6384a18087423 */ /* 0x000fe40000010008 */
[----:B------:R-:W-:Y:S02]  /*3c500*/  FFMA.FTZ R6, R4, R6, -0.36067417263984680176 ;  /* 0xbeb8aa4904067423 */ /* 0x000fe40000010006 */
[----:B------:R-:W-:-:S02]  /*3c510*/  FFMA.FTZ R10, R7, R10, -0.36067417263984680176 ;  /* 0xbeb8aa49070a7423 */ /* 0x000fc4000001000a */
[----:B------:R-:W-:Y:S02]  /*3c520*/  FFMA.FTZ R8, R24, R8, -0.72134751081466674805 ;  /* 0xbf38aa3b18087423 */ /* 0x000fe40000010008 */
[----:B------:R-:W-:Y:S02]  /*3c530*/  FFMA.FTZ R6, R4, R6, 0.48089820146560668945 ;  /* 0x3ef6384a04067423 */ /* 0x000fe40000010006 */
[C---:B------:R-:W-:Y:S02]  /*3c540*/  FFMA.FTZ R10, R7.reuse, R10, 0.48089820146560668945 ;  /* 0x3ef6384a070a7423 */ /* 0x040fe4000001000a */
[----:B------:R-:W-:Y:S01]  /*3c550*/  FMUL R8, R24, R8 ;  /* 0x0000000818087220 */ /* 0x000fe20000400000 */
[----:B------:R-:W-:Y:S01]  /*3c560*/  ISETP.GE.U32.AND P0, PT, R0, 0x7f800000, PT ;  /* 0x7f8000000000780c */ /* 0x000fe20003f06070 */
[----:B------:R-:W-:Y:S02]  /*3c570*/  FFMA.FTZ R6, R4, R6, -0.72134751081466674805 ;  /* 0xbf38aa3b04067423 */ /* 0x000fe40000010006 */
[----:B------:R-:W-:-:S02]  /*3c580*/  FFMA.FTZ R10, R7, R10, -0.72134751081466674805 ;  /* 0xbf38aa3b070a7423 */ /* 0x000fc4000001000a */
[----:B------:R-:W-:Y:S01]  /*3c590*/  FMUL R8, R24, R8 ;  /* 0x0000000818087220 */ /* 0x000fe20000400000 */
[----:B------:R-:W-:Y:S01]  /*3c5a0*/  ISETP.GE.U32.AND P1, PT, R26, 0x7f800000, PT ;  /* 0x7f8000001a00780c */ /* 0x000fe20003f26070 */
[----:B------:R-:W-:Y:S02]  /*3c5b0*/  FMUL R6, R4, R6 ;  /* 0x0000000604067220 */ /* 0x000fe40000400000 */
[C---:B------:R-:W-:Y:S01]  /*3c5c0*/  FMUL R10, R7.reuse, R10 ;  /* 0x0000000a070a7220 */ /* 0x040fe20000400000 */
[----:B------:R-:W-:Y:S01]  /*3c5d0*/  ISETP.GE.U32.AND P5, PT, R28, 0x7f800000, PT ;  /* 0x7f8000001c00780c */ /* 0x000fe20003fa6070 */
[----:B------:R-:W-:Y:S02]  /*3c5e0*/  FFMA.FTZ R8, R24, 1.4426950216293334961, R8 ;  /* 0x3fb8aa3b18087823 */ /* 0x000fe40000010008 */
[----:B------:R-:W5:Y:S01]  /*3c5f0*/  LDL.LU R24, [R1+0x4] ;  /* 0x0000040001187983 */ /* 0x000f620000300800 */
[C---:B------:R-:W-:Y:S02]  /*3c600*/  FMUL R6, R4.reuse, R6 ;  /* 0x0000000604067220 */ /* 0x040fe40000400000 */
[----:B------:R-:W-:Y:S01]  /*3c610*/  FMUL R10, R7, R10 ;  /* 0x0000000a070a7220 */ /* 0x000fe20000400000 */
[----:B------:R-:W5:Y:S01]  /*3c620*/  LDL.LU R11, [R1+0x28] ;  /* 0x00002800010b7983 */ /* 0x000f620000300800 */
[----:B------:R-:W-:-:S03]  /*3c630*/  FFMA.FTZ R6, R4, 1.4426950216293334961, R6 ;  /* 0x3fb8aa3b04067823 */ /* 0x000fc60000010006 */
[----:B------:R-:W5:Y:S01]  /*3c640*/  LDL.LU R16, [R1+0x8c] ;  /* 0x00008c0001107983 */ /* 0x000f620000300800 */
[----:B------:R-:W-:-:S03]  /*3c650*/  FFMA.FTZ R10, R7, 1.4426950216293334961, R10 ;  /* 0x3fb8aa3b070a7823 */ /* 0x000fc6000001000a */
[----:B------:R-:W5:Y:S01]  /*3c660*/  LDL.LU R12, [R1+0x1d8] ;  /* 0x0001d800010c7983 */ /* 0x000f620000300800 */
[----:B------:R-:W-:-:S03]  /*3c670*/  @P0 MOV R4, 0x7f800000 ;  /* 0x7f80000000040802 */ /* 0x000fc60000000f00 */
[----:B------:R-:W5:Y:S04]  /*3c680*/  LDL.LU R17, [R1+0x9c] ;  /* 0x00009c0001117983 */ /* 0x000f680000300800 */
[----:B------:R-:W5:Y:S04]  /*3c690*/  LDL.LU R13, [R1+0x1e0] ;  /* 0x0001e000010d7983 */ /* 0x000f680000300800 */
[----:B------:R-:W5:Y:S04]  /*3c6a0*/  LDL.LU R18, [R1+0xac] ;  /* 0x0000ac0001127983 */ /* 0x000f680000300800 */
[----:B------:R-:W5:Y:S04]  /*3c6b0*/  LDL.LU R7, [R1+0x1f4] ;  /* 0x0001f40001077983 */ /* 0x000f680000300800 */
[----:B------:R-:W5:Y:S04]  /*3c6c0*/  LDL.LU R14, [R1+0x1f0] ;  /* 0x0001f000010e7983 */ /* 0x000f680000300800 */
[----:B------:R-:W5:Y:S04]  /*3c6d0*/  LDL.LU R19, [R1+0x1d4] ;  /* 0x0001d40001137983 */ /* 0x000f680000300800 */
[----:B------:R-:W5:Y:S01]  /*3c6e0*/  LDL.LU R15, [R1+0x1d0] ;  /* 0x0001d000010f7983 */ /* 0x000f620000300800 */
[----:B------:R-:W-:-:S03]  /*3c6f0*/  FSETP.NEU.AND P3, PT, R0, RZ, PT ;  /* 0x000000ff0000720b */ /* 0x000fc60003f6d000 */
[----:B------:R-:W-:Y:S01]  /*3c700*/  BAR.SYNC.DEFER_BLOCKING 0x0 ;  /* 0x0000000000007b1d */ /* 0x000fe20000010000 */
[----:B------:R-:W-:Y:S01]  /*3c710*/  FSETP.NEU.AND P2, PT, R26, RZ, PT ;  /* 0x000000ff1a00720b */ /* 0x000fe20003f4d000 */
[----:B--2---:R-:W-:-:S04]  /*3c720*/  FADD R25, R3, R8 ;  /* 0x0000000803197221 */ /* 0x004fc80000000000 */
[----:B------:R-:W2:Y:S01]  /*3c730*/  LDL.LU R3, [R1+0x204] ;  /* 0x0002040001037983 */ /* 0x000ea20000300800 */
[----:B------:R-:W-:Y:S01]  /*3c740*/  @P0 FFMA.FTZ R25, R0, R4, +INF ;  /* 0x7f80000000190423 */ /* 0x000fe20000010004 */
[----:B------:R-:W-:Y:S01]  /*3c750*/  @P5 MOV R4, 0x7f800000 ;  /* 0x7f80000000045802 */ /* 0x000fe20000000f00 */
[----:B---3--:R-:W-:Y:S02]  /*3c760*/  FADD R27, R2, R6 ;  /* 0x00000006021b7221 */ /* 0x008fe40000000000 */
[----:B------:R-:W2:Y:S01]  /*3c770*/  LDL.LU R2, [R1+0x200] ;  /* 0x0002000001027983 */ /* 0x000ea20000300800 */
[----:B----4-:R-:W-:-:S03]  /*3c780*/  FADD R20, R20, R9 ;  /* 0x0000000914147221 */ /* 0x010fc60000000000 */
[----:B------:R-:W3:Y:S01]  /*3c790*/  LDL.LU R9, [R1] ;  /* 0x0000000001097983 */ /* 0x000ee20000300800 */
[----:B-----5:R-:W-:Y:S02]  /*3c7a0*/  FADD R8, R5, R10 ;  /* 0x0000000a05087221 */ /* 0x020fe40000000000 */
[----:B------:R-:W-:Y:S01]  /*3c7b0*/  @P1 IMAD.MOV.U32 R5, RZ, RZ, 0x7f800000 ;  /* 0x7f800000ff051424 */ /* 0x000fe200078e00ff */
[----:B------:R-:W4:Y:S03]  /*3c7c0*/  LDL.LU R10, [R1+0x8] ;  /* 0x00000800010a7983 */ /* 0x000f260000300800 */
[----:B------:R-:W-:Y:S01]  /*3c7d0*/  @P1 FFMA.FTZ R27, R26, R5, +INF ;  /* 0x7f8000001a1b1423 */ /* 0x000fe20000010005 */
[----:B------:R-:W5:Y:S01]  /*3c7e0*/  LDL.LU R0, [R1+0x1300] ;  /* 0x0013000001007983 */ /* 0x000f620000300800 */
[----:B------:R-:W-:-:S03]  /*3c7f0*/  @P5 FFMA.FTZ R20, R28, R4, +INF ;  /* 0x7f8000001c145423 */ /* 0x000fc60000010004 */
[----:B------:R0:W-:Y:S01]  /*3c800*/  STL [R1+0x308], R25 ;  /* 0x0003081901007387 */ /* 0x0001e20000100800 */
[----:B------:R-:W-:-:S03]  /*3c810*/  FSETP.NEU.AND P1, PT, R28, RZ, PT ;  /* 0x000000ff1c00720b */ /* 0x000fc60003f2d000 */
[----:B0-----:R-:W2:Y:S04]  /*3c820*/  LDL.LU R25, [R1+0x12fc] ;  /* 0x0012fc0001197983 */ /* 0x001ea80000300800 */
[----:B------:R-:W2:Y:S04]  /*3c830*/  LDL.LU R26, [R1+0x12f8] ;  /* 0x0012f800011a7983 */ /* 0x000ea80000300800 */
[----:B------:R0:W-:Y:S04]  /*3c840*/  STL [R1+0x304], R27 ;  /* 0x0003041b01007387 */ /* 0x0001e80000100800 */
[----:B0-----:R-:W2:Y:S04]  /*3c850*/  LDL.LU R27, [R1+0x12f4] ;  /* 0x0012f400011b7983 */ /* 0x001ea80000300800 */
[----:B------:R-:W2:Y:S04]  /*3c860*/  LDL.LU R5, [R1+0x4c] ;  /* 0x00004c0001057983 */ /* 0x000ea80000300800 */
[----:B------:R-:W2:Y:S04]  /*3c870*/  LDL.LU R28, [R1+0x12f0] ;  /* 0x0012f000011c7983 */ /* 0x000ea80000300800 */
[----:B------:R0:W-:Y:S04]  /*3c880*/  STL [R1+0x300], R20 ;  /* 0x0003001401007387 */ /* 0x0001e80000100800 */
[----:B0-----:R-:W3:Y:S01]  /*3c890*/  LDL.LU R20, [R1+0x12ec] ;  /* 0x0012ec0001147983 */ /* 0x001ee20000300800 */
[----:B------:R-:W-:-:S02]  /*3c8a0*/  ISETP.GE.U32.AND P4, PT, R29, 0x7f800000, PT ;  /* 0x7f8000001d00780c */ /* 0x000fc40003f86070 */
[----:B------:R-:W-:Y:S01]  /*3c8b0*/  FSETP.NEU.AND P0, PT, R29, RZ, PT ;  /* 0x000000ff1d00720b */ /* 0x000fe20003f0d000 */
[----:B------:R-:W2:Y:S10]  /*3c8c0*/  LDL.LU R4, [R1+0x1cc] ;  /* 0x0001cc0001047983 */ /* 0x000eb40000300800 */
[----:B------:R-:W-:-:S05]  /*3c8d0*/  @P4 MOV R6, 0x7f800000 ;  /* 0x7f80000000064802 */ /* 0x000fca0000000f00 */
[----:B------:R-:W-:Y:S02]  /*3c8e0*/  @P4 FFMA.FTZ R8, R29, R6, +INF ;  /* 0x7f8000001d084423 */ /* 0x000fe40000010006 */
[----:B------:R-:W2:Y:S04]  /*3c8f0*/  LDL.LU R29, [R1+0xa4] ;  /* 0x0000a400011d7983 */ /* 0x000ea80000300800 */
[----:B------:R-:W2:Y:S04]  /*3c900*/  LDL.LU R6, [R1+0x1e4] ;  /* 0x0001e40001067983 */ /* 0x000ea80000300800 */
[----:B------:R0:W-:Y:S02]  /*3c910*/  STL [R1+0x2fc], R8 ;  /* 0x0002fc0801007387 */ /* 0x0001e40000100800 */
[----:B0-----:R-:W-:-:S02]  /*3c920*/  F2FP.BF16.PACK_AB R8, R22, R23 ;  /* 0x000000171608723e */ /* 0x001fc400000010ff */
[----:B------:R-:W2:Y:S04]  /*3c930*/  LDL.LU R22, [R1+0x2c] ;  /* 0x00002c0001167983 */ /* 0x000ea80000300800 */
[----:B------:R-:W2:Y:S01]  /*3c940*/  LDL.LU R23, [R1+0x50] ;  /* 0x0000500001177983 */ /* 0x000ea20000300800 */
[----:B---3--:R-:W-:Y:S02]  /*3c950*/  F2FP.BF16.PACK_AB R20, R9, R20 ;  /* 0x000000140914723e */ /* 0x008fe400000010ff */
[----:B-----5:R-:W-:Y:S02]  /*3c960*/  F2FP.BF16.PACK_AB R9, R0, R21 ;  /* 0x000000150009723e */ /* 0x020fe400000010ff */
[----:B----4-:R-:W-:Y:S01]  /*3c970*/  F2FP.BF16.PACK_AB R21, R10, R24 ;  /* 0x000000180a15723e */ /* 0x010fe200000010ff */
[----:B------:R-:W3:Y:S01]  /*3c980*/  LDL.LU R0, [R1+0x1dc] ;  /* 0x0001dc0001007983 */ /* 0x000ee20000300800 */
[----:B--2---:R-:W-:-:S03]  /*3c990*/  F2FP.BF16.PACK_AB R10, R26, R25 ;  /* 0x000000191a0a723e */ /* 0x004fc600000010ff */
[----:B------:R-:W2:Y:S04]  /*3c9a0*/  LDL.LU R26, [R1+0x94] ;  /* 0x00009400011a7983 */ /* 0x000ea80000300800 */
[----:B------:R-:W0:Y:S01]  /*3c9b0*/  S2R R24, SR_TID.X ;  /* 0x0000000000187919 */ /* 0x000e220000002100 */
[----:B------:R-:W-:Y:S02]  /*3c9c0*/  F2FP.BF16.PACK_AB R19, R19, R15 ;  /* 0x0000000f1313723e */ /* 0x000fe400000010ff */
[----:B------:R-:W-:Y:S02]  /*3c9d0*/  F2FP.BF16.PACK_AB R15, R3, R2 ;  /* 0x00000002030f723e */ /* 0x000fe400000010ff */
[----:B------:R-:W-:Y:S02]  /*3c9e0*/  F2FP.BF16.PACK_AB R18, R4, R18 ;  /* 0x000000120412723e */ /* 0x000fe400000010ff */
[----:B------:R-:W-:-:S02]  /*3c9f0*/  F2FP.BF16.PACK_AB R14, R7, R14 ;  /* 0x0000000e070e723e */ /* 0x000fc400000010ff */
[----:B------:R-:W-:Y:S02]  /*3ca00*/  F2FP.BF16.PACK_AB R13, R6, R13 ;  /* 0x0000000d060d723e */ /* 0x000fe400000010ff */
[----:B------:R-:W-:Y:S02]  /*3ca10*/  F2FP.BF16.PACK_AB R23, R23, R5 ;  /* 0x000000051717723e */ /* 0x000fe400000010ff */
[C---:B0-----:R-:W-:Y:S02]  /*3ca20*/  SHF.L.U32 R5, R24.reuse, 0xa, RZ ;  /* 0x0000000a18057819 */ /* 0x041fe400000006ff */
[----:B------:R-:W-:Y:S02]  /*3ca30*/  LOP3.LUT R24, R24, 0x7f, RZ, 0xc0, !PT ;  /* 0x0000007f18187812 */ /* 0x000fe400078ec0ff */
[----:B------:R-:W-:-:S04]  /*3ca40*/  LOP3.LUT R5, R5, 0x1800, RZ, 0xc0, !PT ;  /* 0x0000180005057812 */ /* 0x000fc800078ec0ff */
[----:B------:R-:W-:-:S04]  /*3ca50*/  LEA R24, R24, R5, 0x4 ;  /* 0x0000000518187211 */ /* 0x000fc800078e20ff */
[----:B------:R-:W-:Y:S02]  /*3ca60*/  LOP3.LUT R3, R24, 0x20, RZ, 0x3c, !PT ;  /* 0x0000002018037812 */ /* 0x000fe400078e3cff */
[----:B------:R-:W-:Y:S02]  /*3ca70*/  F2FP.BF16.PACK_AB R22, R22, R11 ;  /* 0x0000000b1616723e */ /* 0x000fe400000010ff */
[----:B------:R-:W-:Y:S01]  /*3ca80*/  F2FP.BF16.PACK_AB R11, R28, R27 ;  /* 0x0000001b1c0b723e */ /* 0x000fe200000010ff */
[----:B------:R-:W0:Y:S01]  /*3ca90*/  LDS.128 R4, [R3] ;  /* 0x0000000003047984 */ /* 0x000e220000000c00 */
[----:B------:R-:W-:Y:S02]  /*3caa0*/  LOP3.LUT R2, R24, 0x40, RZ, 0x3c, !PT ;  /* 0x0000004018027812 */ /* 0x000fe400078e3cff */
[----:B------:R-:W-:Y:S01]  /*3cab0*/  F2FP.BF16.PACK_AB R17, R29, R17 ;  /* 0x000000111d11723e */ /* 0x000fe200000010ff */
[----:B0-----:R-:W-:Y:S01]  /*3cac0*/  IMAD.MOV.U32 R29, RZ, RZ, R6 ;  /* 0x000000ffff1d7224 */ /* 0x001fe200078e0006 */
[----:B------:R-:W-:Y:S01]  /*3cad0*/  STL.64 [R1+0x10], R4 ;  /* 0x0000100401007387 */ /* 0x000fe20000100a00 */
[----:B---3--:R-:W-:-:S02]  /*3cae0*/  F2FP.BF16.PACK_AB R12, R0, R12 ;  /* 0x0000000c000c723e */ /* 0x008fc400000010ff */
[----:B------:R-:W-:Y:S02]  /*3caf0*/  LOP3.LUT R0, R24, 0x60, RZ, 0x3c, !PT ;  /* 0x0000006018007812 */ /* 0x000fe400078e3cff */
[----:B--2---:R-:W-:Y:S02]  /*3cb00*/  F2FP.BF16.PACK_AB R16, R26, R16 ;  /* 0x000000101a10723e */ /* 0x004fe400000010ff */
[----:B------:R-:W0:Y:S04]  /*3cb10*/  LDS.128 R24, [R24] ;  /* 0x0000000018187984 */ /* 0x000e280000000c00 */
[----:B0-----:R-:W-:Y:S04]  /*3cb20*/  STL.64 [R1+0x20], R24 ;  /* 0x0000201801007387 */ /* 0x001fe80000100a00 */
[----:B------:R-:W-:Y:S04]  /*3cb30*/  STL.64 [R1+0x28], R26 ;  /* 0x0000281a01007387 */ /* 0x000fe80000100a00 */
[----:B------:R-:W-:Y:S04]  /*3cb40*/  STL [R1+0x1c], R7 ;  /* 0x00001c0701007387 */ /* 0x000fe80000100800 */
[----:B------:R0:W-:Y:S04]  /*3cb50*/  STL [R1+0x1280], R29 ;  /* 0x0012801d01007387 */ /* 0x0001e80000100800 */
[----:B------:R-:W1:Y:S04]  /*3cb60*/  LDS.128 R4, [R2] ;  /* 0x0000000002047984 */ /* 0x000e680000000c00 */
[----:B0-----:R-:W2:Y:S04]  /*3cb70*/  LDL.LU R29, [R1+0x40] ;  /* 0x00004000011d7983 */ /* 0x001ea80000300800 */
[----:B-1----:R-:W-:Y:S01]  /*3cb80*/  STL.64 [R1], R4 ;  /* 0x0000000401007387 */ /* 0x002fe20000100a00 */
[----:B------:R-:W-:-:S03]  /*3cb90*/  MOV R28, R6 ;  /* 0x00000006001c7202 */ /* 0x000fc60000000f00 */
[----:B------:R-:W-:Y:S04]  /*3cba0*/  STL [R1+0xc], R7 ;  /* 0x00000c0701007387 */ /* 0x000fe80000100800 */
[----:B------:R-:W0:Y:S04]  /*3cbb0*/  LDS.128 R4, [R0] ;  /* 0x0000000000047984 */ /* 0x000e280000000c00 */
[----:B------:R-:W-:Y:S06]  /*3cbc0*/  BAR.SYNC.DEFER_BLOCKING 0x0 ;  /* 0x0000000000007b1d */ /* 0x000fec0000010000 */
[----:B------:R1:W-:Y:S04]  /*3cbd0*/  STL [R1+0x12e8], R28 ;  /* 0x0012e81c01007387 */ /* 0x0003e80000100800 */
[----:B-1----:R-:W3:Y:S04]  /*3cbe0*/  LDL.LU R28, [R1+0x34] ;  /* 0x00003400011c7983 */ /* 0x002ee80000300800 */
[----:B------:R-:W3:Y:S04]  /*3cbf0*/  LDL.LU R24, [R1+0x30] ;  /* 0x0000300001187983 */ /* 0x000ee80000300800 */
[----:B------:R-:W4:Y:S04]  /*3cc00*/  LDL.LU R3, [R1+0x88] ;  /* 0x0000880001037983 */ /* 0x000f280000300800 */
[----:B------:R-:W5:Y:S04]  /*3cc10*/  LDL.LU R25, [R1+0x38] ;  /* 0x0000380001197983 */ /* 0x000f680000300800 */
[----:B------:R-:W4:Y:S04]  /*3cc20*/  LDL.LU R2, [R1+0x98] ;  /* 0x0000980001027983 */ /* 0x000f280000300800 */
[----:B------:R-:W4:Y:S04]  /*3cc30*/  LDL.LU R26, [R1+0x5c] ;  /* 0x00005c00011a7983 */ /* 0x000f280000300800 */
[----:B------:R-:W4:Y:S04]  /*3cc40*/  LDL.LU R27, [R1+0xa0] ;  /* 0x0000a000011b7983 */ /* 0x000f280000300800 */
[----:B------:R-:W4:Y:S04]  /*3cc50*/  LDL.LU R0, [R1+0x1e8] ;  /* 0x0001e80001007983 */ /* 0x000f280000300800 */
[----:B0-----:R0:W-:Y:S04]  /*3cc60*/  STL.64 [R1+0x12a0], R6 ;  /* 0x0012a00601007387 */ /* 0x0011e80000100a00 */
[----:B0-----:R-:W4:Y:S04]  /*3cc70*/  LDL.LU R6, [R1+0x264] ;  /* 0x0002640001067983 */ /* 0x001f280000300800 */
[----:B------:R-:W4:Y:S04]  /*3cc80*/  LDL.LU R7, [R1+0x260] ;  /* 0x0002600001077983 */ /* 0x000f280000300800 */
[----:B------:R0:W-:Y:S04]  /*3cc90*/  STL.64 [R1+0x1298], R4 ;  /* 0x0012980401007387 */ /* 0x0001e80000100a00 */
[----:B0-----:R-:W4:Y:S04]  /*3cca0*/  LDL.LU R4, [R1+0x250] ;  /* 0x0002500001047983 */ /* 0x001f280000300800 */
[----:B------:R-:W4:Y:S04]  /*3ccb0*/  LDL.LU R5, [R1+0x21c] ;  /* 0x00021c0001057983 */ /* 0x000f280000300800 */
[----:B--2---:R0:W-:Y:S04]  /*3ccc0*/  STS.128 [R29], R8 ;  /* 0x000000081d007388 */ /* 0x0041e80000000c00 */
[----:B0-----:R-:W4:Y:S04]  /*3ccd0*/  LDL.LU R8, [R1+0x84] ;  /* 0x0000840001087983 */ /* 0x001f280000300800 */
[----:B------:R-:W2:Y:S04]  /*3cce0*/  LDL.LU R9, [R1+0x90] ;  /* 0x0000900001097983 */ /* 0x000ea80000300800 */
[----:B------:R-:W2:Y:S04]  /*3ccf0*/  LDL.LU R10, [R1+0xa8] ;  /* 0x0000a800010a7983 */ /* 0x000ea80000300800 */
[----:B------:R-:W2:Y:S04]  /*3cd00*/  LDL.LU R11, [R1+0xb0] ;  /* 0x0000b000010b7983 */ /* 0x000ea80000300800 */
[----:B------:R0:W-:Y:S04]  /*3cd10*/  STS.128 [R29+0x80], R20 ;  /* 0x000080141d007388 */ /* 0x0001e80000000c00 */
[----:B------:R1:W-:Y:S04]  /*3cd20*/  STS.128 [R29+0x400], R16 ;  /* 0x000400101d007388 */ /* 0x0003e80000000c00 */
[----:B------:R1:W-:Y:S04]  /*3cd30*/  STS.128 [R29+0x480], R12 ;  /* 0x0004800c1d007388 */ /* 0x0003e80000000c00 */
[----:B0-----:R-:W2:Y:S04]  /*3cd40*/  LDL.LU R20, [R1+0x208] ;  /* 0x0002080001147983 */ /* 0x001ea80000300800 */
[----:B------:R-:W2:Y:S04]  /*3cd50*/  LDL.LU R21, [R1+0x25c] ;  /* 0x00025c0001157983 */ /* 0x000ea80000300800 */
[----:B------:R-:W2:Y:S04]  /*3cd60*/  LDL.LU R22, [R1+0x258] ;  /* 0x0002580001167983 */ /* 0x000ea80000300800 */
[----:B------:R-:W2:Y:S04]  /*3cd70*/  LDL.LU R23, [R1+0x220] ;  /* 0x0002200001177983 */ /* 0x000ea80000300800 */
[----:B-1----:R-:W2:Y:S04]  /*3cd80*/  LDL.LU R16, [R1+0x248] ;  /* 0x0002480001107983 */ /* 0x002ea80000300800 */
[----:B------:R-:W2:Y:S04]  /*3cd90*/  LDL.LU R17, [R1+0x1f8] ;  /* 0x0001f80001117983 */ /* 0x000ea80000300800 */
[----:B------:R-:W2:Y:S04]  /*3cda0*/  LDL.LU R18, [R1+0x254] ;  /* 0x0002540001127983 */ /* 0x000ea80000300800 */
[----:B------:R-:W2:Y:S01]  /*3cdb0*/  LDL.LU R19, [R1+0x210] ;  /* 0x0002100001137983 */ /* 0x000ea20000300800 */
[----:B---3--:R-:W-:-:S03]  /*3cdc0*/  F2FP.BF16.PACK_AB R24, R28, R24 ;  /* 0x000000181c18723e */ /* 0x008fc600000010ff */
[----:B------:R-:W3:Y:S04]  /*3cdd0*/  LDL.LU R12, [R1+0xb4] ;  /* 0x0000b400010c7983 */ /* 0x000ee80000300800 */
[----:B------:R-:W2:Y:S04]  /*3cde0*/  LDL.LU R13, [R1+0x1ec] ;  /* 0x0001ec00010d7983 */ /* 0x000ea80000300800 */
[----:B------:R-:W2:Y:S04]  /*3cdf0*/  LDL.LU R14, [R1+0x24c] ;  /* 0x00024c00010e7983 */ /* 0x000ea80000300800 */
[----:B------:R-:W2:Y:S04]  /*3ce00*/  LDL.LU R15, [R1+0x1fc] ;  /* 0x0001fc00010f7983 */ /* 0x000ea80000300800 */
[----:B------:R-:W2:Y:S04]  /*3ce10*/  LDL.LU R28, [R1+0x12e8] ;  /* 0x0012e800011c7983 */ /* 0x000ea80000300800 */
[----:B------:R-:W-:Y:S01]  /*3ce20*/  BAR.SYNC.DEFER_BLOCKING 0x0 ;  /* 0x0000000000007b1d */ /* 0x000fe20000010000 */
[----:B----4-:R-:W-:-:S05]  /*3ce30*/  F2FP.BF16.PACK_AB R8, R3, R8 ;  /* 0x000000080308723e */ /* 0x010fca00000010ff */
[----:B------:R-:W5:Y:S02]  /*3ce40*/  LDL.LU R3, [R1+0x12e4] ;  /* 0x0012e40001037983 */ /* 0x000f640000300800 */
[----:B-----5:R-:W-:Y:S02]  /*3ce50*/  F2FP.BF16.PACK_AB R25, R3, R25 ;  /* 0x000000190319723e */ /* 0x020fe400000010ff */
[----:B------:R-:W4:Y:S01]  /*3ce60*/  LDL.LU R3, [R1+0x12e0] ;  /* 0x0012e00001037983 */ /* 0x000f220000300800 */
[----:B--2---:R-:W-:-:S03]  /*3ce70*/  F2FP.BF16.PACK_AB R9, R2, R9 ;  /* 0x000000090209723e */ /* 0x004fc600000010ff */
[----:B------:R-:W2:Y:S01]  /*3ce80*/  LDL.LU R2, [R1+0x12dc] ;  /* 0x0012dc0001027983 */ /* 0x000ea20000300800 */
[----:B---3--:R-:W-:Y:S02]  /*3ce90*/  F2FP.BF16.PACK_AB R11, R12, R11 ;  /* 0x0000000b0c0b723e */ /* 0x008fe400000010ff */
[----:B------:R-:W-:Y:S02]  /*3cea0*/  F2FP.BF16.PACK_AB R12, R13, R0 ;  /* 0x000000000d0c723e */ /* 0x000fe400000010ff */
[----:B------:R-:W0:Y:S01]  /*3ceb0*/  S2R R0, SR_TID.X ;  /* 0x0000000000007919 */ /* 0x000e220000002100 */
[----:B----4-:R-:W-:-:S03]  /*3cec0*/  F2FP.BF16.PACK_AB R26, R3, R26 ;  /* 0x0000001a031a723e */ /* 0x010fc600000010ff */
[----:B------:R-:W2:Y:S01]  /*3ced0*/  LDL.LU R3, [R1+0x12d8] ;  /* 0x0012d80001037983 */ /* 0x000ea20000300800 */
[----:B------:R-:W-:Y:S02]  /*3cee0*/  F2FP.BF16.PACK_AB R13, R15, R17 ;  /* 0x000000110f0d723e */ /* 0x000fe400000010ff */
[----:B------:R-:W-:Y:S02]  /*3cef0*/  F2FP.BF16.PACK_AB R17, R18, R4 ;  /* 0x000000041211723e */ /* 0x000fe400000010ff */
[C---:B0-----:R-:W-:Y:S02]  /*3cf00*/  SHF.L.U32 R4, R0.reuse, 0xa, RZ ;  /* 0x0000000a00047819 */ /* 0x041fe400000006ff */
[----:B------:R-:W-:Y:S02]  /*3cf10*/  LOP3.LUT R0, R0, 0x7f, RZ, 0xc0, !PT ;  /* 0x0000007f00007812 */ /* 0x000fe400078ec0ff */
[----:B------:R-:W-:Y:S02]  /*3cf20*/  LOP3.LUT R4, R4, 0x1800, RZ, 0xc0, !PT ;  /* 0x0000180004047812 */ /* 0x000fe400078ec0ff */
[----:B------:R-:W-:-:S02]  /*3cf30*/  F2FP.BF16.PACK_AB R16, R14, R16 ;  /* 0x000000100e10723e */ /* 0x000fc400000010ff */
[----:B------:R-:W-:Y:S02]  /*3cf40*/  F2FP.BF16.PACK_AB R10, R10, R27 ;  /* 0x0000001b0a0a723e */ /* 0x000fe400000010ff */
[----:B------:R-:W-:Y:S02]  /*3cf50*/  F2FP.BF16.PACK_AB R14, R19, R20 ;  /* 0x00000014130e723e */ /* 0x000fe400000010ff */
[----:B------:R-:W-:Y:S01]  /*3cf60*/  F2FP.BF16.PACK_AB R15, R23, R5 ;  /* 0x00000005170f723e */ /* 0x000fe200000010ff */
[----:B------:R-:W-:Y:S01]  /*3cf70*/  IMAD R5, R0, 0x10, R4 ;  /* 0x0000001000057824 */ /* 0x000fe200078e0204 */
[----:B------:R-:W-:Y:S02]  /*3cf80*/  F2FP.BF16.PACK_AB R19, R6, R7 ;  /* 0x000000070613723e */ /* 0x000fe400000010ff */
[CC--:B------:R-:W-:Y:S02]  /*3cf90*/  LEA R7, R0.reuse, R4.reuse, 0x4 ;  /* 0x0000000400077211 */ /* 0x0c0fe400078e20ff */
[----:B------:R-:W-:-:S02]  /*3cfa0*/  LEA R6, R0, R4, 0x4 ;  /* 0x0000000400067211 */ /* 0x000fc400078e20ff */
[----:B------:R-:W-:Y:S02]  /*3cfb0*/  LEA R4, R0, R4, 0x4 ;  /* 0x0000000400047211 */ /* 0x000fe400078e20ff */
[----:B------:R-:W-:Y:S02]  /*3cfc0*/  F2FP.BF16.PACK_AB R18, R21, R22 ;  /* 0x000000161512723e */ /* 0x000fe400000010ff */
[----:B------:R-:W-:Y:S02]  /*3cfd0*/  LOP3.LUT R5, R5, 0x20, RZ, 0x3c, !PT ;  /* 0x0000002005057812 */ /* 0x000fe400078e3cff */
[----:B------:R-:W-:Y:S02]  /*3cfe0*/  LOP3.LUT R6, R6, 0x40, RZ, 0x3c, !PT ;  /* 0x0000004006067812 */ /* 0x000fe400078e3cff */
[----:B------:R-:W-:Y:S02]  /*3cff0*/  LOP3.LUT R7, R7, 0x60, RZ, 0x3c, !PT ;  /* 0x0000006007077812 */ /* 0x000fe400078e3cff */
[----:B--2---:R-:W-:-:S02]  /*3d000*/  F2FP.BF16.PACK_AB R27, R3, R2 ;  /* 0x00000002031b723e */ /* 0x004fc400000010ff */
[----:B------:R-:W2:Y:S04]  /*3d010*/  LDL.LU R3, [R1+0x12d4] ;  /* 0x0012d40001037983 */ /* 0x000ea80000300800 */
[----:B------:R-:W2:Y:S04]  /*3d020*/  LDL.LU R2, [R1+0x12d0] ;  /* 0x0012d00001027983 */ /* 0x000ea80000300800 */
[----:B------:R-:W-:Y:S04]  /*3d030*/  STL.64 [R1+0x12c8], R26 ;  /* 0x0012c81a01007387 */ /* 0x000fe80000100a00 */
[----:B------:R-:W-:Y:S04]  /*3d040*/  STL.64 [R1+0x12c0], R24 ;  /* 0x0012c01801007387 */ /* 0x000fe80000100a00 */
[----:B------:R-:W0:Y:S04]  /*3d050*/  LDS.128 R24, [R4] ;  /* 0x0000000004187984 */ /* 0x000e280000000c00 */
[----:B------:R-:W3:Y:S04]  /*3d060*/  LDL.LU R20, [R1+0xd0] ;  /* 0x0000d00001147983 */ /* 0x000ee80000300800 */
[----:B------:R-:W4:Y:S04]  /*3d070*/  LDL.LU R21, [R1+0xd8] ;  /* 0x0000d80001157983 */ /* 0x000f280000300800 */
[----:B------:R-:W5:Y:S04]  /*3d080*/  LDL.LU R22, [R1+0xe4] ;  /* 0x0000e40001167983 */ /* 0x000f680000300800 */
[----:B------:R-:W5:Y:S04]  /*3d090*/  LDL.LU R23, [R1+0xe0] ;  /* 0x0000e00001177983 */ /* 0x000f680000300800 */
[----:B0-----:R-:W-:Y:S04]  /*3d0a0*/  STL.64 [R1+0xc0], R24 ;  /* 0x0000c01801007387 */ /* 0x001fe80000100a00 */
[----:B------:R-:W-:Y:S04]  /*3d0b0*/  STL.64 [R1+0xc8], R26 ;  /* 0x0000c81a01007387 */ /* 0x000fe80000100a00 */
[----:B------:R-:W0:Y:S04]  /*3d0c0*/  LDS.128 R24, [R5] ;  /* 0x0000000005187984 */ /* 0x000e280000000c00 */
[----:B0-----:R-:W-:Y:S04]  /*3d0d0*/  STL.64 [R1+0xb0], R24 ;  /* 0x0000b01801007387 */ /* 0x001fe80000100a00 */
[----:B------:R-:W-:Y:S04]  /*3d0e0*/  STL.64 [R1+0xb8], R26 ;  /* 0x0000b81a01007387 */ /* 0x000fe80000100a00 */
[----:B------:R-:W0:Y:S04]  /*3d0f0*/  LDS.128 R24, [R6] ;  /* 0x0000000006187984 */ /* 0x000e280000000c00 */
[----:B0-----:R-:W-:Y:S04]  /*3d100*/  STL.64 [R1+0xa0], R24 ;  /* 0x0000a01801007387 */ /* 0x001fe80000100a00 */
[----:B------:R-:W-:Y:S04]  /*3d110*/  STL.64 [R1+0xa8], R26 ;  /* 0x0000a81a01007387 */ /* 0x000fe80000100a00 */
[----:B------:R-:W0:Y:S04]  /*3d120*/  LDS.128 R24, [R7] ;  /* 0x0000000007187984 */ /* 0x000e280000000c00 */
[----:B0-----:R-:W-:Y:S04]  /*3d130*/  STL.64 [R1+0x90], R24 ;  /* 0x0000901801007387 */ /* 0x001fe80000100a00 */
[----:B------:R0:W-:Y:S04]  /*3d140*/  STL.64 [R1+0x98], R26 ;  /* 0x0000981a01007387 */ /* 0x0001e80000100a00 */
[----:B0-----:R-:W3:Y:S04]  /*3d150*/  LDL.LU.64 R26, [R1+0x12c8] ;  /* 0x0012c800011a7983 */ /* 0x001ee80000300a00 */
[----:B------:R-:W3:Y:S04]  /*3d160*/  LDL.LU.64 R24, [R1+0x12c0] ;  /* 0x0012c00001187983 */ /* 0x000ee80000300a00 */
[----:B------:R0:W-:Y:S04]  /*3d170*/  STL [R1+0x12a8], R7 ;  /* 0x0012a80701007387 */ /* 0x0001e80000100800 */
[----:B------:R-:W-:Y:S06]  /*3d180*/  BAR.SYNC.DEFER_BLOCKING 0x0 ;  /* 0x0000000000007b1d */ /* 0x000fec0000010000 */
[----:B0-----:R-:W4:Y:S04]  /*3d190*/  LDL.LU R7, [R1+0xdc] ;  /* 0x0000dc0001077983 */ /* 0x001f280000300800 */
[----:B------:R0:W-:Y:S04]  /*3d1a0*/  STL [R1+0x12ac], R6 ;  /* 0x0012ac0601007387 */ /* 0x0001e80000100800 */
[----:B0-----:R-:W4:Y:S04]  /*3d1b0*/  LDL.LU R6, [R1+0xd4] ;  /* 0x0000d40001067983 */ /* 0x001f280000300800 */
[----:B------:R-:W-:Y:S04]  /*3d1c0*/  STL [R1+0x12b0], R5 ;  /* 0x0012b00501007387 */ /* 0x000fe80000100800 */
[----:B------:R-:W4:Y:S01]  /*3d1d0*/  LDL.LU R0, [R1+0x280] ;  /* 0x0002800001007983 */ /* 0x000f220000300800 */
[----:B-----5:R-:W-:-:S02]  /*3d1e0*/  F2FP.BF16.PACK_AB R22, R22, R23 ;  /* 0x000000171616723e */ /* 0x020fc400000010ff */
[----:B--2---:R-:W-:Y:S01]  /*3d1f0*/  F2FP.BF16.PACK_AB R23, R2, R3 ;  /* 0x000000030217723e */ /* 0x004fe200000010ff */
[----:B---3--:R0:W-:Y:S04]  /*3d200*/  STS.128 [R29], R24 ;  /* 0x000000181d007388 */ /* 0x0081e80000000c00 */
[----:B------:R1:W-:Y:S04]  /*3d210*/  STS.128 [R29+0x80], R8 ;  /* 0x000080081d007388 */ /* 0x0003e80000000c00 */
[----:B------:R2:W-:Y:S04]  /*3d220*/  STS.128 [R29+0x400], R12 ;  /* 0x0004000c1d007388 */ /* 0x0005e80000000c00 */
[----:B------:R3:W-:Y:S01]  /*3d230*/  STS.128 [R29+0x480], R16 ;  /* 0x000480101d007388 */ /* 0x0007e20000000c00 */
[----:B----4-:R-:W-:-:S03]  /*3d240*/  F2FP.BF16.PACK_AB R21, R7, R21 ;  /* 0x000000150715723e */ /* 0x010fc600000010ff */
[----:B0-----:R-:W4:Y:S04]  /*3d250*/  LDL.LU R26, [R1+0x290] ;  /* 0x00029000011a7983 */ /* 0x001f280000300800 */
[----:B------:R-:W5:Y:S04]  /*3d260*/  LDL.LU R25, [R1+0x284] ;  /* 0x0002840001197983 */ /* 0x000f680000300800 */
[----:B-1----:R-:W4:Y:S01]  /*3d270*/  LDL.LU R8, [R1+0x228] ;  /* 0x0002280001087983 */ /* 0x002f220000300800 */
[----:B------:R-:W-:-:S03]  /*3d280*/  F2FP.BF16.PACK_AB R20, R6, R20 ;  /* 0x000000140614723e */ /* 0x000fc600000010ff */
[----:B------:R-:W-:Y:S06]  /*3d290*/  BAR.SYNC.DEFER_BLOCKING 0x0 ;  /* 0x0000000000007b1d */ /* 0x000fec0000010000 */
[----:B------:R-:W4:Y:S04]  /*3d2a0*/  LDL.LU R9, [R1+0x230] ;  /* 0x0002300001097983 */ /* 0x000f280000300800 */
[----:B------:R-:W4:Y:S04]  /*3d2b0*/  LDL.LU R10, [R1+0x238] ;  /* 0x00023800010a7983 */ /* 0x000f280000300800 */
[----:B------:R-:W4:Y:S04]  /*3d2c0*/  LDL.LU R11, [R1+0x240] ;  /* 0x00024000010b7983 */ /* 0x000f280000300800 */
[----:B--2---:R-:W2:Y:S04]  /*3d2d0*/  LDL.LU R12, [R1+0x268] ;  /* 0x00026800010c7983 */ /* 0x004ea80000300800 */
[----:B------:R-:W2:Y:S04]  /*3d2e0*/  LDL.LU R13, [R1+0x270] ;  /* 0x00027000010d7983 */ /* 0x000ea80000300800 */
[----:B------:R-:W0:Y:S04]  /*3d2f0*/  LDS.128 R4, [R4] ;  /* 0x0000000004047984 */ /* 0x000e280000000c00 */
[----:B------:R-:W2:Y:S04]  /*3d300*/  LDL.LU R14, [R1+0x278] ;  /* 0x00027800010e7983 */ /* 0x000ea80000300800 */
[----:B------:R-:W2:Y:S04]  /*3d310*/  LDL.LU R15, [R1+0x298] ;  /* 0x00029800010f7983 */ /* 0x000ea80000300800 */
[----:B---3--:R-:W2:Y:S04]  /*3d320*/  LDL.LU R16, [R1+0x26c] ;  /* 0x00026c0001107983 */ /* 0x008ea80000300800 */
[----:B------:R-:W3:Y:S04]  /*3d330*/  LDL.LU R17, [R1+0x294] ;  /* 0x0002940001117983 */ /* 0x000ee80000300800 */
[----:B------:R-:W2:Y:S04]  /*3d340*/  LDL.LU R18, [R1+0x29c] ;  /* 0x00029c0001127983 */ /* 0x000ea80000300800 */
[----:B------:R-:W2:Y:S04]  /*3d350*/  LDL.LU R19, [R1+0x2a0] ;  /* 0x0002a00001137983 */ /* 0x000ea80000300800 */
[----:B------:R-:W4:Y:S04]  /*3d360*/  LDL.LU R2, [R1+0x12b8] ;  /* 0x0012b80001027983 */ /* 0x000f280000300800 */
[----:B------:R-:W2:Y:S04]  /*3d370*/  LDL.LU R3, [R1+0x12b4] ;  /* 0x0012b40001037983 */ /* 0x000ea80000300800 */
[----:B------:R-:W2:Y:S04]  /*3d380*/  LDL.LU R24, [R1+0x20] ;  /* 0x0000200001187983 */ /* 0x000ea80000300800 */
[----:B0-----:R0:W-:Y:S04]  /*3d390*/  STL.64 [R1+0x80], R4 ;  /* 0x0000800401007387 */ /* 0x0011e80000100a00 */
[----:B------:R-:W-:Y:S04]  /*3d3a0*/  STL.64 [R1+0x88], R6 ;  /* 0x0000880601007387 */ /* 0x000fe80000100a00 */
[----:B0-----:R-:W2:Y:S04]  /*3d3b0*/  LDL.LU R5, [R1+0x12b0] ;  /* 0x0012b00001057983 */ /* 0x001ea80000300800 */
[----:B--2---:R-:W0:Y:S04]  /*3d3c0*/  LDS.128 R4, [R5] ;  /* 0x0000000005047984 */ /* 0x004e280000000c00 */
[----:B0-----:R-:W-:Y:S04]  /*3d3d0*/  STL.64 [R1+0x70], R4 ;  /* 0x0000700401007387 */ /* 0x001fe80000100a00 */
[----:B------:R0:W-:Y:S04]  /*3d3e0*/  STL.64 [R1+0x78], R6 ;  /* 0x0000780601007387 */ /* 0x0001e80000100a00 */
[----:B0-----:R-:W2:Y:S04]  /*3d3f0*/  LDL.LU R6, [R1+0x12ac] ;  /* 0x0012ac0001067983 */ /* 0x001ea80000300800 */
[----:B--2---:R-:W0:Y:S04]  /*3d400*/  LDS.128 R4, [R6] ;  /* 0x0000000006047984 */ /* 0x004e280000000c00 */
[----:B0-----:R-:W-:Y:S04]  /*3d410*/  STL.64 [R1+0x50], R4 ;  /* 0x0000500401007387 */ /* 0x001fe80000100a00 */
[----:B------:R0:W-:Y:S04]  /*3d420*/  STL.64 [R1+0x58], R6 ;  /* 0x0000580601007387 */ /* 0x0001e80000100a00 */
[----:B0-----:R-:W2:Y:S04]  /*3d430*/  LDL.LU R7, [R1+0x12a8] ;  /* 0x0012a80001077983 */ /* 0x001ea80000300800 */
[----:B------:R-:W3:Y:S01]  /*3d440*/  LDL.LU R27, [R1+0x10] ;  /* 0x00001000011b7983 */ /* 0x000ee20000300800 */
[----:B----4-:R-:W-:-:S03]  /*3d450*/  F2FP.BF16.PACK_AB R8, R2, R8 ;  /* 0x000000080208723e */ /* 0x010fc600000010ff */
[----:B--2---:R-:W0:Y:S04]  /*3d460*/  LDS.128 R4, [R7] ;  /* 0x0000000007047984 */ /* 0x004e280000000c00 */
[----:B------:R-:W-:Y:S06]  /*3d470*/  BAR.SYNC.DEFER_BLOCKING 0x0 ;  /* 0x0000000000007b1d */ /* 0x000fec0000010000 */
[----:B------:R-:W-:Y:S04]  /*3d480*/  STS.128 [R29], R20 ;  /* 0x000000141d007388 */ /* 0x000fe80000000c00 */
[----:B0-----:R-:W-:Y:S04]  /*3d490*/  STL.64 [R1+0x30], R4 ;  /* 0x0000300401007387 */ /* 0x001fe80000100a00 */
[----:B------:R0:W-:Y:S04]  /*3d4a0*/  STL.64 [R1+0x38], R6 ;  /* 0x0000380601007387 */ /* 0x0001e80000100a00 */
[----:B0-----:R-:W2:Y:S04]  /*3d4b0*/  LDL.LU.64 R6, [R1+0x12a0] ;  /* 0x0012a00001067983 */ /* 0x001ea80000300a00 */
[----:B------:R-:W4:Y:S04]  /*3d4c0*/  LDL.LU.64 R4, [R1+0x1298] ;  /* 0x0012980001047983 */ /* 0x000f280000300a00 */
[----:B------:R-:W2:Y:S04]  /*3d4d0*/  LDL.LU R20, [R1+0x244] ;  /* 0x0002440001147983 */ /* 0x000ea80000300800 */
[----:B------:R-:W2:Y:S04]  /*3d4e0*/  LDL.LU R21, [R1+0x274] ;  /* 0x0002740001157983 */ /* 0x000ea80000300800 */
[----:B------:R-:W2:Y:S04]  /*3d4f0*/  LDL.LU R22, [R1+0x27c] ;  /* 0x00027c0001167983 */ /* 0x000ea80000300800 */
[----:B------:R-:W2:Y:S04]  /*3d500*/  LDL.LU R23, [R1+0x2a4] ;  /* 0x0002a40001177983 */ /* 0x000ea80000300800 */
[----:B------:R-:W2:Y:S01]  /*3d510*/  LDL.LU R2, [R1+0x1294] ;  /* 0x0012940001027983 */ /* 0x000ea20000300800 */
[----:B------:R-:W-:-:S03]  /*3d520*/  F2FP.BF16.PACK_AB R9, R3, R9 ;  /* 0x000000090309723e */ /* 0x000fc600000010ff */
[----:B------:R-:W3:Y:S01]  /*3d530*/  LDL.LU R3, [R1+0x1290] ;  /* 0x0012900001037983 */ /* 0x000ee20000300800 */
[----:B--2---:R-:W-:-:S03]  /*3d540*/  F2FP.BF16.PACK_AB R10, R2, R10 ;  /* 0x0000000a020a723e */ /* 0x004fc600000010ff */
[----:B------:R-:W2:Y:S01]  /*3d550*/  LDL.LU R2, [R1+0x128c] ;  /* 0x00128c0001027983 */ /* 0x000ea20000300800 */
[----:B------:R-:W-:Y:S02]  /*3d560*/  F2FP.BF16.PACK_AB R12, R16, R12 ;  /* 0x0000000c100c723e */ /* 0x000fe400000010ff */
[----:B------:R-:W-:Y:S02]  /*3d570*/  F2FP.BF16.PACK_AB R11, R20, R11 ;  /* 0x0000000b140b723e */ /* 0x000fe400000010ff */
[----:B------:R-:W-:Y:S02]  /*3d580*/  F2FP.BF16.PACK_AB R18, R18, R15 ;  /* 0x0000000f1212723e */ /* 0x000fe400000010ff */
[----:B------:R-:W-:Y:S02]  /*3d590*/  F2FP.BF16.PACK_AB R13, R21, R13 ;  /* 0x0000000d150d723e */ /* 0x000fe400000010ff */
[----:B------:R-:W-:Y:S02]  /*3d5a0*/  F2FP.BF16.PACK_AB R14, R22, R14 ;  /* 0x0000000e160e723e */ /* 0x000fe400000010ff */
[----:B-----5:R-:W-:-:S02]  /*3d5b0*/  F2FP.BF16.PACK_AB R15, R25, R0 ;  /* 0x00000000190f723e */ /* 0x020fc400000010ff */
[----:B---3--:R-:W-:Y:S02]  /*3d5c0*/  F2FP.BF16.PACK_AB R17, R17, R26 ;  /* 0x0000001a1111723e */ /* 0x008fe400000010ff */
[----:B------:R-:W-:Y:S01]  /*3d5d0*/  F2FP.BF16.PACK_AB R19, R23, R19 ;  /* 0x000000131713723e */ /* 0x000fe200000010ff */
[----:B------:R-:W-:Y:S04]  /*3d5e0*/  STS.128 [R29+0x80], R8 ;  /* 0x000080081d007388 */ /* 0x000fe80000000c00 */
[----:B------:R-:W-:Y:S01]  /*3d5f0*/  STS.128 [R29+0x400], R12 ;  /* 0x0004000c1d007388 */ /* 0x000fe20000000c00 */
[----:B--2---:R-:W-:-:S03]  /*3d600*/  F2FP.BF16.PACK_AB R16, R2, R3 ;  /* 0x000000030210723e */ /* 0x004fc600000010ff */
[----:B------:R-:W2:Y:S04]  /*3d610*/  LDL.LU R2, [R1+0x1288] ;  /* 0x0012880001027983 */ /* 0x000ea80000300800 */
[----:B------:R-:W3:Y:S04]  /*3d620*/  LDL.LU R3, [R1+0x1284] ;  /* 0x0012840001037983 */ /* 0x000ee80000300800 */
[----:B------:R0:W-:Y:S04]  /*3d630*/  STS.128 [R29+0x480], R16 ;  /* 0x000480101d007388 */ /* 0x0001e80000000c00 */
[----:B------:R-:W-:Y:S01]  /*3d640*/  BAR.SYNC.DEFER_BLOCKING 0x0 ;  /* 0x0000000000007b1d */ /* 0x000fe20000010000 */
[----:B------:R-:W-:-:S05]  /*3d650*/  MOV R26, c[0x0][0x1c8] ;  /* 0x00007200001a7a02 */ /* 0x000fca0000000f00 */
[----:B------:R-:W5:Y:S01]  /*3d660*/  LDL.LU R25, [R1] ;  /* 0x0000000001197983 */ /* 0x000f620000300800 */
[----:B------:R-:W-:-:S03]  /*3d670*/  SHF.L.U32 R0, R26, 0x1, RZ ;  /* 0x000000011a007819 */ /* 0x000fc600000006ff */
[----:B0-----:R-:W4:Y:S01]  /*3d680*/  LDL.LU R29, [R1+0x1280] ;  /* 0x00128000011d7983 */ /* 0x001f220000300800 */
[C---:B------:R-:W-:Y:S01]  /*3d690*/  IMAD R15, R26.reuse, 0x6, RZ ;  /* 0x000000061a0f7824 */ /* 0x040fe200078e02ff */
[-C--:B--2---:R-:W-:Y:S02]  /*3d6a0*/  LEA R8, P5, R26, R2.reuse, 0x2 ;  /* 0x000000021a087211 */ /* 0x084fe400078a10ff */
[C---:B------:R-:W-:Y:S02]  /*3d6b0*/  IADD3 R10, P4, R0.reuse, R2, RZ ;  /* 0x00000002000a7210 */ /* 0x040fe40007f9e0ff */
[-C--:B---3--:R-:W-:Y:S01]  /*3d6c0*/  LEA.HI.X.SX32 R9, R0, R3.reuse, 0x1, P5 ;  /* 0x0000000300097211 */ /* 0x088fe200028f0eff */
[----:B------:R0:W-:Y:S01]  /*3d6d0*/  STG.E.U16 [R2.64], R24 ;  /* 0x0000001802007986 */ /* 0x0001e2000c101504 */
[----:B------:R-:W-:Y:S02]  /*3d6e0*/  LEA.HI.X.SX32 R11, R26, R3, 0x1, P4 ;  /* 0x000000031a0b7211 */ /* 0x000fe400020f0eff */
[----:B------:R-:W-:-:S05]  /*3d6f0*/  PRMT R0, R24, 0x7632, R0 ;  /* 0x0000763218007816 */ /* 0x000fca0000000000 */
[----:B------:R1:W-:Y:S04]  /*3d700*/  STG.E.U16 [R10.64], R0 ;  /* 0x000000000a007986 */ /* 0x0003e8000c101504 */
[----:B0-----:R-:W2:Y:S04]  /*3d710*/  LDL.LU R24, [R1+0x24] ;  /* 0x0000240001187983 */ /* 0x001ea80000300800 */
[----:B------:R0:W-:Y:S01]  /*3d720*/  STG.E.U16 [R8.64], R27 ;  /* 0x0000001b08007986 */ /* 0x0001e2000c101504 */
[----:B-1----:R-:W-:-:S03]  /*3d730*/  PRMT R0, R27, 0x7632, R0 ;  /* 0x000076321b007816 */ /* 0x002fc60000000000 */
[----:B0-----:R-:W3:Y:S01]  /*3d740*/  LDL.LU R27, [R1+0x14] ;  /* 0x00001400011b7983 */ /* 0x001ee20000300800 */
[C---:B------:R-:W-:Y:S01]  /*3d750*/  IMAD R9, R26.reuse, 0x3, RZ ;  /* 0x000000031a097824 */ /* 0x040fe200078e02ff */
[-C--:B------:R-:W-:Y:S01]  /*3d760*/  IADD3 R8, P5, R15, R2.reuse, RZ ;  /* 0x000000020f087210 */ /* 0x080fe20007fbe0ff */
[C---:B------:R-:W-:Y:S01]  /*3d770*/  IMAD R17, R26.reuse, 0xa, RZ ;  /* 0x0000000a1a117824 */ /* 0x040fe200078e02ff */
[C---:B------:R-:W-:Y:S01]  /*3d780*/  SHF.L.U32 R11, R26.reuse, 0x2, RZ ;  /* 0x000000021a0b7819 */ /* 0x040fe200000006ff */
[C---:B------:R-:W-:Y:S01]  /*3d790*/  IMAD R13, R26.reuse, 0x5, RZ ;  /* 0x000000051a0d7824 */ /* 0x040fe200078e02ff */
[-C--:B------:R-:W-:Y:S02]  /*3d7a0*/  LEA.HI.X.SX32 R9, R9, R3.reuse, 0x1, P5 ;  /* 0x0000000309097211 */ /* 0x080fe400028f0eff */
[CC--:B------:R-:W-:Y:S02]  /*3d7b0*/  LEA R10, P4, R26.reuse, R2.reuse, 0x3 ;  /* 0x000000021a0a7211 */ /* 0x0c0fe400078818ff */
[----:B------:R-:W-:Y:S01]  /*3d7c0*/  IADD3 R12, P5, R17, R2, RZ ;  /* 0x00000002110c7210 */ /* 0x000fe20007fbe0ff */
[----:B------:R0:W-:Y:S01]  /*3d7d0*/  STG.E.U16 [R8.64], R0 ;  /* 0x0000000008007986 */ /* 0x0001e2000c101504 */
[-C--:B------:R-:W-:Y:S01]  /*3d7e0*/  LEA.HI.X.SX32 R11, R11, R3.reuse, 0x1, P4 ;  /* 0x000000030b0b7211 */ /* 0x080fe200020f0eff */
[C---:B------:R-:W-:Y:S01]  /*3d7f0*/  IMAD R19, R26.reuse, 0xc, RZ ;  /* 0x0000000c1a137824 */ /* 0x040fe200078e02ff */
[----:B------:R-:W-:Y:S01]  /*3d800*/  LEA.HI.X.SX32 R13, R13, R3, 0x1, P5 ;  /* 0x000000030d0d7211 */ /* 0x000fe200028f0eff */
[----:B------:R-:W-:-:S02]  /*3d810*/  IMAD R16, R26, 0xe, RZ ;  /* 0x0000000e1a107824 */ /* 0x000fc400078e02ff */
[----:B-----5:R1:W-:Y:S01]  /*3d820*/  STG.E.U16 [R10.64], R25 ;  /* 0x000000190a007986 */ /* 0x0203e2000c101504 */
[-C--:B------:R-:W-:Y:S02]  /*3d830*/  IADD3 R14, P6, R19, R2.reuse, RZ ;  /* 0x00000002130e7210 */ /* 0x080fe40007fde0ff */
[----:B0-----:R-:W-:Y:S01]  /*3d840*/  PRMT R0, R25, 0x7632, R0 ;  /* 0x0000763219007816 */ /* 0x001fe20000000000 */
[----:B------:R-:W-:Y:S01]  /*3d850*/  IMAD R18, R26, 0x12, RZ ;  /* 0x000000121a127824 */ /* 0x000fe200078e02ff */
[----:B------:R-:W-:-:S03]  /*3d860*/  IADD3 R8, P5, R16, R2, RZ ;  /* 0x0000000210087210 */ /* 0x000fc60007fbe0ff */
[----:B------:R0:W-:Y:S01]  /*3d870*/  STG.E.U16 [R12.64], R0 ;  /* 0x000000000c007986 */ /* 0x0001e2000c101504 */
[----:B------:R-:W-:-:S03]  /*3d880*/  LEA.HI.X.SX32 R15, R15, R3, 0x1, P6 ;  /* 0x000000030f0f7211 */ /* 0x000fc600030f0eff */
[----:B-1----:R-:W5:Y:S01]  /*3d890*/  LDL.LU R25, [R1+0x4] ;  /* 0x0000040001197983 */ /* 0x002f620000300800 */
[C---:B------:R-:W-:Y:S02]  /*3d8a0*/  IMAD R22, R26.reuse, 0x14, RZ ;  /* 0x000000141a167824 */ /* 0x040fe400078e02ff */
[C---:B0-----:R-:W-:Y:S01]  /*3d8b0*/  IMAD R0, R26.reuse, 0x7, RZ ;  /* 0x000000071a007824 */ /* 0x041fe200078e02ff */
[C---:B------:R-:W-:Y:S01]  /*3d8c0*/  LEA R10, P4, R26.reuse, R2, 0x4 ;  /* 0x000000021a0a7211 */ /* 0x040fe200078820ff */
[----:B------:R-:W-:-:S03]  /*3d8d0*/  IMAD.SHL.U32 R11, R26, 0x8, RZ ;  /* 0x000000081a0b7824 */ /* 0x000fc600078e00ff */
[-C--:B------:R-:W-:Y:S01]  /*3d8e0*/  LEA.HI.X.SX32 R9, R0, R3.reuse, 0x1, P5 ;  /* 0x0000000300097211 */ /* 0x080fe200028f0eff */
[----:B------:R-:W-:Y:S01]  /*3d8f0*/  IMAD R0, R26, 0x9, RZ ;  /* 0x000000091a007824 */ /* 0x000fe200078e02ff */
[-C--:B------:R-:W-:Y:S01]  /*3d900*/  IADD3 R12, P5, R18, R2.reuse, RZ ;  /* 0x00000002120c7210 */ /* 0x080fe20007fbe0ff */
[----:B----4-:R0:W-:Y:S01]  /*3d910*/  STG.E.U16 [R14.64], R4 ;  /* 0x000000040e007986 */ /* 0x0101e2000c101504 */
[-C--:B------:R-:W-:Y:S02]  /*3d920*/  LEA.HI.X.SX32 R11, R11, R3.reuse, 0x1, P4 ;  /* 0x000000030b0b7211 */ /* 0x080fe400020f0eff */
[----:B------:R-:W-:Y:S02]  /*3d930*/  LEA.HI.X.SX32 R13, R0, R3, 0x1, P5 ;  /* 0x00000003000d7211 */ /* 0x000fe400028f0eff */
[----:B0-----:R-:W-:Y:S02]  /*3d940*/  IADD3 R14, P6, R22, R2, RZ ;  /* 0x00000002160e7210 */ /* 0x001fe40007fde0ff */
[----:B------:R-:W-:-:S02]  /*3d950*/  PRMT R4, R4, 0x7632, R4 ;  /* 0x0000763204047816 */ /* 0x000fc40000000004 */
[----:B------:R-:W-:-:S03]  /*3d960*/  LEA.HI.X.SX32 R15, R17, R3, 0x1, P6 ;  /* 0x00000003110f7211 */ /* 0x000fc600030f0eff */
[----:B------:R-:W-:Y:S01]  /*3d970*/  STG.E.U16 [R8.64], R4 ;  /* 0x0000000408007986 */ /* 0x000fe2000c101504 */
[----:B--2---:R-:W-:-:S03]  /*3d980*/  PRMT R0, R24, 0x7632, R0 ;  /* 0x0000763218007816 */ /* 0x004fc60000000000 */
[----:B------:R-:W-:Y:S04]  /*3d990*/  STG.E.U16 [R10.64], R24 ;  /* 0x000000180a007986 */ /* 0x000fe8000c101504 */
[----:B------:R0:W-:Y:S04]  /*3d9a0*/  STG.E.U16 [R12.64], R0 ;  /* 0x000000000c007986 */ /* 0x0001e8000c101504 */
[----:B---3--:R1:W-:Y:S01]  /*3d9b0*/  STG.E.U16 [R14.64], R27 ;  /* 0x0000001b0e007986 */ /* 0x0083e2000c101504 */
[----:B0-----:R-:W-:-:S03]  /*3d9c0*/  PRMT R0, R27, 0x7632, R0 ;  /* 0x000076321b007816 */ /* 0x001fc60000000000 */
[----:B-1----:R-:W2:Y:S01]  /*3d9d0*/  LDL.LU R27, [R1+0x28] ;  /* 0x00002800011b7983 */ /* 0x002ea20000300800 */
[C---:B------:R-:W-:Y:S02]  /*3d9e0*/  IMAD R17, R26.reuse, 0x16, RZ ;  /* 0x000000161a117824 */ /* 0x040fe400078e02ff */
[C---:B------:R-:W-:Y:S02]  /*3d9f0*/  IMAD R4, R26.reuse, 0xb, RZ ;  /* 0x0000000b1a047824 */ /* 0x040fe400078e02ff */
[C---:B------:R-:W-:Y:S01]  /*3da00*/  IMAD R20, R26.reuse, 0x18, RZ ;  /* 0x000000181a147824 */ /* 0x040fe200078e02ff */
[-C--:B------:R-:W-:Y:S01]  /*3da10*/  IADD3 R8, P5, R17, R2.reuse, RZ ;  /* 0x0000000211087210 */ /* 0x080fe20007fbe0ff */
[C---:B------:R-:W-:Y:S02]  /*3da20*/  IMAD R21, R26.reuse, 0x1a, RZ ;  /* 0x0000001a1a157824 */ /* 0x040fe400078e02ff */
[----:B------:R-:W-:Y:S01]  /*3da30*/  IMAD R23, R26, 0x1c, RZ ;  /* 0x0000001c1a177824 */ /* 0x000fe200078e02ff */
[----:B------:R-:W-:Y:S01]  /*3da40*/  LEA.HI.X.SX32 R9, R4, R3, 0x1, P5 ;  /* 0x0000000304097211 */ /* 0x000fe200028f0eff */
[----:B------:R-:W-:Y:S01]  /*3da50*/  IMAD R4, R26, 0xd, RZ ;  /* 0x0000000d1a047824 */ /* 0x000fe200078e02ff */
[----:B------:R-:W-:-:S02]  /*3da60*/  IADD3 R10, P4, R20, R2, RZ ;  /* 0x00000002140a7210 */ /* 0x000fc40007f9e0ff */
[-C--:B------:R-:W-:Y:S02]  /*3da70*/  IADD3 R12, P5, R21, R2.reuse, RZ ;  /* 0x00000002150c7210 */ /* 0x080fe40007fbe0ff */
[----:B------:R-:W-:Y:S01]  /*3da80*/  IADD3 R14, P6, R23, R2, RZ ;  /* 0x00000002170e7210 */ /* 0x000fe20007fde0ff */
[----:B------:R0:W-:Y:S01]  /*3da90*/  STG.E.U16 [R8.64], R0 ;  /* 0x0000000008007986 */ /* 0x0001e2000c101504 */
[-C--:B------:R-:W-:Y:S02]  /*3daa0*/  LEA.HI.X.SX32 R11, R19, R3.reuse, 0x1, P4 ;  /* 0x00000003130b7211 */ /* 0x080fe400020f0eff */
[-C--:B------:R-:W-:Y:S02]  /*3dab0*/  LEA.HI.X.SX32 R13, R4, R3.reuse, 0x1, P5 ;  /* 0x00000003040d7211 */ /* 0x080fe400028f0eff */
[----:B------:R-:W-:Y:S01]  /*3dac0*/  LEA.HI.X.SX32 R15, R16, R3, 0x1, P6 ;  /* 0x00000003100f7211 */ /* 0x000fe200030f0eff */
[----:B------:R-:W-:Y:S01]  /*3dad0*/  IMAD R16, R26, 0x1e, RZ ;  /* 0x0000001e1a107824 */ /* 0x000fe200078e02ff */
[----:B-----5:R1:W-:Y:S01]  /*3dae0*/  STG.E.U16 [R10.64], R25 ;  /* 0x000000190a007986 */ /* 0x0203e2000c101504 */
[----:B0-----:R-:W-:-:S03]  /*3daf0*/  PRMT R0, R25, 0x7632, R0 ;  /* 0x0000763219007816 */ /* 0x001fc60000000000 */
[-C--:B------:R-:W-:Y:S02]  /*3db00*/  IADD3 R4, P5, R16, R2.reuse, RZ ;  /* 0x0000000210047210 */ /* 0x080fe40007fbe0ff */
[----:B------:R0:W-:Y:S04]  /*3db10*/  STG.E.U16 [R12.64], R0 ;  /* 0x000000000c007986 */ /* 0x0001e8000c101504 */
[----:B------:R3:W-:Y:S01]  /*3db20*/  STG.E.U16 [R14.64], R5 ;  /* 0x000000050e007986 */ /* 0x0007e2000c101504 */
[C---:B------:R-:W-:Y:S01]  /*3db30*/  IMAD R19, R26.reuse, 0x24, RZ ;  /* 0x000000241a137824 */ /* 0x040fe200078e02ff */
[C---:B------:R-:W-:Y:S01]  /*3db40*/  SHF.L.U32 R9, R26.reuse, 0x4, RZ ;  /* 0x000000041a097819 */ /* 0x040fe200000006ff */
[C---:B-1----:R-:W-:Y:S01]  /*3db50*/  IMAD R11, R26.reuse, 0x11, RZ ;  /* 0x000000111a0b7824 */ /* 0x042fe200078e02ff */
[C---:B------:R-:W-:Y:S01]  /*3db60*/  LEA R8, P4, R26.reuse, R2, 0x5 ;  /* 0x000000021a087211 */ /* 0x040fe200078828ff */
[----:B------:R-:W4:Y:S01]  /*3db70*/  LDL.LU R25, [R1+0x2c] ;  /* 0x00002c0001197983 */ /* 0x000f220000300800 */
[----:B0-----:R-:W-:Y:S01]  /*3db80*/  PRMT R0, R5, 0x7632, R0 ;  /* 0x0000763205007816 */ /* 0x001fe20000000000 */
[----:B---3--:R-:W-:-:S02]  /*3db90*/  IMAD R5, R26, 0xf, RZ ;  /* 0x0000000f1a057824 */ /* 0x008fc400078e02ff */
[----:B------:R-:W-:-:S03]  /*3dba0*/  IMAD R14, R26, 0x22, RZ ;  /* 0x000000221a0e7824 */ /* 0x000fc600078e02ff */
[-C--:B------:R-:W-:Y:S01]  /*3dbb0*/  LEA.HI.X.SX32 R5, R5, R3.reuse, 0x1, P5 ;  /* 0x0000000305057211 */ /* 0x080fe200028f0eff */
[----:B------:R-:W-:Y:S01]  /*3dbc0*/  IMAD R15, R26, 0x26, RZ ;  /* 0x000000261a0f7824 */ /* 0x000fe200078e02ff */
[-C--:B------:R-:W-:Y:S02]  /*3dbd0*/  IADD3 R10, P5, R14, R2.reuse, RZ ;  /* 0x000000020e0a7210 */ /* 0x080fe40007fbe0ff */
[----:B------:R-:W-:Y:S01]  /*3dbe0*/  IADD3 R12, P6, R19, R2, RZ ;  /* 0x00000002130c7210 */ /* 0x000fe20007fde0ff */
[----:B------:R0:W-:Y:S01]  /*3dbf0*/  STG.E.U16 [R4.64], R0 ;  /* 0x0000000004007986 */ /* 0x0001e2000c101504 */
[-C--:B------:R-:W-:Y:S02]  /*3dc00*/  LEA.HI.X.SX32 R9, R9, R3.reuse, 0x1, P4 ;  /* 0x0000000309097211 */ /* 0x080fe400020f0eff */
[-C--:B------:R-:W-:Y:S02]  /*3dc10*/  LEA.HI.X.SX32 R11, R11, R3.reuse, 0x1, P5 ;  /* 0x000000030b0b7211 */ /* 0x080fe400028f0eff */
[----:B------:R-:W-:Y:S01]  /*3dc20*/  LEA.HI.X.SX32 R13, R18, R3, 0x1, P6 ;  /* 0x00000003120d7211 */ /* 0x000fe200030f0eff */
[----:B------:R-:W-:-:S02]  /*3dc30*/  IMAD R18, R26, 0x28, RZ ;  /* 0x000000281a127824 */ /* 0x000fc400078e02ff */
[C---:B------:R-:W-:Y:S02]  /*3dc40*/  IMAD R24, R26.reuse, 0x2a, RZ ;  /* 0x0000002a1a187824 */ /* 0x040fe400078e02ff */
[----:B0-----:R-:W-:Y:S01]  /*3dc50*/  IMAD R5, R26, 0x13, RZ ;  /* 0x000000131a057824 */ /* 0x001fe200078e02ff */
[----:B------:R-:W-:-:S04]  /*3dc60*/  IADD3 R4, P5, R15, R2, RZ ;  /* 0x000000020f047210 */ /* 0x000fc80007fbe0ff */
[----:B------:R-:W-:Y:S01]  /*3dc70*/  LEA.HI.X.SX32 R5, R5, R3, 0x1, P5 ;  /* 0x0000000305057211 */ /* 0x000fe200028f0eff */
[----:B------:R-:W-:Y:S01]  /*3dc80*/  IMAD R19, R26, 0x30, RZ ;  /* 0x000000301a137824 */ /* 0x000fe200078e02ff */
[----:B--2---:R-:W-:Y:S01]  /*3dc90*/  PRMT R0, R27, 0x7632, R0 ;  /* 0x000076321b007816 */ /* 0x004fe20000000000 */
[----:B------:R0:W-:Y:S04]  /*3dca0*/  STG.E.U16 [R8.64], R27 ;  /* 0x0000001b08007986 */ /* 0x0001e8000c101504 */
[----:B------:R1:W-:Y:S04]  /*3dcb0*/  STG.E.U16 [R10.64], R0 ;  /* 0x000000000a007986 */ /* 0x0003e8000c101504 */
[----:B------:R2:W-:Y:S01]  /*3dcc0*/  STG.E.U16 [R12.64], R29 ;  /* 0x0000001d0c007986 */ /* 0x0005e2000c101504 */
[----:B0-----:R-:W-:-:S03]  /*3dcd0*/  IADD3 R8, P4, R18, R2, RZ ;  /* 0x0000000212087210 */ /* 0x001fc60007f9e0ff */
[----:B------:R-:W3:Y:S01]  /*3dce0*/  LDL.LU R27, [R1+0x1c] ;  /* 0x00001c00011b7983 */ /* 0x000ee20000300800 */
[----:B-1----:R-:W-:Y:S01]  /*3dcf0*/  PRMT R0, R29, 0x7632, R0 ;  /* 0x000076321d007816 */ /* 0x002fe20000000000 */
[----:B------:R-:W-:Y:S01]  /*3dd00*/  IMAD R11, R26, 0x15, RZ ;  /* 0x000000151a0b7824 */ /* 0x000fe200078e02ff */
[-C--:B------:R-:W-:Y:S01]  /*3dd10*/  IADD3 R10, P5, R24, R2.reuse, RZ ;  /* 0x00000002180a7210 */ /* 0x080fe20007fbe0ff */
[----:B--2---:R-:W-:Y:S01]  /*3dd20*/  IMAD R29, R26, 0x2c, RZ ;  /* 0x0000002c1a1d7824 */ /* 0x004fe200078e02ff */
[-C--:B------:R-:W-:Y:S01]  /*3dd30*/  LEA.HI.X.SX32 R9, R22, R3.reuse, 0x1, P4 ;  /* 0x0000000316097211 */ /* 0x080fe200020f0eff */
[----:B------:R0:W-:Y:S01]  /*3dd40*/  STG.E.U16 [R4.64], R0 ;  /* 0x0000000004007986 */ /* 0x0001e2000c101504 */
[----:B------:R-:W-:Y:S02]  /*3dd50*/  LEA.HI.X.SX32 R11, R11, R3, 0x1, P5 ;  /* 0x000000030b0b7211 */ /* 0x000fe400028f0eff */
[----:B------:R-:W-:Y:S01]  /*3dd60*/  IADD3 R12, P6, R29, R2, RZ ;  /* 0x000000021d0c7210 */ /* 0x000fe20007fde0ff */
[----:B------:R1:W-:Y:S01]  /*3dd70*/  STG.E.U16 [R8.64], R28 ;  /* 0x0000001c08007986 */ /* 0x0003e2000c101504 */
[----:B------:R-:W-:-:S02]  /*3dd80*/  IMAD R22, R26, 0x32, RZ ;  /* 0x000000321a167824 */ /* 0x000fc400078e02ff */
[----:B------:R-:W-:Y:S02]  /*3dd90*/  LEA.HI.X.SX32 R13, R17, R3, 0x1, P6 ;  /* 0x00000003110d7211 */ /* 0x000fe400030f0eff */
[----:B0-----:R-:W-:Y:S01]  /*3dda0*/  PRMT R0, R28, 0x7632, R0 ;  /* 0x000076321c007816 */ /* 0x001fe20000000000 */
[C---:B------:R-:W-:Y:S02]  /*3ddb0*/  IMAD R17, R26.reuse, 0x2e, RZ ;  /* 0x0000002e1a117824 */ /* 0x040fe400078e02ff */
[C---:B-1----:R-:W-:Y:S02]  /*3ddc0*/  IMAD R28, R26.reuse, 0x34, RZ ;  /* 0x000000341a1c7824 */ /* 0x042fe400078e02ff */
[----:B------:R0:W-:Y:S02]  /*3ddd0*/  STG.E.U16 [R10.64], R0 ;  /* 0x000000000a007986 */ /* 0x0001e4000c101504 */
[----:B0-----:R-:W-:Y:S02]  /*3dde0*/  IMAD R0, R26, 0x17, RZ ;  /* 0x000000171a007824 */ /* 0x001fe400078e02ff */
[----:B------:R-:W2:Y:S04]  /*3ddf0*/  LDL.LU R26, [R1+0xc] ;  /* 0x00000c00011a7983 */ /* 0x000ea80000300800 */
[----:B------:R-:W-:Y:S04]  /*3de00*/  STL.64 [R1+0x1268], R18 ;  /* 0x0012681201007387 */ /* 0x000fe80000100a00 */
[----:B------:R0:W-:Y:S04]  /*3de10*/  STL.64 [R1+0x1258], R28 ;  /* 0x0012581c01007387 */ /* 0x0001e80000100a00 */
[----:B0-----:R-:W5:Y:S01]  /*3de20*/  LDL.LU R29, [R1+0xc0] ;  /* 0x0000c000011d7983 */ /* 0x001f620000300800 */
[----:B------:R-:W-:-:S02]  /*3de30*/  IADD3 R8, P4, R19, R2, RZ ;  /* 0x0000000213087210 */ /* 0x000fc40007f9e0ff */
[-C--:B------:R-:W-:Y:S01]  /*3de40*/  IADD3 R4, P5, R17, R2.reuse, RZ ;  /* 0x0000000211047210 */ /* 0x080fe20007fbe0ff */
[----:B------:R0:W-:Y:S01]  /*3de50*/  STG.E.U16 [R12.64], R6 ;  /* 0x000000060c007986 */ /* 0x0001e2000c101504 */
[----:B------:R-:W-:Y:S02]  /*3de60*/  MOV R19, c[0x0][0x1c8] ;  /* 0x0000720000137a02 */ /* 0x000fe40000000f00 */
[-C--:B------:R-:W-:Y:S01]  /*3de70*/  LEA.HI.X.SX32 R5, R0, R3.reuse, 0x1, P5 ;  /* 0x0000000300057211 */ /* 0x080fe200028f0eff */
[----:B------:R-:W5:Y:S01]  /*3de80*/  LDL R18, [R1+0xb0] ;  /* 0x0000b00001127983 */ /* 0x000f620000100800 */
[-C--:B------:R-:W-:Y:S01]  /*3de90*/  IADD3 R10, P5, R22, R2.reuse, RZ ;  /* 0x00000002160a7210 */ /* 0x080fe20007fbe0ff */
[----:B------:R-:W-:Y:S01]  /*3dea0*/  IMAD R0, R19, 0x19, RZ ;  /* 0x0000001913007824 */ /* 0x000fe200078e02ff */
[----:B------:R-:W-:Y:S02]  /*3deb0*/  LEA.HI.X.SX32 R9, R20, R3, 0x1, P4 ;  /* 0x0000000314097211 */ /* 0x000fe400020f0eff */
[----:B0-----:R-:W-:-:S02]  /*3dec0*/  IADD3 R12, P6, R28, R2, RZ ;  /* 0x000000021c0c7210 */ /* 0x001fc40007fde0ff */
[----:B------:R-:W-:Y:S01]  /*3ded0*/  PRMT R6, R6, 0x7632, R6 ;  /* 0x0000763206067816 */ /* 0x000fe20000000006 */
[----:B------:R-:W-:Y:S01]  /*3dee0*/  IMAD R20, R19, 0x36, RZ ;  /* 0x0000003613147824 */ /* 0x000fe200078e02ff */
[-C--:B------:R-:W-:Y:S02]  /*3def0*/  LEA.HI.X.SX32 R11, R0, R3.reuse, 0x1, P5 ;  /* 0x00000003000b7211 */ /* 0x080fe400028f0eff */
[----:B------:R-:W-:Y:S01]  /*3df00*/  LEA.HI.X.SX32 R13, R21, R3, 0x1, P6 ;  /* 0x00000003150d7211 */ /* 0x000fe200030f0eff */
[----:B------:R-:W-:Y:S01]  /*3df10*/  IMAD R21, R19, 0x38, RZ ;  /* 0x0000003813157824 */ /* 0x000fe200078e02ff */
[----:B----4-:R-:W-:Y:S01]  /*3df20*/  PRMT R0, R25, 0x7632, R0 ;  /* 0x0000763219007816 */ /* 0x010fe20000000000 */
[----:B------:R0:W-:Y:S04]  /*3df30*/  STG.E.U16 [R4.64], R6 ;  /* 0x0000000604007986 */ /* 0x0001e8000c101504 */
[----:B------:R1:W-:Y:S04]  /*3df40*/  STG.E.U16 [R8.64], R25 ;  /* 0x0000001908007986 */ /* 0x0003e8000c101504 */
[----:B------:R-:W-:Y:S01]  /*3df50*/  STG.E.U16 [R10.64], R0 ;  /* 0x000000000a007986 */ /* 0x000fe2000c101504 */
[----:B0-----:R-:W-:-:S03]  /*3df60*/  IMAD R5, R19, 0x1b, RZ ;  /* 0x0000001b13057824 */ /* 0x001fc600078e02ff */
[----:B------:R0:W-:Y:S01]  /*3df70*/  STL.64 [R1+0x1238], R20 ;  /* 0x0012381401007387 */ /* 0x0001e20000100a00 */
[-C--:B------:R-:W-:Y:S02]  /*3df80*/  IADD3 R4, P5, R20, R2.reuse, RZ ;  /* 0x0000000214047210 */ /* 0x080fe40007fbe0ff */
[-C--:B-1----:R-:W-:Y:S01]  /*3df90*/  IADD3 R8, P4, R21, R2.reuse, RZ ;  /* 0x0000000215087210 */ /* 0x082fe20007f9e0ff */
[----:B------:R-:W-:Y:S01]  /*3dfa0*/  IMAD R25, R19, 0x3a, RZ ;  /* 0x0000003a13197824 */ /* 0x000fe200078e02ff */
[----:B------:R-:W-:Y:S02]  /*3dfb0*/  LEA.HI.X.SX32 R5, R5, R3, 0x1, P5 ;  /* 0x0000000305057211 */ /* 0x000fe400028f0eff */
[----:B0-----:R-:W-:Y:S02]  /*3dfc0*/  MOV R21, c[0x0][0x1c8] ;  /* 0x0000720000157a02 */ /* 0x001fe40000000f00 */
[----:B------:R-:W-:-:S03]  /*3dfd0*/  IADD3 R10, P5, R25, R2, RZ ;  /* 0x00000002190a7210 */ /* 0x000fc60007fbe0ff */
[----:B------:R-:W-:Y:S01]  /*3dfe0*/  IMAD R6, R21, 0x1d, RZ ;  /* 0x0000001d15067824 */ /* 0x000fe200078e02ff */
[----:B------:R-:W-:-:S04]  /*3dff0*/  LEA.HI.X.SX32 R9, R23, R3, 0x1, P4 ;  /* 0x0000000317097211 */ /* 0x000fc800020f0eff */
[----:B------:R-:W-:Y:S02]  /*3e000*/  LEA.HI.X.SX32 R11, R6, R3, 0x1, P5 ;  /* 0x00000003060b7211 */ /* 0x000fe400028f0eff */
[----:B------:R-:W-:Y:S01]  /*3e010*/  LEA R6, P4, R21, R2, 0x6 ;  /* 0x0000000215067211 */ /* 0x000fe200078830ff */
[----:B------:R-:W-:Y:S01]  /*3e020*/  STL.64 [R1+0x1270], R24 ;  /* 0x0012701801007387 */ /* 0x000fe20000100a00 */
[----:B---3--:R-:W-:-:S03]  /*3e030*/  PRMT R0, R27, 0x7632, R0 ;  /* 0x000076321b007816 */ /* 0x008fc60000000000 */
[----:B------:R0:W-:Y:S04]  /*3e040*/  STG.E.U16 [R12.64], R27 ;  /* 0x0000001b0c007986 */ /* 0x0001e8000c101504 */
[----:B------:R1:W-:Y:S01]  /*3e050*/  STG.E.U16 [R4.64], R0 ;  /* 0x0000000004007986 */ /* 0x0003e2000c101504 */
[----:B0-----:R-:W-:-:S05]  /*3e060*/  IMAD R27, R19, 0x3c, RZ ;  /* 0x0000003c131b7824 */ /* 0x001fca00078e02ff */
[----:B------:R-:W-:-:S04]  /*3e070*/  IADD3 R12, P6, R27, R2, RZ ;  /* 0x000000021b0c7210 */ /* 0x000fc80007fde0ff */
[----:B------:R-:W-:Y:S01]  /*3e080*/  LEA.HI.X.SX32 R13, R16, R3, 0x1, P6 ;  /* 0x00000003100d7211 */ /* 0x000fe200030f0eff */
[C---:B------:R-:W-:Y:S02]  /*3e090*/  IMAD R16, R21.reuse, 0x3e, RZ ;  /* 0x0000003e15107824 */ /* 0x040fe400078e02ff */
[----:B-1----:R-:W-:-:S03]  /*3e0a0*/  IMAD R5, R21, 0x1f, RZ ;  /* 0x0000001f15057824 */ /* 0x002fc600078e02ff */
[----:B------:R-:W-:Y:S02]  /*3e0b0*/  IADD3 R4, P5, R16, R2, RZ ;  /* 0x0000000210047210 */ /* 0x000fe40007fbe0ff */
[----:B--2---:R-:W-:Y:S01]  /*3e0c0*/  PRMT R0, R26, 0x7632, R0 ;  /* 0x000076321a007816 */ /* 0x004fe20000000000 */
[----:B------:R0:W-:Y:S04]  /*3e0d0*/  STG.E.U16 [R8.64], R26 ;  /* 0x0000001a08007986 */ /* 0x0001e8000c101504 */
[----:B------:R1:W-:Y:S04]  /*3e0e0*/  STG.E.U16 [R10.64], R0 ;  /* 0x000000000a007986 */ /* 0x0003e8000c101504 */
[----:B------:R2:W-:Y:S01]  /*3e0f0*/  STG.E.U16 [R12.64], R7 ;  /* 0x000000070c007986 */ /* 0x0005e2000c101504 */
[----:B------:R-:W-:Y:S01]  /*3e100*/  LEA.HI.X.SX32 R5, R5, R3, 0x1, P5 ;  /* 0x0000000305057211 */ /* 0x000fe200028f0eff */
[----:B0-----:R-:W-:Y:S01]  /*3e110*/  IMAD R9, R21, 0x21, RZ ;  /* 0x0000002115097824 */ /* 0x001fe200078e02ff */
[----:B-1----:R-:W-:Y:S01]  /*3e120*/  PRMT R0, R7, 0x7632, R0 ;  /* 0x0000763207007816 */ /* 0x002fe20000000000 */
[C---:B--2---:R-:W-:Y:S01]  /*3e130*/  IMAD R12, R21.reuse, 0x42, RZ ;  /* 0x00000042150c7824 */ /* 0x044fe200078e02ff */
[----:B------:R-:W-:-:S03]  /*3e140*/  SHF.L.U32 R7, R21, 0x5, RZ ;  /* 0x0000000515077819 */ /* 0x000fc600000006ff */
[----:B------:R5:W-:Y:S01]  /*3e150*/  STG.E.U16 [R4.64], R0 ;  /* 0x0000000004007986 */ /* 0x000be2000c101504 */
[-C--:B------:R-:W-:Y:S02]  /*3e160*/  IADD3 R8, P5, R12, R2.reuse, RZ ;  /* 0x000000020c087210 */ /* 0x080fe40007fbe0ff */
[-C--:B------:R-:W-:Y:S01]  /*3e170*/  LEA.HI.X.SX32 R7, R7, R3.reuse, 0x1, P4 ;  /* 0x0000000307077211 */ /* 0x080fe200020f0eff */
[----:B------:R-:W-:Y:S01]  /*3e180*/  IMAD R26, R21, 0x44, RZ ;  /* 0x00000044151a7824 */ /* 0x000fe200078e02ff */
[----:B------:R-:W-:Y:S02]  /*3e190*/  LEA.HI.X.SX32 R9, R9, R3, 0x1, P5 ;  /* 0x0000000309097211 */ /* 0x000fe400028f0eff */
[----:B-----5:R-:W-:Y:S01]  /*3e1a0*/  PRMT R0, R29, 0x7632, R0 ;  /* 0x000076321d007816 */ /* 0x020fe20000000000 */
[----:B------:R-:W-:Y:S01]  /*3e1b0*/  STG.E.U16 [R6.64], R29 ;  /* 0x0000001d06007986 */ /* 0x000fe2000c101504 */
[----:B------:R-:W-:Y:S01]  /*3e1c0*/  IADD3 R10, P6, R26, R2, RZ ;  /* 0x000000021a0a7210 */ /* 0x000fe20007fde0ff */
[----:B------:R-:W-:-:S02]  /*3e1d0*/  IMAD R4, R21, 0x25, RZ ;  /* 0x0000002515047824 */ /* 0x000fc400078e02ff */
[----:B------:R-:W-:Y:S01]  /*3e1e0*/  STL.64 [R1+0x1250], R16 ;  /* 0x0012501001007387 */ /* 0x000fe20000100a00 */
[----:B------:R-:W-:-:S03]  /*3e1f0*/  IMAD R5, R21, 0x27, RZ ;  /* 0x0000002715057824 */ /* 0x000fc600078e02ff */
[----:B------:R0:W-:Y:S01]  /*3e200*/  STG.E.U16 [R8.64], R0 ;  /* 0x0000000008007986 */ /* 0x0001e2000c101504 */
[----:B------:R-:W-:-:S03]  /*3e210*/  IMAD R13, R21, 0x48, RZ ;  /* 0x00000048150d7824 */ /* 0x000fc600078e02ff */
[----:B------:R1:W-:Y:S01]  /*3e220*/  STL.64 [R1+0x1240], R26 ;  /* 0x0012401a01007387 */ /* 0x0003e20000100a00 */
[----:B------:R-:W-:Y:S02]  /*3e230*/  IMAD R19, R19, 0x24, RZ ;  /* 0x0000002413137824 */ /* 0x000fe400078e02ff */
[C---:B0-----:R-:W-:Y:S02]  /*3e240*/  IMAD R9, R21.reuse, 0x46, RZ ;  /* 0x0000004615097824 */ /* 0x041fe400078e02ff */
[C---:B-1----:R-:W-:Y:S02]  /*3e250*/  IMAD R27, R21.reuse, 0x5e, RZ ;  /* 0x0000005e151b7824 */ /* 0x042fe400078e02ff */
[C---:B------:R-:W-:Y:S01]  /*3e260*/  IMAD R26, R21.reuse, 0x60, RZ ;  /* 0x00000060151a7824 */ /* 0x040fe200078e02ff */
[----:B------:R0:W-:Y:S01]  /*3e270*/  STL.64 [R1+0x1278], R4 ;  /* 0x0012780401007387 */ /* 0x0001e20000100a00 */
[----:B------:R-:W-:Y:S01]  /*3e280*/  IMAD R0, R21, 0x23, RZ ;  /* 0x0000002315007824 */ /* 0x000fe200078e02ff */
[----:B------:R-:W-:-:S02]  /*3e290*/  IADD3 R24, P4, R9, R2, RZ ;  /* 0x0000000209187210 */ /* 0x000fc40007f9e0ff */
[----:B------:R-:W-:Y:S04]  /*3e2a0*/  STL.64 [R1+0x1260], R26 ;  /* 0x0012601a01007387 */ /* 0x000fe80000100a00 */
[----:B------:R1:W-:Y:S01]  /*3e2b0*/  STL.64 [R1+0x1248], R12 ;  /* 0x0012480c01007387 */ /* 0x0003e20000100a00 */
[----:B0-----:R-:W-:-:S03]  /*3e2c0*/  IADD3 R4, P5, R13, R2, RZ ;  /* 0x000000020d047210 */ /* 0x001fc60007fbe0ff */
[----:B------:R-:W-:Y:S01]  /*3e2d0*/  STL [R1+0x180], R24 ;  /* 0x0001801801007387 */ /* 0x000fe20000100800 */
[----:B------:R-:W-:Y:S02]  /*3e2e0*/  LEA.HI.X.SX32 R5, R19, R3, 0x1, P5 ;  /* 0x0000000313057211 */ /* 0x000fe400028f0eff */
[----:B-1----:R-:W-:Y:S02]  /*3e2f0*/  MOV R13, R25 ;  /* 0x00000019000d7202 */ /* 0x002fe40000000f00 */
[----:B------:R-:W-:-:S05]  /*3e300*/  LEA.HI.X.SX32 R13, R0, R3, 0x1, P4 ;  /* 0x00000003000d7211 */ /* 0x000fca00020f0eff */
[----:B------:R-:W-:Y:S04]  /*3e310*/  STL [R1+0x184], R13 ;  /* 0x0001840d01007387 */ /* 0x000fe80000100800 */
[----:B------:R0:W-:Y:S04]  /*3e320*/  STL.64 [R1+0x178], R4 ;  /* 0x0001780401007387 */ /* 0x0001e80000100a00 */
[----:B0-----:R-:W2:Y:S01]  /*3e330*/  LDL.LU.64 R4, [R1+0x1278] ;  /* 0x0012780001047983 */ /* 0x001ea20000300a00 */
[----:B------:R-:W-:Y:S01]  /*3e340*/  LEA.HI.X.SX32 R11, R14, R3, 0x1, P6 ;  /* 0x000000030e0b7211 */ /* 0x000fe200030f0eff */
[----:B------:R-:W-:-:S02]  /*3e350*/  IMAD R23, R21, 0x4a, RZ ;  /* 0x0000004a15177824 */ /* 0x000fc400078e02ff */
[----:B------:R-:W-:Y:S02]  /*3e360*/  IMAD R26, R21, 0x4c, RZ ;  /* 0x0000004c151a7824 */ /* 0x000fe400078e02ff */
[----:B------:R0:W-:Y:S01]  /*3e370*/  STG.E.U16 [R10.64], R18 ;  /* 0x000000120a007986 */ /* 0x0001e2000c101504 */
[----:B------:R-:W-:Y:S01]  /*3e380*/  IMAD.MOV.U32 R12, RZ, RZ, R24 ;  /* 0x000000ffff0c7224 */ /* 0x000fe200078e0018 */
[-C--:B------:R-:W-:Y:S02]  /*3e390*/  IADD3 R24, P6, R23, R2.reuse, RZ ;  /* 0x0000000217187210 */ /* 0x080fe40007fde0ff */
[----:B------:R-:W-:Y:S01]  /*3e3a0*/  IADD3 R12, P4, R26, R2, RZ ;  /* 0x000000021a0c7210 */ /* 0x000fe20007f9e0ff */
[C---:B------:R-:W-:Y:S02]  /*3e3b0*/  IMAD R26, R21.reuse, 0x50, RZ ;  /* 0x00000050151a7824 */ /* 0x040fe400078e02ff */
[----:B0-----:R-:W-:Y:S01]  /*3e3c0*/  IMAD R18, R21, 0x4e, RZ ;  /* 0x0000004e15127824 */ /* 0x001fe200078e02ff */
[----:B------:R-:W-:-:S04]  /*3e3d0*/  LEA.HI.X.SX32 R13, R15, R3, 0x1, P4 ;  /* 0x000000030f0d7211 */ /* 0x000fc800020f0eff */
[-C--:B------:R-:W-:Y:S02]  /*3e3e0*/  IADD3 R18, P5, R18, R2.reuse, RZ ;  /* 0x0000000212127210 */ /* 0x080fe40007fbe0ff */
[-C--:B--2---:R-:W-:Y:S02]  /*3e3f0*/  LEA.HI.X.SX32 R25, R4, R3.reuse, 0x1, P6 ;  /* 0x0000000304197211 */ /* 0x084fe400030f0eff */
[----:B------:R-:W-:Y:S02]  /*3e400*/  IADD3 R26, P6, R26, R2, RZ ;  /* 0x000000021a1a7210 */ /* 0x000fe40007fde0ff */
[----:B------:R-:W-:Y:S01]  /*3e410*/  LEA.HI.X.SX32 R19, R5, R3, 0x1, P5 ;  /* 0x0000000305137211 */ /* 0x000fe200028f0eff */
[----:B------:R0:W-:Y:S04]  /*3e420*/  STL.64 [R1+0x170], R24 ;  /* 0x0001701801007387 */ /* 0x0001e80000100a00 */
[----:B0-----:R-:W2:Y:S04]  /*3e430*/  LDL.LU.64 R24, [R1+0x1270] ;  /* 0x0012700001187983 */ /* 0x001ea80000300a00 */
[----:B------:R-:W-:Y:S04]  /*3e440*/  STL.64 [R1+0x168], R12 ;  /* 0x0001680c01007387 */ /* 0x000fe80000100a00 */
[----:B------:R-:W-:Y:S04]  /*3e450*/  STL [R1+0x158], R26 ;  /* 0x0001581a01007387 */ /* 0x000fe80000100800 */
[----:B------:R0:W-:Y:S04]  /*3e460*/  STL.64 [R1+0x160], R18 ;  /* 0x0001601201007387 */ /* 0x0001e80000100a00 */
[----:B0-----:R-:W3:Y:S01]  /*3e470*/  LDL.LU.64 R18, [R1+0x1268] ;  /* 0x0012680001127983 */ /* 0x001ee20000300a00 */
[----:B------:R-:W-:-:S02]  /*3e480*/  IMAD R29, R21, 0x52, RZ ;  /* 0x00000052151d7824 */ /* 0x000fc400078e02ff */
[C---:B------:R-:W-:Y:S02]  /*3e490*/  IMAD R28, R21.reuse, 0x54, RZ ;  /* 0x00000054151c7824 */ /* 0x040fe400078e02ff */
[----:B------:R-:W-:Y:S01]  /*3e4a0*/  IMAD R6, R21, 0x29, RZ ;  /* 0x0000002915067824 */ /* 0x000fe200078e02ff */
[-C--:B------:R-:W-:Y:S02]  /*3e4b0*/  IADD3 R12, P4, R29, R2.reuse, RZ ;  /* 0x000000021d0c7210 */ /* 0x080fe40007f9e0ff */
[----:B------:R-:W-:Y:S02]  /*3e4c0*/  IADD3 R28, P5, R28, R2, RZ ;  /* 0x000000021c1c7210 */ /* 0x000fe40007fbe0ff */
[----:B------:R-:W-:Y:S02]  /*3e4d0*/  MOV R5, R27 ;  /* 0x0000001b00057202 */ /* 0x000fe40000000f00 */
[----:B------:R-:W-:Y:S02]  /*3e4e0*/  LEA.HI.X.SX32 R13, R6, R3, 0x1, P4 ;  /* 0x00000003060d7211 */ /* 0x000fe400020f0eff */
[----:B------:R-:W-:-:S02]  /*3e4f0*/  MOV R4, R26 ;  /* 0x0000001a00047202 */ /* 0x000fc40000000f00 */
[----:B------:R-:W4:Y:S01]  /*3e500*/  LDL.LU.64 R26, [R1+0x1260] ;  /* 0x00126000011a7983 */ /* 0x000f220000300a00 */
[-C--:B--2---:R-:W-:Y:S02]  /*3e510*/  LEA.HI.X.SX32 R29, R24, R3.reuse, 0x1, P5 ;  /* 0x00000003181d7211 */ /* 0x084fe400028f0eff */
[----:B---3--:R-:W-:-:S05]  /*3e520*/  LEA.HI.X.SX32 R5, R18, R3, 0x1, P6 ;  /* 0x0000000312057211 */ /* 0x008fca00030f0eff */
[----:B------:R-:W-:Y:S04]  /*3e530*/  STL [R1+0x15c], R5 ;  /* 0x00015c0501007387 */ /* 0x000fe80000100800 */
[----:B------:R-:W-:Y:S04]  /*3e540*/  STL.64 [R1+0x150], R12 ;  /* 0x0001500c01007387 */ /* 0x000fe80000100a00 */
[----:B------:R0:W-:Y:S04]  /*3e550*/  STL.64 [R1+0x148], R28 ;  /* 0x0001481c01007387 */ /* 0x0001e80000100a00 */
[----:B0-----:R-:W2:Y:S01]  /*3e560*/  LDL.LU.64 R28, [R1+0x1258] ;  /* 0x00125800011c7983 */ /* 0x001ea20000300a00 */
[----:B------:R-:W-:-:S02]  /*3e570*/  IMAD R0, R21, 0x56, RZ ;  /* 0x0000005615007824 */ /* 0x000fc400078e02ff */
[C---:B------:R-:W-:Y:S02]  /*3e580*/  IMAD R17, R21.reuse, 0x58, RZ ;  /* 0x0000005815117824 */ /* 0x040fe400078e02ff */
[C---:B------:R-:W-:Y:S01]  /*3e590*/  IMAD R16, R21.reuse, 0x5a, RZ ;  /* 0x0000005a15107824 */ /* 0x040fe200078e02ff */
[-C--:B------:R-:W-:Y:S01]  /*3e5a0*/  IADD3 R4, P6, R0, R2.reuse, RZ ;  /* 0x0000000200047210 */ /* 0x080fe20007fde0ff */
[----:B------:R-:W-:Y:S01]  /*3e5b0*/  IMAD R7, R21, 0x2b, RZ ;  /* 0x0000002b15077824 */ /* 0x000fe200078e02ff */
[-C--:B------:R-:W-:Y:S01]  /*3e5c0*/  IADD3 R12, P4, R17, R2.reuse, RZ ;  /* 0x00000002110c7210 */ /* 0x080fe20007f9e0ff */
[----:B------:R-:W-:Y:S01]  /*3e5d0*/  IMAD R8, R21, 0x2d, RZ ;  /* 0x0000002d15087824 */ /* 0x000fe200078e02ff */
[----:B------:R-:W-:Y:S02]  /*3e5e0*/  IADD3 R16, P5, R16, R2, RZ ;  /* 0x0000000210107210 */ /* 0x000fe40007fbe0ff */
[-C--:B------:R-:W-:Y:S02]  /*3e5f0*/  LEA.HI.X.SX32 R5, R7, R3.reuse, 0x1, P6 ;  /* 0x0000000307057211 */ /* 0x080fe400030f0eff */
[----:B------:R-:W-:-:S03]  /*3e600*/  LEA.HI.X.SX32 R17, R8, R3, 0x1, P5 ;  /* 0x0000000308117211 */ /* 0x000fc600028f0eff */
[----:B------:R-:W-:Y:S01]  /*3e610*/  STL.64 [R1+0x140], R4 ;  /* 0x0001400401007387 */ /* 0x000fe20000100a00 */
[----:B--2---:R-:W-:-:S05]  /*3e620*/  LEA.HI.X.SX32 R13, R29, R3, 0x1, P4 ;  /* 0x000000031d0d7211 */ /* 0x004fca00020f0eff */
[----:B------:R-:W-:Y:S04]  /*3e630*/  STL.64 [R1+0x138], R12 ;  /* 0x0001380c01007387 */ /* 0x000fe80000100a00 */
[----:B------:R0:W-:Y:S04]  /*3e640*/  STL.64 [R1+0x130], R16 ;  /* 0x0001301001007387 */ /* 0x0001e80000100a00 */
[----:B0-----:R-:W2:Y:S01]  /*3e650*/  LDL.LU.64 R16, [R1+0x1250] ;  /* 0x0012500001107983 */ /* 0x001ea20000300a00 */
[----:B------:R-:W-:-:S05]  /*3e660*/  IMAD R0, R21, 0x5c, RZ ;  /* 0x0000005c15007824 */ /* 0x000fca00078e02ff */
[-C--:B------:R-:W-:Y:S01]  /*3e670*/  IADD3 R4, P6, R0, R2.reuse, RZ ;  /* 0x0000000200047210 */ /* 0x080fe20007fde0ff */
[----:B------:R-:W-:Y:S01]  /*3e680*/  IMAD R10, R21, 0x2f, RZ ;  /* 0x0000002f150a7824 */ /* 0x000fe200078e02ff */
[-C--:B----4-:R-:W-:Y:S01]  /*3e690*/  IADD3 R12, P4, R27, R2.reuse, RZ ;  /* 0x000000021b0c7210 */ /* 0x090fe20007f9e0ff */
[C---:B------:R-:W-:Y:S01]  /*3e6a0*/  IMAD R20, R21.reuse, 0x62, RZ ;  /* 0x0000006215147824 */ /* 0x040fe200078e02ff */
[----:B------:R-:W-:Y:S01]  /*3e6b0*/  IADD3 R26, P5, R26, R2, RZ ;  /* 0x000000021a1a7210 */ /* 0x000fe20007fbe0ff */
[C---:B------:R-:W-:Y:S01]  /*3e6c0*/  IMAD R11, R21.reuse, 0x31, RZ ;  /* 0x00000031150b7824 */ /* 0x040fe200078e02ff */
[-C--:B------:R-:W-:Y:S01]  /*3e6d0*/  LEA.HI.X.SX32 R13, R10, R3.reuse, 0x1, P4 ;  /* 0x000000030a0d7211 */ /* 0x080fe200020f0eff */
[----:B------:R-:W-:Y:S01]  /*3e6e0*/  IMAD R14, R21, 0x33, RZ ;  /* 0x00000033150e7824 */ /* 0x000fe200078e02ff */
[----:B------:R-:W-:Y:S02]  /*3e6f0*/  LEA.HI.X.SX32 R27, R19, R3, 0x1, P5 ;  /* 0x00000003131b7211 */ /* 0x000fe400028f0eff */
[----:B------:R-:W-:-:S02]  /*3e700*/  MOV R0, c[0x0][0x1c8] ;  /* 0x0000720000007a02 */ /* 0x000fc40000000f00 */
[----:B--2---:R-:W-:-:S05]  /*3e710*/  LEA.HI.X.SX32 R5, R17, R3, 0x1, P6 ;  /* 0x0000000311057211 */ /* 0x004fca00030f0eff */
[----:B------:R0:W-:Y:S01]  /*3e720*/  STL.64 [R1+0x128], R4 ;  /* 0x0001280401007387 */ /* 0x0001e20000100a00 */
[----:B------:R-:W-:-:S03]  /*3e730*/  IADD3 R20, P6, R20, R2, RZ ;  /* 0x0000000214147210 */ /* 0x000fc60007fde0ff */
[----:B------:R1:W-:Y:S01]  /*3e740*/  STL.64 [R1+0x120], R12 ;  /* 0x0001200c01007387 */ /* 0x0003e20000100a00 */
[----:B0-----:R-:W-:Y:S01]  /*3e750*/  IMAD R4, R21, 0x64, RZ ;  /* 0x0000006415047824 */ /* 0x001fe200078e02ff */
[----:B------:R-:W-:Y:S02]  /*3e760*/  LEA.HI.X.SX32 R21, R11, R3, 0x1, P6 ;  /* 0x000000030b157211 */ /* 0x000fe400030f0eff */
[----:B-1----:R-:W2:Y:S02]  /*3e770*/  LDL.LU.64 R12, [R1+0x1248] ;  /* 0x00124800010c7983 */ /* 0x002ea40000300a00 */
[----:B------:R-:W-:-:S05]  /*3e780*/  IADD3 R6, P4, R4, R2, RZ ;  /* 0x0000000204067210 */ /* 0x000fca0007f9e0ff */
[----:B------:R-:W-:Y:S04]  /*3e790*/  STL [R1+0x108], R6 ;  /* 0x0001080601007387 */ /* 0x000fe80000100800 */
[----:B------:R0:W-:Y:S04]  /*3e7a0*/  STL.64 [R1+0x118], R26 ;  /* 0x0001181a01007387 */ /* 0x0001e80000100a00 */
[----:B0-----:R-:W3:Y:S04]  /*3e7b0*/  LDL.LU.64 R26, [R1+0x1240] ;  /* 0x00124000011a7983 */ /* 0x001ee80000300a00 */
[----:B------:R0:W-:Y:S04]  /*3e7c0*/  STL.64 [R1+0x110], R20 ;  /* 0x0001101401007387 */ /* 0x0001e80000100a00 */
[----:B0-----:R-:W4:Y:S01]  /*3e7d0*/  LDL.LU.64 R20, [R1+0x1238] ;  /* 0x0012380001147983 */ /* 0x001f220000300a00 */
[----:B------:R-:W-:Y:S01]  /*3e7e0*/  IMAD R15, R0, 0x66, RZ ;  /* 0x00000066000f7824 */ /* 0x000fe200078e02ff */
[----:B------:R-:W-:Y:S01]  /*3e7f0*/  MOV R18, R6 ;  /* 0x0000000600127202 */ /* 0x000fe20000000f00 */
[----:B------:R-:W-:-:S03]  /*3e800*/  IMAD.MOV.U32 R4, RZ, RZ, c[0x0][0x1c8] ;  /* 0x00007200ff047624 */ /* 0x000fc600078e00ff */
[----:B------:R-:W-:Y:S01]  /*3e810*/  IADD3 R6, P5, R15, R2, RZ ;  /* 0x000000020f067210 */ /* 0x000fe20007fbe0ff */
[----:B------:R-:W-:Y:S01]  /*3e820*/  IMAD R15, R0, 0x68, RZ ;  /* 0x00000068000f7824 */ /* 0x000fe200078e02ff */
[----:B------:R-:W-:Y:S01]  /*3e830*/  MOV R19, R7 ;  /* 0x0000000700137202 */ /* 0x000fe20000000f00 */
[----:B------:R-:W-:Y:S01]  /*3e840*/  IMAD R0, R4, 0x6a, RZ ;  /* 0x0000006a04007824 */ /* 0x000fe200078e02ff */
[----:B------:R-:W-:Y:S02]  /*3e850*/  MOV R10, R18 ;  /* 0x00000012000a7202 */ /* 0x000fe40000000f00 */
[----:B------:R-:W-:Y:S02]  /*3e860*/  IADD3 R18, P6, R15, R2, RZ ;  /* 0x000000020f127210 */ /* 0x000fe40007fde0ff */
[----:B------:R-:W-:Y:S02]  /*3e870*/  MOV R11, R19 ;  /* 0x00000013000b7202 */ /* 0x000fe40000000f00 */
[-C--:B------:R-:W-:Y:S01]  /*3e880*/  LEA.HI.X.SX32 R11, R22, R3.reuse, 0x1, P4 ;  /* 0x00000003160b7211 */ /* 0x080fe200020f0eff */
[----:B------:R-:W-:Y:S01]  /*3e890*/  IMAD R15, R4, 0x6c, RZ ;  /* 0x0000006c040f7824 */ /* 0x000fe200078e02ff */
[----:B------:R-:W-:-:S02]  /*3e8a0*/  LEA.HI.X.SX32 R7, R14, R3, 0x1, P5 ;  /* 0x000000030e077211 */ /* 0x000fc400028f0eff */
[----:B------:R-:W-:Y:S02]  /*3e8b0*/  LEA.HI.X.SX32 R19, R28, R3, 0x1, P6 ;  /* 0x000000031c137211 */ /* 0x000fe400030f0eff */
[----:B------:R-:W-:Y:S01]  /*3e8c0*/  IADD3 R4, P4, R0, R2, RZ ;  /* 0x0000000200047210 */ /* 0x000fe20007f9e0ff */
[----:B------:R-:W-:Y:S01]  /*3e8d0*/  IMAD.MOV.U32 R0, RZ, RZ, c[0x0][0x1c8] ;  /* 0x00007200ff007624 */ /* 0x000fe200078e00ff */
[----:B------:R-:W-:Y:S04]  /*3e8e0*/  STL [R1+0x10c], R11 ;  /* 0x00010c0b01007387 */ /* 0x000fe80000100800 */
[----:B------:R-:W-:Y:S04]  /*3e8f0*/  STL.64 [R1+0x100], R6 ;  /* 0x0001000601007387 */ /* 0x000fe80000100a00 */
[----:B------:R0:W-:Y:S01]  /*3e900*/  STL.64 [R1+0xf8], R18 ;  /* 0x0000f81201007387 */ /* 0x0001e20000100a00 */
[----:B------:R-:W-:-:S02]  /*3e910*/  IMAD R24, R0, 0x6e, RZ ;  /* 0x0000006e00187824 */ /* 0x000fc400078e02ff */
[C---:B0-----:R-:W-:Y:S01]  /*3e920*/  IMAD R18, R0.reuse, 0x35, RZ ;  /* 0x0000003500127824 */ /* 0x041fe200078e02ff */
[-C--:B------:R-:W-:Y:S01]  /*3e930*/  IADD3 R6, P5, R15, R2.reuse, RZ ;  /* 0x000000020f067210 */ /* 0x080fe20007fbe0ff */
[----:B------:R-:W-:Y:S01]  /*3e940*/  IMAD R0, R0, 0x70, RZ ;  /* 0x0000007000007824 */ /* 0x000fe200078e02ff */
[----:B------:R-:W-:Y:S02]  /*3e950*/  MOV R15, c[0x0][0x1c8] ;  /* 0x00007200000f7a02 */ /* 0x000fe40000000f00 */
[-C--:B------:R-:W-:Y:S02]  /*3e960*/  LEA.HI.X.SX32 R5, R18, R3.reuse, 0x1, P4 ;  /* 0x0000000312057211 */ /* 0x080fe400020f0eff */
[----:B------:R-:W-:Y:S01]  /*3e970*/  IADD3 R10, P6, R24, R2, RZ ;  /* 0x00000002180a7210 */ /* 0x000fe20007fde0ff */
[----:B------:R-:W-:Y:S02]  /*3e980*/  IMAD R18, R15, 0x37, RZ ;  /* 0x000000370f127824 */ /* 0x000fe400078e02ff */
[----:B------:R0:W-:Y:S03]  /*3e990*/  STL.64 [R1+0xf0], R4 ;  /* 0x0000f00401007387 */ /* 0x0001e60000100a00 */
[----:B------:R-:W-:-:S02]  /*3e9a0*/  LEA.HI.X.SX32 R11, R18, R3, 0x1, P6 ;  /* 0x00000003120b7211 */ /* 0x000fc400030f0eff */
[----:B0-----:R-:W-:Y:S01]  /*3e9b0*/  IADD3 R4, P4, R0, R2, RZ ;  /* 0x0000000200047210 */ /* 0x001fe20007f9e0ff */
[C---:B------:R-:W-:Y:S02]  /*3e9c0*/  IMAD R0, R15.reuse, 0x72, RZ ;  /* 0x000000720f007824 */ /* 0x040fe400078e02ff */
[----:B------:R-:W-:Y:S01]  /*3e9d0*/  IMAD R15, R15, 0x74, RZ ;  /* 0x000000740f0f7824 */ /* 0x000fe200078e02ff */
[----:B------:R-:W-:Y:S02]  /*3e9e0*/  MOV R28, c[0x0][0x1c8] ;  /* 0x00007200001c7a02 */ /* 0x000fe40000000f00 */
[-C--:B----4-:R-:W-:Y:S02]  /*3e9f0*/  LEA.HI.X.SX32 R7, R20, R3.reuse, 0x1, P5 ;  /* 0x0000000314077211 */ /* 0x090fe400028f0eff */
[----:B------:R-:W-:-:S03]  /*3ea00*/  LEA.HI.X.SX32 R5, R21, R3, 0x1, P4 ;  /* 0x0000000315057211 */ /* 0x000fc600020f0eff */
[----:B------:R0:W-:Y:S04]  /*3ea10*/  STL.64 [R1+0xe8], R6 ;  /* 0x0000e80601007387 */ /* 0x0001e80000100a00 */
[----:B------:R1:W-:Y:S01]  /*3ea20*/  STL.64 [R1+0xe0], R10 ;  /* 0x0000e00a01007387 */ /* 0x0003e20000100a00 */
[-C--:B0-----:R-:W-:Y:S02]  /*3ea30*/  IADD3 R6, P5, R0, R2.reuse, RZ ;  /* 0x0000000200067210 */ /* 0x081fe40007fbe0ff */
[----:B------:R-:W-:Y:S01]  /*3ea40*/  MOV R0, c[0x0][0x1c8] ;  /* 0x0000720000007a02 */ /* 0x000fe20000000f00 */
[----:B------:R0:W-:Y:S01]  /*3ea50*/  STL.64 [R1+0xd8], R4 ;  /* 0x0000d80401007387 */ /* 0x0001e20000100a00 */
[----:B-1----:R-:W-:-:S03]  /*3ea60*/  IADD3 R10, P6, R15, R2, RZ ;  /* 0x000000020f0a7210 */ /* 0x002fc60007fde0ff */
[C---:B------:R-:W-:Y:S02]  /*3ea70*/  IMAD R15, R0.reuse, 0x76, RZ ;  /* 0x00000076000f7824 */ /* 0x040fe400078e02ff */
[C---:B0-----:R-:W-:Y:S02]  /*3ea80*/  IMAD R5, R0.reuse, 0x39, RZ ;  /* 0x0000003900057824 */ /* 0x041fe400078e02ff */
[----:B------:R-:W-:-:S03]  /*3ea90*/  IMAD R4, R0, 0x78, RZ ;  /* 0x0000007800047824 */ /* 0x000fc600078e02ff */
[-C--:B------:R-:W-:Y:S01]  /*3eaa0*/  LEA.HI.X.SX32 R7, R5, R3.reuse, 0x1, P5 ;  /* 0x0000000305077211 */ /* 0x080fe200028f0eff */
[----:B------:R-:W-:Y:S01]  /*3eab0*/  IMAD R5, R0, 0x3b, RZ ;  /* 0x0000003b00057824 */ /* 0x000fe200078e02ff */
[----:B------:R-:W-:-:S03]  /*3eac0*/  LEA.HI.X.SX32 R11, R25, R3, 0x1, P6 ;  /* 0x00000003190b7211 */ /* 0x000fc600030f0eff */
[----:B------:R0:W-:Y:S01]  /*3ead0*/  STL.64 [R1+0xd0], R6 ;  /* 0x0000d00601007387 */ /* 0x0001e20000100a00 */
[----:B------:R-:W-:-:S03]  /*3eae0*/  IADD3 R14, P4, R15, R2, RZ ;  /* 0x000000020f0e7210 */ /* 0x000fc60007f9e0ff */
[----:B------:R1:W-:Y:S01]  /*3eaf0*/  STL.64 [R1+0x68], R10 ;  /* 0x0000680a01007387 */ /* 0x0003e20000100a00 */
[----:B------:R-:W-:Y:S02]  /*3eb00*/  LEA.HI.X.SX32 R15, R5, R3, 0x1, P4 ;  /* 0x00000003050f7211 */ /* 0x000fe400020f0eff */
[----:B0-----:R-:W-:Y:S01]  /*3eb10*/  IADD3 R6, P5, R4, R2, RZ ;  /* 0x0000000204067210 */ /* 0x001fe20007fbe0ff */
[----:B------:R-:W-:-:S05]  /*3eb20*/  IMAD R4, R0, 0x7a, RZ ;  /* 0x0000007a00047824 */ /* 0x000fca00078e02ff */
[-C--:B-1----:R-:W-:Y:S02]  /*3eb30*/  IADD3 R10, P6, R4, R2.reuse, RZ ;  /* 0x00000002040a7210 */ /* 0x082fe40007fde0ff */
[----:B------:R-:W-:Y:S01]  /*3eb40*/  MOV R4, c[0x0][0x1c8] ;  /* 0x0000720000047a02 */ /* 0x000fe20000000f00 */
[----:B------:R0:W-:Y:S01]  /*3eb50*/  STL.64 [R1+0x60], R14 ;  /* 0x0000600e01007387 */ /* 0x0001e20000100a00 */
[----:B------:R-:W-:Y:S01]  /*3eb60*/  IMAD R0, R0, 0x7c, RZ ;  /* 0x0000007c00007824 */ /* 0x000fe200078e02ff */
[-C--:B---3--:R-:W-:Y:S02]  /*3eb70*/  LEA.HI.X.SX32 R7, R27, R3.reuse, 0x1, P5 ;  /* 0x000000031b077211 */ /* 0x088fe400028f0eff */
[----:B------:R-:W-:Y:S02]  /*3eb80*/  IMAD R5, R4, 0x7e, RZ ;  /* 0x0000007e04057824 */ /* 0x000fe400078e02ff */
[----:B------:R-:W-:Y:S01]  /*3eb90*/  IADD3 R18, P4, R0, R2, RZ ;  /* 0x0000000200127210 */ /* 0x000fe20007f9e0ff */
[C---:B0-----:R-:W-:Y:S01]  /*3eba0*/  IMAD R15, R4.reuse, 0x3d, RZ ;  /* 0x0000003d040f7824 */ /* 0x041fe200078e02ff */
[----:B------:R-:W-:Y:S01]  /*3ebb0*/  MOV R0, c[0x0][0x1c8] ;  /* 0x0000720000007a02 */ /* 0x000fe20000000f00 */
[----:B------:R0:W-:Y:S03]  /*3ebc0*/  STL.64 [R1+0x48], R6 ;  /* 0x0000480601007387 */ /* 0x0001e60000100a00 */
[-C--:B------:R-:W-:Y:S01]  /*3ebd0*/  LEA.HI.X.SX32 R11, R15, R3.reuse, 0x1, P6 ;  /* 0x000000030f0b7211 */ /* 0x080fe200030f0eff */
[----:B------:R-:W-:Y:S01]  /*3ebe0*/  IMAD R24, R4, 0x3f, RZ ;  /* 0x0000003f04187824 */ /* 0x000fe200078e02ff */
[----:B------:R-:W-:Y:S01]  /*3ebf0*/  LEA.HI.X.SX32 R19, R16, R3, 0x1, P4 ;  /* 0x0000000310137211 */ /* 0x000fe200020f0eff */
[----:B------:R-:W-:-:S02]  /*3ec00*/  IMAD R15, R4, 0x82, RZ ;  /* 0x00000082040f7824 */ /* 0x000fc400078e02ff */
[----:B------:R1:W-:Y:S01]  /*3ec10*/  STL.64 [R1+0x40], R10 ;  /* 0x0000400a01007387 */ /* 0x0003e20000100a00 */
[-C--:B0-----:R-:W-:Y:S01]  /*3ec20*/  IADD3 R6, P5, R5, R2.reuse, RZ ;  /* 0x0000000205067210 */ /* 0x081fe20007fbe0ff */
[----:B------:R-:W-:Y:S02]  /*3ec30*/  IMAD.SHL.U32 R5, R4, 0x40, RZ ;  /* 0x0000004004057824 */ /* 0x000fe400078e00ff */
[----:B------:R0:W-:Y:S01]  /*3ec40*/  STL.64 [R1+0x28], R18 ;  /* 0x0000281201007387 */ /* 0x0001e20000100a00 */
[-C--:B------:R-:W-:Y:S02]  /*3ec50*/  LEA.HI.X.SX32 R7, R24, R3.reuse, 0x1, P5 ;  /* 0x0000000318077211 */ /* 0x080fe400028f0eff */
[-C--:B-1----:R-:W-:Y:S02]  /*3ec60*/  LEA R10, P6, R0, R2.reuse, 0x7 ;  /* 0x00000002000a7211 */ /* 0x082fe400078c38ff */
[----:B------:R-:W-:Y:S02]  /*3ec70*/  IADD3 R14, P4, R15, R2, RZ ;  /* 0x000000020f0e7210 */ /* 0x000fe40007f9e0ff */
[----:B------:R-:W-:Y:S01]  /*3ec80*/  LEA.HI.X.SX32 R11, R5, R3, 0x1, P6 ;  /* 0x00000003050b7211 */ /* 0x000fe200030f0eff */
[----:B------:R-:W-:-:S02]  /*3ec90*/  IMAD R5, R4, 0x41, RZ ;  /* 0x0000004104057824 */ /* 0x000fc400078e02ff */
[C---:B0-----:R-:W-:Y:S01]  /*3eca0*/  IMAD R18, R4.reuse, 0x84, RZ ;  /* 0x0000008404127824 */ /* 0x041fe200078e02ff */
[----:B------:R0:W-:Y:S02]  /*3ecb0*/  STL.64 [R1+0x20], R6 ;  /* 0x0000200601007387 */ /* 0x0001e40000100a00 */
[-C--:B------:R-:W-:Y:S01]  /*3ecc0*/  LEA.HI.X.SX32 R15, R5, R3.reuse, 0x1, P4 ;  /* 0x00000003050f7211 */ /* 0x080fe200020f0eff */
[----:B------:R-:W-:Y:S01]  /*3ecd0*/  IMAD R24, R4, 0x86, RZ ;  /* 0x0000008604187824 */ /* 0x000fe200078e02ff */
[----:B------:R1:W-:Y:S01]  /*3ece0*/  STL.64 [R1+0x18], R10 ;  /* 0x0000180a01007387 */ /* 0x0003e20000100a00 */
[----:B0-----:R-:W-:Y:S02]  /*3ecf0*/  IADD3 R6, P5, R18, R2, RZ ;  /* 0x0000000212067210 */ /* 0x001fe40007fbe0ff */
[----:B------:R-:W-:Y:S01]  /*3ed00*/  MOV R18, c[0x0][0x1c8] ;  /* 0x0000720000127a02 */ /* 0x000fe20000000f00 */
[----:B------:R0:W-:Y:S01]  /*3ed10*/  STL.64 [R1+0x10], R14 ;  /* 0x0000100e01007387 */ /* 0x0001e20000100a00 */
[----:B--2---:R-:W-:-:S02]  /*3ed20*/  LEA.HI.X.SX32 R7, R12, R3, 0x1, P5 ;  /* 0x000000030c077211 */ /* 0x004fc400028f0eff */
[----:B-1----:R-:W-:Y:S01]  /*3ed30*/  IADD3 R10, P6, R24, R2, RZ ;  /* 0x00000002180a7210 */ /* 0x002fe20007fde0ff */
[C---:B------:R-:W-:Y:S02]  /*3ed40*/  IMAD R24, R18.reuse, 0x43, RZ ;  /* 0x0000004312187824 */ /* 0x040fe400078e02ff */
[----:B------:R1:W-:Y:S01]  /*3ed50*/  STL.64 [R1+0x8], R6 ;  /* 0x0000080601007387 */ /* 0x0003e20000100a00 */
[C---:B0-----:R-:W-:Y:S02]  /*3ed60*/  IMAD R15, R18.reuse, 0x8a, RZ ;  /* 0x0000008a120f7824 */ /* 0x041fe400078e02ff */
[----:B------:R-:W-:-:S03]  /*3ed70*/  IMAD R18, R18, 0x8c, RZ ;  /* 0x0000008c12127824 */ /* 0x000fc600078e02ff */
[-C--:B-1----:R-:W-:Y:S02]  /*3ed80*/  IADD3 R6, P5, R15, R2.reuse, RZ ;  /* 0x000000020f067210 */ /* 0x082fe40007fbe0ff */
[----:B------:R-:W-:Y:S02]  /*3ed90*/  MOV R15, c[0x0][0x1c8] ;  /* 0x00007200000f7a02 */ /* 0x000fe40000000f00 */
[----:B------:R-:W-:Y:S01]  /*3eda0*/  LEA.HI.X.SX32 R11, R24, R3, 0x1, P6 ;  /* 0x00000003180b7211 */ /* 0x000fe200030f0eff */
[----:B------:R-:W-:Y:S01]  /*3edb0*/  IMAD R4, R4, 0x88, RZ ;  /* 0x0000008804047824 */ /* 0x000fe200078e02ff */
[-C--:B------:R-:W-:Y:S01]  /*3edc0*/  IADD3 R8, P6, R18, R2.reuse, RZ ;  /* 0x0000000212087210 */ /* 0x080fe20007fde0ff */
[C---:B------:R-:W-:Y:S02]  /*3edd0*/  IMAD R18, R15.reuse, 0x45, RZ ;  /* 0x000000450f127824 */ /* 0x040fe400078e02ff */
[----:B------:R-:W-:Y:S01]  /*3ede0*/  IMAD R24, R15, 0x8e, RZ ;  /* 0x0000008e0f187824 */ /* 0x000fe200078e02ff */
[----:B------:R-:W-:-:S02]  /*3edf0*/  IADD3 R4, P4, R4, R2, RZ ;  /* 0x0000000204047210 */ /* 0x000fc40007f9e0ff */
[-C--:B------:R-:W-:Y:S02]  /*3ee00*/  LEA.HI.X.SX32 R7, R18, R3.reuse, 0x1, P5 ;  /* 0x0000000312077211 */ /* 0x080fe400028f0eff */
[----:B------:R-:W-:Y:S01]  /*3ee10*/  MOV R18, c[0x0][0x1c8] ;  /* 0x0000720000127a02 */ /* 0x000fe20000000f00 */
[----:B------:R0:W-:Y:S01]  /*3ee20*/  STL.64 [R1], R10 ;  /* 0x0000000a01007387 */ /* 0x0001e20000100a00 */
[----:B------:R-:W-:Y:S01]  /*3ee30*/  LEA.HI.X.SX32 R5, R26, R3, 0x1, P4 ;  /* 0x000000031a057211 */ /* 0x000fe200020f0eff */
[----:B------:R-:W-:Y:S01]  /*3ee40*/  IMAD R15, R15, 0x90, RZ ;  /* 0x000000900f0f7824 */ /* 0x000fe200078e02ff */
[----:B0-----:R-:W-:Y:S01]  /*3ee50*/  IADD3 R10, P4, R24, R2, RZ ;  /* 0x00000002180a7210 */ /* 0x001fe20007f9e0ff */
[----:B------:R-:W-:-:S03]  /*3ee60*/  IMAD R24, R18, 0x47, RZ ;  /* 0x0000004712187824 */ /* 0x000fc600078e02ff */
[-C--:B------:R-:W-:Y:S01]  /*3ee70*/  IADD3 R12, P5, R15, R2.reuse, RZ ;  /* 0x000000020f0c7210 */ /* 0x080fe20007fbe0ff */
[----:B------:R-:W-:Y:S01]  /*3ee80*/  IMAD R15, R18, 0x92, RZ ;  /* 0x00000092120f7824 */ /* 0x000fe200078e02ff */
[-C--:B------:R-:W-:Y:S02]  /*3ee90*/  LEA.HI.X.SX32 R11, R24, R3.reuse, 0x1, P4 ;  /* 0x00000003180b7211 */ /* 0x080fe400020f0eff */
[----:B------:R-:W-:Y:S01]  /*3eea0*/  MOV R24, c[0x0][0x1c8] ;  /* 0x0000720000187a02 */ /* 0x000fe20000000f00 */
[----:B------:R-:W-:Y:S01]  /*3eeb0*/  IMAD R18, R18, 0x94, RZ ;  /* 0x0000009412127824 */ /* 0x000fe200078e02ff */
[----:B------:R-:W-:Y:S02]  /*3eec0*/  LEA.HI.X.SX32 R9, R9, R3, 0x1, P6 ;  /* 0x0000000309097211 */ /* 0x000fe400030f0eff */
[-C--:B------:R-:W-:Y:S01]  /*3eed0*/  IADD3 R14, P6, R15, R2.reuse, RZ ;  /* 0x000000020f0e7210 */ /* 0x080fe20007fde0ff */
[----:B------:R-:W-:Y:S01]  /*3eee0*/  IMAD R29, R24, 0x49, RZ ;  /* 0x00000049181d7824 */ /* 0x000fe200078e02ff */
[----:B------:R-:W-:Y:S01]  /*3eef0*/  IADD3 R16, P4, R18, R2, RZ ;  /* 0x0000000212107210 */ /* 0x000fe20007f9e0ff */
[----:B------:R-:W-:-:S03]  /*3ef00*/  IMAD R18, R24, 0x96, RZ ;  /* 0x0000009618127824 */ /* 0x000fc600078e02ff */
[-C--:B------:R-:W-:Y:S01]  /*3ef10*/  LEA.HI.X.SX32 R15, R29, R3.reuse, 0x1, P6 ;  /* 0x000000031d0f7211 */ /* 0x080fe200030f0eff */
[C---:B------:R-:W-:Y:S01]  /*3ef20*/  IMAD R29, R24.reuse, 0x98, RZ ;  /* 0x00000098181d7824 */ /* 0x040fe200078e02ff */
[-C--:B------:R-:W-:Y:S01]  /*3ef30*/  LEA.HI.X.SX32 R13, R13, R3.reuse, 0x1, P5 ;  /* 0x000000030d0d7211 */ /* 0x080fe200028f0eff */
[C---:B------:R-:W-:Y:S01]  /*3ef40*/  IMAD R22, R24.reuse, 0x9a, RZ ;  /* 0x0000009a18167824 */ /* 0x040fe200078e02ff */
[----:B------:R-:W-:Y:S01]  /*3ef50*/  MOV R27, c[0x0][0x1c8] ;  /* 0x00007200001b7a02 */ /* 0x000fe20000000f00 */
[----:B------:R-:W-:Y:S01]  /*3ef60*/  IMAD R24, R24, 0x4b, RZ ;  /* 0x0000004b18187824 */ /* 0x000fe200078e02ff */
[-C--:B------:R-:W-:Y:S02]  /*3ef70*/  IADD3 R18, P5, R18, R2.reuse, RZ ;  /* 0x0000000212127210 */ /* 0x080fe40007fbe0ff */
[----:B------:R-:W-:Y:S01]  /*3ef80*/  IADD3 R20, P6, R29, R2, RZ ;  /* 0x000000021d147210 */ /* 0x000fe20007fde0ff */
[----:B------:R-:W-:Y:S01]  /*3ef90*/  IMAD.MOV.U32 R29, RZ, RZ, c[0x0][0x1c8] ;  /* 0x00007200ff1d7624 */ /* 0x000fe200078e00ff */
[----:B------:R0:W-:Y:S01]  /*3efa0*/  STL.64 [R1+0x10e8], R4 ;  /* 0x0010e80401007387 */ /* 0x0001e20000100a00 */
[----:B------:R-:W-:-:S02]  /*3efb0*/  LEA.HI.X.SX32 R17, R23, R3, 0x1, P4 ;  /* 0x0000000317117211 */ /* 0x000fc400020f0eff */
[----:B------:R-:W-:Y:S01]  /*3efc0*/  LEA.HI.X.SX32 R19, R24, R3, 0x1, P5 ;  /* 0x0000000318137211 */ /* 0x000fe200028f0eff */
[----:B------:R-:W-:Y:S01]  /*3efd0*/  IMAD R24, R29, 0x9c, RZ ;  /* 0x0000009c1d187824 */ /* 0x000fe200078e02ff */
[----:B------:R-:W-:Y:S01]  /*3efe0*/  IADD3 R22, P4, R22, R2, RZ ;  /* 0x0000000216167210 */ /* 0x000fe20007f9e0ff */
[----:B------:R-:W-:Y:S01]  /*3eff0*/  STL [R1+0x1100], R6 ;  /* 0x0011000601007387 */ /* 0x000fe20000100800 */
[----:B0-----:R-:W-:-:S03]  /*3f000*/  IMAD R4, R27, 0x4d, RZ ;  /* 0x0000004d1b047824 */ /* 0x001fc600078e02ff */
[----:B------:R0:W-:Y:S01]  /*3f010*/  STL [R1+0x1128], R6 ;  /* 0x0011280601007387 */ /* 0x0001e20000100800 */
[----:B------:R-:W-:Y:S01]  /*3f020*/  IMAD R26, R29, 0x4c, RZ ;  /* 0x0000004c1d1a7824 */ /* 0x000fe200078e02ff */
[-C--:B------:R-:W-:Y:S02]  /*3f030*/  IADD3 R24, P5, R24, R2.reuse, RZ ;  /* 0x0000000218187210 */ /* 0x080fe40007fbe0ff */
[-C--:B------:R-:W-:Y:S01]  /*3f040*/  LEA.HI.X.SX32 R23, R4, R3.reuse, 0x1, P4 ;  /* 0x0000000304177211 */ /* 0x080fe200020f0eff */
[----:B------:R-:W-:Y:S01]  /*3f050*/  IMAD R29, R27, 0x9e, RZ ;  /* 0x0000009e1b1d7824 */ /* 0x000fe200078e02ff */
[----:B------:R-:W-:Y:S01]  /*3f060*/  MOV R4, c[0x0][0x1c8] ;  /* 0x0000720000047a02 */ /* 0x000fe20000000f00 */
[----:B0-----:R-:W-:Y:S01]  /*3f070*/  IMAD R6, R28, 0x4e, RZ ;  /* 0x0000004e1c067824 */ /* 0x001fe200078e02ff */
[----:B------:R-:W-:Y:S01]  /*3f080*/  LEA.HI.X.SX32 R21, R26, R3, 0x1, P6 ;  /* 0x000000031a157211 */ /* 0x000fe200030f0eff */
[----:B------:R-:W-:Y:S01]  /*3f090*/  STL [R1+0x10f0], R7 ;  /* 0x0010f00701007387 */ /* 0x000fe20000100800 */
[----:B------:R-:W-:-:S02]  /*3f0a0*/  IADD3 R26, P6, R29, R2, RZ ;  /* 0x000000021d1a7210 */ /* 0x000fc40007fde0ff */
[----:B------:R-:W-:Y:S01]  /*3f0b0*/  LEA.HI.X.SX32 R25, R6, R3, 0x1, P5 ;  /* 0x0000000306197211 */ /* 0x000fe200028f0eff */
[----:B------:R-:W-:Y:S01]  /*3f0c0*/  IMAD R6, R4, 0x4f, RZ ;  /* 0x0000004f04067824 */ /* 0x000fe200078e02ff */
[----:B------:R0:W-:Y:S01]  /*3f0d0*/  STL.64 [R1+0x10f8], R8 ;  /* 0x0010f80801007387 */ /* 0x0001e20000100a00 */
[----:B------:R-:W-:-:S03]  /*3f0e0*/  IMAD R29, R28, 0xa0, RZ ;  /* 0x000000a01c1d7824 */ /* 0x000fc600078e02ff */
[----:B------:R1:W-:Y:S01]  /*3f0f0*/  STL [R1+0x1110], R10 ;  /* 0x0011100a01007387 */ /* 0x0003e20000100800 */
[----:B------:R-:W-:Y:S01]  /*3f100*/  LEA.HI.X.SX32 R27, R6, R3, 0x1, P6 ;  /* 0x00000003061b7211 */ /* 0x000fe200030f0eff */
[C---:B------:R-:W-:Y:S02]  /*3f110*/  IMAD R6, R4.reuse, 0x50, RZ ;  /* 0x0000005004067824 */ /* 0x040fe400078e02ff */
[----:B------:R-:W-:Y:S01]  /*3f120*/  STL [R1+0x10e4], R11 ;  /* 0x0010e40b01007387 */ /* 0x000fe20000100800 */
[-C--:B------:R-:W-:Y:S01]  /*3f130*/  IADD3 R28, P4, R29, R2.reuse, RZ ;  /* 0x000000021d1c7210 */ /* 0x080fe20007f9e0ff */
[----:B0-----:R-:W-:Y:S02]  /*3f140*/  IMAD R9, R4, 0xa2, RZ ;  /* 0x000000a204097824 */ /* 0x001fe400078e02ff */
[----:B------:R-:W-:Y:S04]  /*3f150*/  STL [R1+0x11e0], R11 ;  /* 0x0011e00b01007387 */ /* 0x000fe80000100800 */
[----:B------:R-:W-:Y:S01]  /*3f160*/  STL [R1+0x1208], R11 ;  /* 0x0012080b01007387 */ /* 0x000fe20000100800 */
[----:B-1----:R-:W-:-:S03]  /*3f170*/  IADD3 R10, P5, R9, R2, RZ ;  /* 0x00000002090a7210 */ /* 0x002fc60007fbe0ff */
[----:B------:R0:W-:Y:S01]  /*3f180*/  STL.64 [R1+0x1108], R12 ;  /* 0x0011080c01007387 */ /* 0x0001e20000100a00 */
[----:B------:R-:W-:Y:S01]  /*3f190*/  IMAD R9, R4, 0xa4, RZ ;  /* 0x000000a404097824 */ /* 0x000fe200078e02ff */
[----:B------:R-:W-:Y:S02]  /*3f1a0*/  LEA.HI.X.SX32 R29, R6, R3, 0x1, P4 ;  /* 0x00000003061d7211 */ /* 0x000fe400020f0eff */
[----:B------:R-:W-:Y:S01]  /*3f1b0*/  STL [R1+0x1138], R14 ;  /* 0x0011380e01007387 */ /* 0x000fe20000100800 */
[----:B------:R-:W-:-:S03]  /*3f1c0*/  IMAD R6, R4, 0x51, RZ ;  /* 0x0000005104067824 */ /* 0x000fc600078e02ff */
[----:B------:R1:W-:Y:S01]  /*3f1d0*/  STL [R1+0x1160], R14 ;  /* 0x0011600e01007387 */ /* 0x0003e20000100800 */
[----:B0-----:R-:W-:-:S03]  /*3f1e0*/  IMAD R13, R4, 0xa6, RZ ;  /* 0x000000a6040d7824 */ /* 0x001fc600078e02ff */
[----:B------:R0:W-:Y:S01]  /*3f1f0*/  STL [R1+0x10e0], R15 ;  /* 0x0010e00f01007387 */ /* 0x0001e20000100800 */
[----:B------:R-:W-:-:S03]  /*3f200*/  IADD3 R8, P6, R9, R2, RZ ;  /* 0x0000000209087210 */ /* 0x000fc60007fde0ff */
[----:B------:R-:W-:Y:S01]  /*3f210*/  STL.64 [R1+0x1118], R16 ;  /* 0x0011181001007387 */ /* 0x000fe20000100a00 */
[----:B-1----:R-:W-:Y:S01]  /*3f220*/  IADD3 R14, P4, R13, R2, RZ ;  /* 0x000000020d0e7210 */ /* 0x002fe20007f9e0ff */
[----:B------:R-:W-:Y:S02]  /*3f230*/  IMAD R13, R4, 0x52, RZ ;  /* 0x00000052040d7824 */ /* 0x000fe400078e02ff */
[----:B------:R-:W-:Y:S01]  /*3f240*/  STL.64 [R1+0x1120], R18 ;  /* 0x0011201201007387 */ /* 0x000fe20000100a00 */
[----:B------:R-:W-:-:S03]  /*3f250*/  LEA.HI.X.SX32 R11, R6, R3, 0x1, P5 ;  /* 0x00000003060b7211 */ /* 0x000fc600028f0eff */
[----:B------:R-:W-:Y:S01]  /*3f260*/  STL.64 [R1+0x1130], R20 ;  /* 0x0011301401007387 */ /* 0x000fe20000100a00 */
[----:B------:R-:W-:-:S03]  /*3f270*/  IMAD R12, R4, 0x53, RZ ;  /* 0x00000053040c7824 */ /* 0x000fc600078e02ff */
[----:B------:R-:W-:Y:S01]  /*3f280*/  STL.64 [R1+0x1140], R22 ;  /* 0x0011401601007387 */ /* 0x000fe20000100a00 */
[----:B------:R-:W-:-:S03]  /*3f290*/  LEA.HI.X.SX32 R9, R13, R3, 0x1, P6 ;  /* 0x000000030d097211 */ /* 0x000fc600030f0eff */
[----:B------:R-:W-:Y:S01]  /*3f2a0*/  STL [R1+0x1170], R24 ;  /* 0x0011701801007387 */ /* 0x000fe20000100800 */
[----:B------:R-:W-:-:S03]  /*3f2b0*/  IMAD R6, R4, 0xaa, RZ ;  /* 0x000000aa04067824 */ /* 0x000fc600078e02ff */
[----:B------:R-:W-:Y:S04]  /*3f2c0*/  STL [R1+0x1194], R24 ;  /* 0x0011941801007387 */ /* 0x000fe80000100800 */
[----:B------:R-:W-:Y:S01]  /*3f2d0*/  STL [R1+0x1148], R25 ;  /* 0x0011481901007387 */ /* 0x000fe20000100800 */
[----:B0-----:R-:W-:-:S03]  /*3f2e0*/  LEA.HI.X.SX32 R15, R12, R3, 0x1, P4 ;  /* 0x000000030c0f7211 */ /* 0x001fc600020f0eff */
[----:B------:R-:W-:Y:S01]  /*3f2f0*/  STL.64 [R1+0x1150], R26 ;  /* 0x0011501a01007387 */ /* 0x000fe20000100a00 */
[----:B------:R-:W-:-:S03]  /*3f300*/  IMAD R13, R4, 0xac, RZ ;  /* 0x000000ac040d7824 */ /* 0x000fc600078e02ff */
[----:B------:R-:W-:Y:S04]  /*3f310*/  STL.64 [R1+0x1158], R28 ;  /* 0x0011581c01007387 */ /* 0x000fe80000100a00 */
[----:B------:R0:W-:Y:S04]  /*3f320*/  STL.64 [R1+0x190], R10 ;  /* 0x0001900a01007387 */ /* 0x0001e80000100a00 */
[----:B------:R1:W-:Y:S01]  /*3f330*/  STL.64 [R1+0x188], R8 ;  /* 0x0001880801007387 */ /* 0x0003e20000100a00 */
[----:B0-----:R-:W-:-:S03]  /*3f340*/  IMAD R10, R4, 0xa8, RZ ;  /* 0x000000a8040a7824 */ /* 0x001fc600078e02ff */
[----:B------:R0:W-:Y:S01]  /*3f350*/  STL.64 [R1+0x198], R14 ;  /* 0x0001980e01007387 */ /* 0x0001e20000100a00 */
[-C--:B-1----:R-:W-:Y:S01]  /*3f360*/  IADD3 R8, P6, R6, R2.reuse, RZ ;  /* 0x0000000206087210 */ /* 0x082fe20007fde0ff */
[----:B------:R-:W-:Y:S01]  /*3f370*/  IMAD R6, R4, 0x54, RZ ;  /* 0x0000005404067824 */ /* 0x000fe200078e02ff */
[----:B------:R-:W-:Y:S01]  /*3f380*/  IADD3 R10, P5, R10, R2, RZ ;  /* 0x000000020a0a7210 */ /* 0x000fe20007fbe0ff */
[----:B------:R-:W-:-:S03]  /*3f390*/  IMAD R12, R4, 0x56, RZ ;  /* 0x00000056040c7824 */ /* 0x000fc600078e02ff */
[-C--:B------:R-:W-:Y:S02]  /*3f3a0*/  LEA.HI.X.SX32 R11, R6, R3.reuse, 0x1, P5 ;  /* 0x00000003060b7211 */ /* 0x080fe400028f0eff */
[----:B0-----:R-:W-:Y:S01]  /*3f3b0*/  IADD3 R14, P4, R13, R2, RZ ;  /* 0x000000020d0e7210 */ /* 0x001fe20007f9e0ff */
[C---:B------:R-:W-:Y:S02]  /*3f3c0*/  IMAD R13, R4.reuse, 0x55, RZ ;  /* 0x00000055040d7824 */ /* 0x040fe400078e02ff */
[----:B------:R0:W-:Y:S01]  /*3f3d0*/  STL.64 [R1+0x1a8], R10 ;  /* 0x0001a80a01007387 */ /* 0x0001e20000100a00 */
[C---:B------:R-:W-:Y:S02]  /*3f3e0*/  IMAD R6, R4.reuse, 0xb0, RZ ;  /* 0x000000b004067824 */ /* 0x040fe400078e02ff */
[-C--:B------:R-:W-:Y:S01]  /*3f3f0*/  LEA.HI.X.SX32 R9, R13, R3.reuse, 0x1, P6 ;  /* 0x000000030d097211 */ /* 0x080fe200030f0eff */
[----:B------:R-:W-:Y:S01]  /*3f400*/  IMAD R13, R4, 0xb2, RZ ;  /* 0x000000b2040d7824 */ /* 0x000fe200078e02ff */
[----:B------:R-:W-:-:S03]  /*3f410*/  LEA.HI.X.SX32 R15, R12, R3, 0x1, P4 ;  /* 0x000000030c0f7211 */ /* 0x000fc600020f0eff */
[----:B------:R1:W-:Y:S01]  /*3f420*/  STL.64 [R1+0x1a0], R8 ;  /* 0x0001a00801007387 */ /* 0x0003e20000100a00 */
[----:B0-----:R-:W-:-:S03]  /*3f430*/  IMAD R10, R4, 0xae, RZ ;  /* 0x000000ae040a7824 */ /* 0x001fc600078e02ff */
[----:B------:R0:W-:Y:S02]  /*3f440*/  STL.64 [R1+0x280], R14 ;  /* 0x0002800e01007387 */ /* 0x0001e40000100a00 */
[-C--:B------:R-:W-:Y:S02]  /*3f450*/  IADD3 R10, P5, R10, R2.reuse, RZ ;  /* 0x000000020a0a7210 */ /* 0x080fe40007fbe0ff */
[-C--:B-1----:R-:W-:Y:S01]  /*3f460*/  IADD3 R8, P6, R6, R2.reuse, RZ ;  /* 0x0000000206087210 */ /* 0x082fe20007fde0ff */
[C---:B------:R-:W-:Y:S01]  /*3f470*/  IMAD R6, R4.reuse, 0x57, RZ ;  /* 0x0000005704067824 */ /* 0x040fe200078e02ff */
[----:B0-----:R-:W-:Y:S01]  /*3f480*/  IADD3 R14, P4, R13, R2, RZ ;  /* 0x000000020d0e7210 */ /* 0x001fe20007f9e0ff */
[----:B------:R-:W-:-:S03]  /*3f490*/  IMAD R13, R4, 0x58, RZ ;  /* 0x00000058040d7824 */ /* 0x000fc600078e02ff */
[-C--:B------:R-:W-:Y:S01]  /*3f4a0*/  LEA.HI.X.SX32 R11, R6, R3.reuse, 0x1, P5 ;  /* 0x00000003060b7211 */ /* 0x080fe200028f0eff */
[C---:B------:R-:W-:Y:S02]  /*3f4b0*/  IMAD R12, R4.reuse, 0x59, RZ ;  /* 0x00000059040c7824 */ /* 0x040fe400078e02ff */
[----:B------:R-:W-:Y:S01]  /*3f4c0*/  IMAD R6, R4, 0xb6, RZ ;  /* 0x000000b604067824 */ /* 0x000fe200078e02ff */
[-C--:B------:R-:W-:Y:S01]  /*3f4d0*/  LEA.HI.X.SX32 R9, R13, R3.reuse, 0x1, P6 ;  /* 0x000000030d097211 */ /* 0x080fe200030f0eff */
[----:B------:R0:W-:Y:S01]  /*3f4e0*/  STL.64 [R1+0x278], R10 ;  /* 0x0002780a01007387 */ /* 0x0001e20000100a00 */
[----:B------:R-:W-:Y:S01]  /*3f4f0*/  LEA.HI.X.SX32 R15, R12, R3, 0x1, P4 ;  /* 0x000000030c0f7211 */ /* 0x000fe200020f0eff */
[C---:B------:R-:W-:Y:S02]  /*3f500*/  IMAD R13, R4.reuse, 0xb8, RZ ;  /* 0x000000b8040d7824 */ /* 0x040fe400078e02ff */
        /* <DEDUP_REMOVED lines=114> */
[----:B------:R-:W-:Y:S01]  /*3fc30*/  IMAD R6, R4, 0xe6, RZ ;  /* 0x000000e604067824 */ /* 0x000fe200078e02ff */
[----:B------:R-:W-:-:S03]  /*3fc40*/  LEA.HI.X.SX32 R9, R13, R3, 0x1, P6 ;  /* 0x000000030d097211 */ /* 0x000fc600030f0eff */
[----:B------:R0:W-:Y:S01]  /*3fc50*/  STL.64 [R1+0x2d0], R10 ;  /* 0x0002d00a01007387 */ /* 0x0001e20000100a00 */
[----:B------:R-:W-:-:S03]  /*3fc60*/  IMAD R12, R4, 0x71, RZ ;  /* 0x00000071040c7824 */ /* 0x000fc600078e02ff */
[----:B------:R1:W-:Y:S01]  /*3fc70*/  STL.64 [R1+0x2c8], R8 ;  /* 0x0002c80801007387 */ /* 0x0003e20000100a00 */
[----:B0-----:R-:W-:Y:S01]  /*3fc80*/  IMAD R10, R4, 0xe4, RZ ;  /* 0x000000e4040a7824 */ /* 0x001fe200078e02ff */
[----:B-1----:R-:W-:Y:S01]  /*3fc90*/  IADD3 R8, P6, R6, R2, RZ ;  /* 0x0000000206087210 */ /* 0x002fe20007fde0ff */
[----:B------:R-:W-:-:S03]  /*3fca0*/  IMAD R6, R4, 0x72, RZ ;  /* 0x0000007204067824 */ /* 0x000fc600078e02ff */
[----:B------:R-:W-:Y:S02]  /*3fcb0*/  IADD3 R10, P5, R10, R2, RZ ;  /* 0x000000020a0a7210 */ /* 0x000fe40007fbe0ff */
[-C--:B------:R-:W-:Y:S02]  /*3fcc0*/  LEA.HI.X.SX32 R15, R12, R3.reuse, 0x1, P4 ;  /* 0x000000030c0f7211 */ /* 0x080fe400020f0eff */
[----:B------:R-:W-:-:S03]  /*3fcd0*/  LEA.HI.X.SX32 R11, R6, R3, 0x1, P5 ;  /* 0x00000003060b7211 */ /* 0x000fc600028f0eff */
[----:B------:R-:W-:Y:S01]  /*3fce0*/  STL.64 [R1+0x2c0], R14 ;  /* 0x0002c00e01007387 */ /* 0x000fe20000100a00 */
[----:B------:R-:W-:-:S03]  /*3fcf0*/  IMAD R6, R4, 0xec, RZ ;  /* 0x000000ec04067824 */ /* 0x000fc600078e02ff */
[----:B------:R0:W-:Y:S01]  /*3fd00*/  STL.64 [R1+0x2d8], R10 ;  /* 0x0002d80a01007387 */ /* 0x0001e20000100a00 */
[C---:B------:R-:W-:Y:S02]  /*3fd10*/  IMAD R13, R4.reuse, 0xe8, RZ ;  /* 0x000000e8040d7824 */ /* 0x040fe400078e02ff */
[C---:B0-----:R-:W-:Y:S02]  /*3fd20*/  IMAD R10, R4.reuse, 0x73, RZ ;  /* 0x00000073040a7824 */ /* 0x041fe400078e02ff */
[----:B------:R-:W-:-:S03]  /*3fd30*/  IMAD R11, R4, 0xea, RZ ;  /* 0x000000ea040b7824 */ /* 0x000fc600078e02ff */
[-C--:B------:R-:W-:Y:S02]  /*3fd40*/  LEA.HI.X.SX32 R9, R10, R3.reuse, 0x1, P6 ;  /* 0x000000030a097211 */ /* 0x080fe400030f0eff */
[-C--:B------:R-:W-:Y:S01]  /*3fd50*/  IADD3 R10, P6, R6, R2.reuse, RZ ;  /* 0x00000002060a7210 */ /* 0x080fe20007fde0ff */
[----:B------:R-:W-:Y:S01]  /*3fd60*/  IMAD R6, R4, 0x75, RZ ;  /* 0x0000007504067824 */ /* 0x000fe200078e02ff */
[-C--:B------:R-:W-:Y:S02]  /*3fd70*/  IADD3 R12, P5, R11, R2.reuse, RZ ;  /* 0x000000020b0c7210 */ /* 0x080fe40007fbe0ff */
[----:B------:R-:W-:Y:S02]  /*3fd80*/  IADD3 R14, P4, R13, R2, RZ ;  /* 0x000000020d0e7210 */ /* 0x000fe40007f9e0ff */
[----:B------:R-:W-:Y:S01]  /*3fd90*/  LEA.HI.X.SX32 R13, R6, R3, 0x1, P5 ;  /* 0x00000003060d7211 */ /* 0x000fe200028f0eff */
[----:B------:R0:W-:Y:S04]  /*3fda0*/  STL.64 [R1+0x2f0], R8 ;  /* 0x0002f00801007387 */ /* 0x0001e80000100a00 */
[----:B------:R1:W-:Y:S01]  /*3fdb0*/  STL.64 [R1+0x2e0], R12 ;  /* 0x0002e00c01007387 */ /* 0x0003e20000100a00 */
[----:B------:R-:W-:-:S02]  /*3fdc0*/  IMAD R6, R4, 0xf2, RZ ;  /* 0x000000f204067824 */ /* 0x000fc400078e02ff */
[C---:B0-----:R-:W-:Y:S02]  /*3fdd0*/  IMAD R8, R4.reuse, 0x74, RZ ;  /* 0x0000007404087824 */ /* 0x041fe400078e02ff */
[----:B-1----:R-:W-:-:S03]  /*3fde0*/  IMAD R13, R4, 0x76, RZ ;  /* 0x00000076040d7824 */ /* 0x002fc600078e02ff */
[-C--:B------:R-:W-:Y:S01]  /*3fdf0*/  LEA.HI.X.SX32 R15, R8, R3.reuse, 0x1, P4 ;  /* 0x00000003080f7211 */ /* 0x080fe200020f0eff */
[----:B------:R-:W-:Y:S01]  /*3fe00*/  IMAD R12, R4, 0xf0, RZ ;  /* 0x000000f0040c7824 */ /* 0x000fe200078e02ff */
[----:B------:R-:W-:-:S03]  /*3fe10*/  LEA.HI.X.SX32 R11, R13, R3, 0x1, P6 ;  /* 0x000000030d0b7211 */ /* 0x000fc600030f0eff */
[----:B------:R0:W-:Y:S01]  /*3fe20*/  STL.64 [R1+0x2e8], R14 ;  /* 0x0002e80e01007387 */ /* 0x0001e20000100a00 */
[----:B------:R-:W-:-:S03]  /*3fe30*/  IMAD R9, R4, 0xee, RZ ;  /* 0x000000ee04097824 */ /* 0x000fc600078e02ff */
[----:B------:R1:W-:Y:S02]  /*3fe40*/  STL.64 [R1+0x2b8], R10 ;  /* 0x0002b80a01007387 */ /* 0x0003e40000100a00 */
[-C--:B------:R-:W-:Y:S02]  /*3fe50*/  IADD3 R8, P4, R9, R2.reuse, RZ ;  /* 0x0000000209087210 */ /* 0x080fe40007f9e0ff */
[-C--:B0-----:R-:W-:Y:S02]  /*3fe60*/  IADD3 R14, P5, R12, R2.reuse, RZ ;  /* 0x000000020c0e7210 */ /* 0x081fe40007fbe0ff */
[----:B------:R-:W-:Y:S01]  /*3fe70*/  IADD3 R12, P6, R6, R2, RZ ;  /* 0x00000002060c7210 */ /* 0x000fe20007fde0ff */
[C---:B------:R-:W-:Y:S02]  /*3fe80*/  IMAD R6, R4.reuse, 0xf4, RZ ;  /* 0x000000f404067824 */ /* 0x040fe400078e02ff */
[C---:B-1----:R-:W-:Y:S01]  /*3fe90*/  IMAD R11, R4.reuse, 0x77, RZ ;  /* 0x00000077040b7824 */ /* 0x042fe200078e02ff */
[----:B------:R-:W-:Y:S01]  /*3fea0*/  MOV R10, c[0x0][0x1c8] ;  /* 0x00007200000a7a02 */ /* 0x000fe20000000f00 */
[----:B------:R-:W-:-:S03]  /*3feb0*/  IMAD R4, R4, 0x78, RZ ;  /* 0x0000007804047824 */ /* 0x000fc600078e02ff */
[-C--:B------:R-:W-:Y:S02]  /*3fec0*/  LEA.HI.X.SX32 R9, R11, R3.reuse, 0x1, P4 ;  /* 0x000000030b097211 */ /* 0x080fe400020f0eff */
[----:B------:R-:W-:Y:S01]  /*3fed0*/  LEA.HI.X.SX32 R15, R4, R3, 0x1, P5 ;  /* 0x00000003040f7211 */ /* 0x000fe200028f0eff */
[C---:B------:R-:W-:Y:S02]  /*3fee0*/  IMAD R4, R10.reuse, 0xf6, RZ ;  /* 0x000000f60a047824 */ /* 0x040fe400078e02ff */
[----:B------:R-:W-:-:S03]  /*3fef0*/  IMAD R11, R10, 0x79, RZ ;  /* 0x000000790a0b7824 */ /* 0x000fc600078e02ff */
[-C--:B------:R-:W-:Y:S02]  /*3ff00*/  IADD3 R4, P5, R4, R2.reuse, RZ ;  /* 0x0000000204047210 */ /* 0x080fe40007fbe0ff */
[----:B------:R-:W-:Y:S01]  /*3ff10*/  LEA.HI.X.SX32 R13, R11, R3, 0x1, P6 ;  /* 0x000000030b0d7211 */ /* 0x000fe200030f0eff */
[----:B------:R0:W-:Y:S04]  /*3ff20*/  STL.64 [R1+0x290], R8 ;  /* 0x0002900801007387 */ /* 0x0001e80000100a00 */
[----:B------:R-:W-:Y:S04]  /*3ff30*/  STL.64 [R1+0x1e0], R14 ;  /* 0x0001e00e01007387 */ /* 0x000fe80000100a00 */
[----:B------:R-:W-:Y:S04]  /*3ff40*/  STL [R1+0x1c8], R4 ;  /* 0x0001c80401007387 */ /* 0x000fe80000100800 */
[----:B------:R-:W-:Y:S04]  /*3ff50*/  STL.64 [R1+0x1d8], R12 ;  /* 0x0001d80c01007387 */ /* 0x000fe80000100a00 */
[----:B------:R-:W2:Y:S01]  /*3ff60*/  LDL.LU.64 R28, [R1+0x168] ;  /* 0x00016800011c7983 */ /* 0x000ea20000300a00 */
[----:B0-----:R-:W-:Y:S01]  /*3ff70*/  IADD3 R8, P4, R6, R2, RZ ;  /* 0x0000000206087210 */ /* 0x001fe20007f9e0ff */
[----:B------:R-:W-:-:S02]  /*3ff80*/  IMAD R6, R10, 0xf8, RZ ;  /* 0x000000f80a067824 */ /* 0x000fc400078e02ff */
[----:B------:R-:W-:-:S03]  /*3ff90*/  IMAD R10, R10, 0x7a, RZ ;  /* 0x0000007a0a0a7824 */ /* 0x000fc600078e02ff */
[----:B------:R-:W-:Y:S02]  /*3ffa0*/  IADD3 R6, P6, R6, R2, RZ ;  /* 0x0000000206067210 */ /* 0x000fe40007fde0ff */
[----:B------:R-:W-:-:S03]  /*3ffb0*/  LEA.HI.X.SX32 R9, R10, R3, 0x1, P4 ;  /* 0x000000030a097211 */ /* 0x000fc600020f0eff */
[----:B------:R-:W-:Y:S04]  /*3ffc0*/  STL [R1+0x1c0], R6 ;  /* 0x0001c00601007387 */ /* 0x000fe80000100800 */
[----:B------:R-:W-:Y:S04]  /*3ffd0*/  STL.64 [R1+0x1d0], R8 ;  /* 0x0001d00801007387 */ /* 0x000fe80000100a00 */
[----:B--2---:R0:W-:Y:S04]  /*3ffe0*/  STL.64 [R1+0x11e8], R28 ;  /* 0x0011e81c01007387 */ /* 0x0041e80000100a00 */
[----:B0-----:R-:W2:Y:S04]  /*3fff0*/  LDL.LU.64 R28, [R1+0x170] ;  /* 0x00017000011c7983 */ /* 0x001ea80000300a00 */
[----:B--2---:R0:W-:Y:S04]  /*40000*/  STL [R1+0x11f0], R29 ;  /* 0x0011f01d01007387 */ /* 0x0041e80000100800 */
[----:B0-----:R-:W2:Y:S04]  /*40010*/  LDL.LU R29, [R1+0xa0] ;  /* 0x0000a000011d7983 */ /* 0x001ea80000300800 */
[----:B--2---:R0:W-:Y:S04]  /*40020*/  STL.64 [R1+0x1200], R28 ;  /* 0x0012001c01007387 */ /* 0x0041e80000100a00 */
[----:B0-----:R-:W2:Y:S04]  /*40030*/  LDL.LU.64 R28, [R1+0x180] ;  /* 0x00018000011c7983 */ /* 0x001ea80000300a00 */
[----:B--2---:R-:W-:Y:S04]  /*40040*/  STL.64 [R1+0x1210], R28 ;  /* 0x0012101c01007387 */ /* 0x004fe80000100a00 */
[----:B------:R-:W2:Y:S04]  /*40050*/  LDL.LU R22, [R1+0x90] ;  /* 0x0000900001167983 */ /* 0x000ea80000300800 */
[----:B--2---:R0:W-:Y:S04]  /*40060*/  STL [R1+0x1220], R22 ;  /* 0x0012201601007387 */ /* 0x0041e80000100800 */
[----:B0-----:R-:W2:Y:S04]  /*40070*/  LDL.LU R22, [R1+0xb0] ;  /* 0x0000b00001167983 */ /* 0x001ea80000300800 */
[----:B------:R-:W3:Y:S04]  /*40080*/  LDL.LU.64 R26, [R1+0x160] ;  /* 0x00016000011a7983 */ /* 0x000ee80000300a00 */
[----:B---3--:R0:W-:Y:S04]  /*40090*/  STL.64 [R1+0x11f8], R26 ;  /* 0x0011f81a01007387 */ /* 0x0081e80000100a00 */
[----:B0-----:R-:W3:Y:S04]  /*400a0*/  LDL.LU.64 R26, [R1+0x178] ;  /* 0x00017800011a7983 */ /* 0x001ee80000300a00 */
[----:B---3--:R-:W-:Y:S04]  /*400b0*/  STL.64 [R1+0x1218], R26 ;  /* 0x0012181a01007387 */ /* 0x008fe80000100a00 */
[----:B------:R-:W3:Y:S04]  /*400c0*/  LDL.LU.64 R24, [R1+0x158] ;  /* 0x0001580001187983 */ /* 0x000ee80000300a00 */
[----:B---3--:R0:W-:Y:S04]  /*400d0*/  STL.64 [R1+0x1228], R24 ;  /* 0x0012281801007387 */ /* 0x0081e80000100a00 */
[----:B------:R-:W2:Y:S01]  /*400e0*/  LDL.LU R23, [R1+0xc4] ;  /* 0x0000c40001177983 */ /* 0x000ea20000300800 */
[----:B0-----:R-:W-:Y:S01]  /*400f0*/  MOV R25, R7 ;  /* 0x0000000700197202 */ /* 0x001fe20000000f00 */
[----:B------:R-:W-:-:S02]  /*40100*/  IMAD.MOV.U32 R24, RZ, RZ, R6 ;  /* 0x000000ffff187224 */ /* 0x000fc400078e0006 */
[----:B--2---:R0:W-:Y:S04]  /*40110*/  STL.64 [R1+0x1230], R22 ;  /* 0x0012301601007387 */ /* 0x0041e80000100a00 */
[----:B------:R-:W2:Y:S04]  /*40120*/  LDL.LU.64 R20, [R1+0x150] ;  /* 0x0001500001147983 */ /* 0x000ea80000300a00 */
[----:B------:R-:W3:Y:S01]  /*40130*/  LDL.LU.64 R18, [R1+0x148] ;  /* 0x0001480001127983 */ /* 0x000ee20000300a00 */
[----:B0-----:R-:W-:Y:S01]  /*40140*/  MOV R23, R5 ;  /* 0x0000000500177202 */ /* 0x001fe20000000f00 */
[----:B------:R-:W-:Y:S01]  /*40150*/  IMAD.MOV.U32 R5, RZ, RZ, c[0x0][0x1c8] ;  /* 0x00007200ff057624 */ /* 0x000fe200078e00ff */
[----:B------:R-:W-:Y:S01]  /*40160*/  MOV R22, R4 ;  /* 0x0000000400167202 */ /* 0x000fe20000000f00 */
[----:B------:R-:W4:Y:S02]  /*40170*/  LDL.LU R10, [R1+0xb4] ;  /* 0x0000b400010a7983 */ /* 0x000f240000300800 */
[----:B------:R-:W-:-:S02]  /*40180*/  IMAD R28, R5, 0x7b, RZ ;  /* 0x0000007b051c7824 */ /* 0x000fc400078e02ff */
[----:B------:R-:W5:Y:S01]  /*40190*/  LDL.LU.64 R16, [R1+0x140] ;  /* 0x0001400001107983 */ /* 0x000f620000300a00 */
[----:B------:R-:W-:Y:S02]  /*401a0*/  IMAD R4, R0, 0xfa, RZ ;  /* 0x000000fa00047824 */ /* 0x000fe400078e02ff */
[----:B------:R-:W-:Y:S01]  /*401b0*/  LEA.HI.X.SX32 R23, R28, R3, 0x1, P5 ;  /* 0x000000031c177211 */ /* 0x000fe200028f0eff */
[----:B------:R-:W2:Y:S01]  /*401c0*/  LDL.LU.64 R14, [R1+0x138] ;  /* 0x00013800010e7983 */ /* 0x000ea20000300a00 */
[----:B------:R-:W-:-:S03]  /*401d0*/  IMAD R29, R5, 0xfc, RZ ;  /* 0x000000fc051d7824 */ /* 0x000fc600078e02ff */
[----:B------:R-:W2:Y:S01]  /*401e0*/  LDL.LU R7, [R1+0xa4] ;  /* 0x0000a40001077983 */ /* 0x000ea20000300800 */
[----:B------:R-:W-:Y:S01]  /*401f0*/  IADD3 R26, P4, R4, R2, RZ ;  /* 0x00000002041a7210 */ /* 0x000fe20007f9e0ff */
[----:B------:R-:W-:Y:S02]  /*40200*/  IMAD R25, R5, 0x7c, RZ ;  /* 0x0000007c05197824 */ /* 0x000fe400078e02ff */
[----:B------:R-:W2:Y:S04]  /*40210*/  LDL.LU R6, [R1+0x94] ;  /* 0x0000940001067983 */ /* 0x000ea80000300800 */
[----:B------:R-:W2:Y:S04]  /*40220*/  LDL.LU.64 R12, [R1+0x130] ;  /* 0x00013000010c7983 */ /* 0x000ea80000300a00 */
[----:B------:R-:W2:Y:S04]  /*40230*/  LDL.LU.64 R8, [R1+0x128] ;  /* 0x0001280001087983 */ /* 0x000ea80000300a00 */
[----:B------:R-:W2:Y:S04]  /*40240*/  LDL.LU.64 R4, [R1+0x120] ;  /* 0x0001200001047983 */ /* 0x000ea80000300a00 */
[----:B------:R0:W-:Y:S04]  /*40250*/  STL [R1+0x1cc], R23 ;  /* 0x0001cc1701007387 */ /* 0x0001e80000100800 */
[----:B0-----:R-:W2:Y:S01]  /*40260*/  LDL.LU.64 R22, [R1+0x1230] ;  /* 0x0012300001167983 */ /* 0x001ea20000300a00 */
[----:B------:R-:W-:-:S02]  /*40270*/  MOV R11, c[0x0][0x1c8] ;  /* 0x00007200000b7a02 */ /* 0x000fc40000000f00 */
[----:B------:R-:W-:-:S03]  /*40280*/  IADD3 R28, P5, R29, R2, RZ ;  /* 0x000000021d1c7210 */ /* 0x000fc60007fbe0ff */
[----:B------:R-:W-:Y:S01]  /*40290*/  IMAD R27, R11, 0x7d, RZ ;  /* 0x0000007d0b1b7824 */ /* 0x000fe200078e02ff */
[-C--:B------:R-:W-:Y:S01]  /*402a0*/  LEA.HI.X.SX32 R25, R25, R3.reuse, 0x1, P6 ;  /* 0x0000000319197211 */ /* 0x080fe200030f0eff */
[C---:B------:R-:W-:Y:S02]  /*402b0*/  IMAD R0, R11.reuse, 0xfe, RZ ;  /* 0x000000fe0b007824 */ /* 0x040fe400078e02ff */
[----:B------:R-:W-:Y:S01]  /*402c0*/  IMAD R29, R11, 0x7e, RZ ;  /* 0x0000007e0b1d7824 */ /* 0x000fe200078e02ff */
[-C--:B------:R-:W-:Y:S01]  /*402d0*/  LEA.HI.X.SX32 R27, R27, R3.reuse, 0x1, P4 ;  /* 0x000000031b1b7211 */ /* 0x080fe200020f0eff */
[----:B------:R0:W-:Y:S01]  /*402e0*/  STL [R1+0x1c4], R25 ;  /* 0x0001c41901007387 */ /* 0x0001e20000100800 */
[----:B------:R-:W-:Y:S02]  /*402f0*/  IADD3 R2, P6, R0, R2, RZ ;  /* 0x0000000200027210 */ /* 0x000fe40007fde0ff */
[----:B------:R-:W-:Y:S01]  /*40300*/  LEA.HI.X.SX32 R29, R29, R3, 0x1, P5 ;  /* 0x000000031d1d7211 */ /* 0x000fe200028f0eff */
[----:B0-----:R-:W3:Y:S01]  /*40310*/  LDL.LU.64 R24, [R1+0x1228] ;  /* 0x0012280001187983 */ /* 0x001ee20000300a00 */
[----:B--2---:R-:W-:-:S03]  /*40320*/  PRMT R0, R22, 0x7632, R0 ;  /* 0x0000763216007816 */ /* 0x004fc60000000000 */
[----:B------:R-:W2:Y:S04]  /*40330*/  LDL.LU R22, [R1+0x1220] ;  /* 0x0012200001167983 */ /* 0x000ea80000300800 */
[----:B------:R0:W-:Y:S04]  /*40340*/  STL.64 [R1+0x1b8], R26 ;  /* 0x0001b81a01007387 */ /* 0x0001e80000100a00 */
[----:B0-----:R-:W2:Y:S04]  /*40350*/  LDL.LU.64 R26, [R1+0x1218] ;  /* 0x00121800011a7983 */ /* 0x001ea80000300a00 */
[----:B------:R0:W-:Y:S04]  /*40360*/  STL.64 [R1+0x1b0], R28 ;  /* 0x0001b01c01007387 */ /* 0x0001e80000100a00 */
[----:B0-----:R-:W2:Y:S01]  /*40370*/  LDL.LU.64 R28, [R1+0x1210] ;  /* 0x00121000011c7983 */ /* 0x001ea20000300a00 */
[----:B------:R-:W-:-:S05]  /*40380*/  IMAD R11, R11, 0x7f, RZ ;  /* 0x0000007f0b0b7824 */ /* 0x000fca00078e02ff */
[----:B------:R-:W-:Y:S02]  /*40390*/  LEA.HI.X.SX32 R3, R11, R3, 0x1, P6 ;  /* 0x000000030b037211 */ /* 0x000fe400030f0eff */
[----:B------:R-:W3:Y:S04]  /*403a0*/  LDL.LU R11, [R1+0x1208] ;  /* 0x00120800010b7983 */ /* 0x000ee80000300800 */
[----:B------:R-:W-:Y:S04]  /*403b0*/  STL.64 [R1+0x1028], R2 ;  /* 0x0010280201007387 */ /* 0x000fe80000100a00 */
[----:B------:R-:W-:Y:S04]  /*403c0*/  STL [R1+0x1180], R2 ;  /* 0x0011800201007387 */ /* 0x000fe80000100800 */
[----:B--2---:R0:W-:Y:S04]  /*403d0*/  STG.E.U16 [R28.64], R0 ;  /* 0x000000001c007986 */ /* 0x0041e8000c101504 */
[----:B0-----:R-:W2:Y:S04]  /*403e0*/  LDL.LU.64 R28, [R1+0x1200] ;  /* 0x00120000011c7983 */ /* 0x001ea80000300a00 */
[----:B--2---:R0:W-:Y:S01]  /*403f0*/  STG.E.U16 [R26.64], R29 ;  /* 0x0000001d1a007986 */ /* 0x0041e2000c101504 */
[----:B---3--:R-:W-:-:S03]  /*40400*/  PRMT R11, R29, 0x7632, R11 ;  /* 0x000076321d0b7816 */ /* 0x008fc6000000000b */
[----:B0-----:R-:W2:Y:S04]  /*40410*/  LDL.LU.64 R26, [R1+0x11f8] ;  /* 0x0011f800011a7983 */ /* 0x001ea80000300a00 */
[----:B------:R-:W3:Y:S01]  /*40420*/  LDL.LU R29, [R1+0x11f0] ;  /* 0x0011f000011d7983 */ /* 0x000ee20000300800 */
[----:B------:R-:W-:-:S03]  /*40430*/  PRMT R0, R22, 0x7632, R0 ;  /* 0x0000763216007816 */ /* 0x000fc60000000000 */
[----:B---3--:R0:W-:Y:S04]  /*40440*/  STG.E.U16 [R28.64], R11 ;  /* 0x0000000b1c007986 */ /* 0x0081e8000c101504 */
[----:B0-----:R-:W3:Y:S01]  /*40450*/  LDL.LU.64 R28, [R1+0x11e8] ;  /* 0x0011e800011c7983 */ /* 0x001ee20000300a00 */
[----:B------:R-:W-:Y:S02]  /*40460*/  PRMT R3, R23, 0x7632, R3 ;  /* 0x0000763217037816 */ /* 0x000fe40000000003 */
[----:B------:R-:W-:Y:S01]  /*40470*/  PRMT R2, R7, 0x7632, R2 ;  /* 0x0000763207027816 */ /* 0x000fe20000000002 */
[----:B------:R-:W2:Y:S04]  /*40480*/  LDL.LU R11, [R1+0x11e0] ;  /* 0x0011e000010b7983 */ /* 0x000ea80000300800 */
[----:B---3--:R-:W-:Y:S04]  /*40490*/  STG.E.U16 [R28.64], R22 ;  /* 0x000000161c007986 */ /* 0x008fe8000c101504 */
[----:B--2---:R4:W-:Y:S04]  /*404a0*/  STG.E.U16 [R26.64], R0 ;  /* 0x000000001a007986 */ /* 0x0049e8000c101504 */
[----:B------:R-:W-:Y:S04]  /*404b0*/  STG.E.U16 [R24.64], R23 ;  /* 0x0000001718007986 */ /* 0x000fe8000c101504 */
[----:B------:R-:W-:Y:S01]  /*404c0*/  STG.E.U16 [R20.64], R3 ;  /* 0x0000000314007986 */ /* 0x000fe2000c101504 */
[----:B----4-:R-:W-:-:S03]  /*404d0*/  PRMT R0, R10, 0x7632, R0 ;  /* 0x000076320a007816 */ /* 0x010fc60000000000 */
[----:B------:R-:W-:Y:S04]  /*404e0*/  STG.E.U16 [R18.64], R10 ;  /* 0x0000000a12007986 */ /* 0x000fe8000c101504 */
[----:B-----5:R0:W-:Y:S04]  /*404f0*/  STG.E.U16 [R16.64], R0 ;  /* 0x0000000010007986 */ /* 0x0201e8000c101504 */
[----:B------:R-:W-:Y:S04]  /*40500*/  STG.E.U16 [R14.64], R7 ;  /* 0x000000070e007986 */ /* 0x000fe8000c101504 */
[----:B------:R-:W-:Y:S01]  /*40510*/  STG.E.U16 [R12.64], R2 ;  /* 0x000000020c007986 */ /* 0x000fe2000c101504 */
[----:B0-----:R-:W-:-:S03]  /*40520*/  PRMT R0, R6, 0x7632, R0 ;  /* 0x0000763206007816 */ /* 0x001fc60000000000 */
[----:B------:R0:W-:Y:S04]  /*40530*/  STG.E.U16 [R8.64], R6 ;  /* 0x0000000608007986 */ /* 0x0001e8000c101504 */
[----:B------:R1:W-:Y:S04]  /*40540*/  STG.E.U16 [R4.64], R0 ;  /* 0x0000000004007986 */ /* 0x0003e8000c101504 */
[----:B0-----:R-:W2:Y:S04]  /*40550*/  LDL.LU.64 R8, [R1+0x118] ;  /* 0x0001180001087983 */ /* 0x001ea80000300a00 */
[----:B-1----:R-:W3:Y:S04]  /*40560*/  LDL.LU R5, [R1+0xc8] ;  /* 0x0000c80001057983 */ /* 0x002ee80000300800 */
[----:B------:R-:W4:Y:S04]  /*40570*/  LDL.LU R24, [R1+0x98] ;  /* 0x0000980001187983 */ /* 0x000f280000300800 */
[----:B----4-:R0:W-:Y:S04]  /*40580*/  STL [R1+0x11b0], R24 ;  /* 0x0011b01801007387 */ /* 0x0101e80000100800 */
[----:B0-----:R-:W4:Y:S04]  /*40590*/  LDL.LU R24, [R1+0xa8] ;  /* 0x0000a80001187983 */ /* 0x001f280000300800 */
[----:B----4-:R0:W-:Y:S04]  /*405a0*/  STL [R1+0x11c8], R24 ;  /* 0x0011c81801007387 */ /* 0x0101e80000100800 */
[----:B0-----:R-:W4:Y:S04]  /*405b0*/  LDL.LU R24, [R1+0xb8] ;  /* 0x0000b80001187983 */ /* 0x001f280000300800 */
[----:B------:R-:W5:Y:S04]  /*405c0*/  LDL.LU R2, [R1+0xcc] ;  /* 0x0000cc0001027983 */ /* 0x000f680000300800 */
[----:B-----5:R-:W-:Y:S04]  /*405d0*/  STL [R1+0x11a0], R2 ;  /* 0x0011a00201007387 */ /* 0x020fe80000100800 */
[----:B------:R-:W5:Y:S04]  /*405e0*/  LDL.LU R14, [R1+0xbc] ;  /* 0x0000bc00010e7983 */ /* 0x000f680000300800 */
[----:B-----5:R0:W-:Y:S04]  /*405f0*/  STL [R1+0x1190], R14 ;  /* 0x0011900e01007387 */ /* 0x0201e80000100800 */
[----:B0-----:R-:W5:Y:S04]  /*40600*/  LDL.LU.64 R14, [R1+0xe0] ;  /* 0x0000e000010e7983 */ /* 0x001f680000300a00 */
[----:B-----5:R0:W-:Y:S04]  /*40610*/  STL.64 [R1+0x1198], R14 ;  /* 0x0011980e01007387 */ /* 0x0201e80000100a00 */
        /* <DEDUP_REMOVED lines=11> */
[----:B------:R-:W2:Y:S04]  /*406d0*/  LDL.LU.64 R28, [R1+0x60] ;  /* 0x00006000011c7983 */ /* 0x000ea80000300a00 */
[----:B--2---:R0:W-:Y:S04]  /*406e0*/  STL.64 [R1+0x1168], R28 ;  /* 0x0011681c01007387 */ /* 0x0041e80000100a00 */
[----:B0-----:R-:W2:Y:S04]  /*406f0*/  LDL.LU.64 R28, [R1+0x68] ;  /* 0x00006800011c7983 */ /* 0x001ea80000300a00 */
[----:B--2---:R0:W-:Y:S04]  /*40700*/  STL.64 [R1+0x1178], R28 ;  /* 0x0011781c01007387 */ /* 0x0041e80000100a00 */
[----:B0-----:R-:W2:Y:S01]  /*40710*/  LDL.LU.64 R28, [R1+0xd0] ;  /* 0x0000d000011c7983 */ /* 0x001ea20000300a00 */
[----:B---3--:R-:W-:-:S03]  /*40720*/  PRMT R11, R5, 0x7632, R11 ;  /* 0x00007632050b7816 */ /* 0x008fc6000000000b */
[----:B------:R-:W-:Y:S04]  /*40730*/  STG.E.U16 [R8.64], R5 ;  /* 0x0000000508007986 */ /* 0x000fe8000c101504 */
[----:B-----5:R-:W-:Y:S04]  /*40740*/  STG.E.U16 [R14.64], R11 ;  /* 0x0000000b0e007986 */ /* 0x020fe8000c101504 */
[----:B--2---:R0:W-:Y:S04]  /*40750*/  STL.64 [R1+0x1188], R28 ;  /* 0x0011881c01007387 */ /* 0x0041e80000100a00 */
[----:B0-----:R-:W2:Y:S04]  /*40760*/  LDL.LU.64 R28, [R1+0xd8] ;  /* 0x0000d800011c7983 */ /* 0x001ea80000300a00 */
[----:B------:R-:W3:Y:S04]  /*40770*/  LDL.LU.64 R26, [R1+0x48] ;  /* 0x00004800011a7983 */ /* 0x000ee80000300a00 */
[----:B------:R-:W5:Y:S04]  /*40780*/  LDL.LU R25, [R1+0xac] ;  /* 0x0000ac0001197983 */ /* 0x000f680000300800 */
[----:B------:R-:W2:Y:S04]  /*40790*/  LDL.LU.64 R22, [R1+0x40] ;  /* 0x0000400001167983 */ /* 0x000ea80000300a00 */
[----:B------:R-:W2:Y:S04]  /*407a0*/  LDL.LU.64 R20, [R1+0x28] ;  /* 0x0000280001147983 */ /* 0x000ea80000300a00 */
[----:B------:R-:W2:Y:S04]  /*407b0*/  LDL.LU R6, [R1+0x9c] ;  /* 0x00009c0001067983 */ /* 0x000ea80000300800 */
[----:B------:R-:W2:Y:S04]  /*407c0*/  LDL.LU.64 R18, [R1+0x20] ;  /* 0x0000200001127983 */ /* 0x000ea80000300a00 */
[----:B------:R-:W2:Y:S04]  /*407d0*/  LDL.LU.64 R16, [R1+0x18] ;  /* 0x0000180001107983 */ /* 0x000ea80000300a00 */
[----:B------:R-:W2:Y:S04]  /*407e0*/  LDL.LU R10, [R1+0x80] ;  /* 0x00008000010a7983 */ /* 0x000ea80000300800 */
[----:B------:R-:W2:Y:S04]  /*407f0*/  LDL.LU R7, [R1+0x70] ;  /* 0x0000700001077983 */ /* 0x000ea80000300800 */
[----:B------:R-:W2:Y:S04]  /*40800*/  LDL.LU.64 R12, [R1+0x10] ;  /* 0x00001000010c7983 */ /* 0x000ea80000300a00 */
[----:B------:R-:W2:Y:S04]  /*40810*/  LDL.LU.64 R8, [R1+0x8] ;  /* 0x0000080001087983 */ /* 0x000ea80000300a00 */
[----:B------:R-:W2:Y:S04]  /*40820*/  LDL.LU.64 R4, [R1] ;  /* 0x0000000001047983 */ /* 0x000ea80000300a00 */
[----:B------:R-:W2:Y:S04]  /*40830*/  LDL.LU R3, [R1+0x50] ;  /* 0x0000500001037983 */ /* 0x000ea80000300800 */
[----:B------:R-:W4:Y:S04]  /*40840*/  LDL.LU.64 R14, [R1+0x11d8] ;  /* 0x0011d800010e7983 */ /* 0x000f280000300a00 */
[----:B------:R-:W2:Y:S04]  /*40850*/  LDL.LU R11, [R1+0x30] ;  /* 0x00003000010b7983 */ /* 0x000ea80000300800 */
[----:B----4-:R0:W-:Y:S04]  /*40860*/  STG.E.U16 [R14.64], R24 ;  /* 0x000000180e007986 */ /* 0x0101e8000c101504 */
[----:B0-----:R-:W4:Y:S01]  /*40870*/  LDL.LU.64 R14, [R1+0x11d0] ;  /* 0x0011d000010e7983 */ /* 0x001f220000300a00 */
[----:B------:R-:W-:-:S03]  /*40880*/  PRMT R0, R24, 0x7632, R0 ;  /* 0x0000763218007816 */ /* 0x000fc60000000000 */
[----:B------:R-:W2:Y:S04]  /*40890*/  LDL.LU R24, [R1+0x11c8] ;  /* 0x0011c80001187983 */ /* 0x000ea80000300800 */
[----:B----4-:R0:W-:Y:S04]  /*408a0*/  STG.E.U16 [R14.64], R0 ;  /* 0x000000000e007986 */ /* 0x0101e8000c101504 */
[----:B0-----:R-:W4:Y:S01]  /*408b0*/  LDL.LU.64 R14, [R1+0x11c0] ;  /* 0x0011c000010e7983 */ /* 0x001f220000300a00 */
[----:B--2---:R-:W-:-:S03]  /*408c0*/  PRMT R2, R24, 0x7632, R2 ;  /* 0x0000763218027816 */ /* 0x004fc60000000002 */
[----:B----4-:R0:W-:Y:S04]  /*408d0*/  STG.E.U16 [R14.64], R24 ;  /* 0x000000180e007986 */ /* 0x0101e8000c101504 */
[----:B0-----:R-:W2:Y:S04]  /*408e0*/  LDL.LU.64 R14, [R1+0x11b8] ;  /* 0x0011b800010e7983 */ /* 0x001ea80000300a00 */
[----:B------:R-:W4:Y:S04]  /*408f0*/  LDL.LU R24, [R1+0x11b0] ;  /* 0x0011b00001187983 */ /* 0x000f280000300800 */
[----:B--2---:R0:W-:Y:S04]  /*40900*/  STG.E.U16 [R14.64], R2 ;  /* 0x000000020e007986 */ /* 0x0041e8000c101504 */
[----:B0-----:R-:W4:Y:S04]  /*40910*/  LDL.LU.64 R14, [R1+0x11a8] ;  /* 0x0011a800010e7983 */ /* 0x001f280000300a00 */
[----:B------:R-:W2:Y:S04]  /*40920*/  LDL.LU R2, [R1+0x11a0] ;  /* 0x0011a00001027983 */ /* 0x000ea80000300800 */
[----:B----4-:R0:W-:Y:S04]  /*40930*/  STG.E.U16 [R14.64], R24 ;  /* 0x000000180e007986 */ /* 0x0101e8000c101504 */
[----:B0-----:R-:W4:Y:S01]  /*40940*/  LDL.LU.64 R14, [R1+0x1198] ;  /* 0x00119800010e7983 */ /* 0x001f220000300a00 */
[----:B------:R-:W-:-:S03]  /*40950*/  PRMT R0, R24, 0x7632, R0 ;  /* 0x0000763218007816 */ /* 0x000fc60000000000 */
[----:B------:R-:W2:Y:S04]  /*40960*/  LDL.LU R24, [R1+0x1194] ;  /* 0x0011940001187983 */ /* 0x000ea80000300800 */
[----:B----4-:R0:W-:Y:S04]  /*40970*/  STG.E.U16 [R14.64], R0 ;  /* 0x000000000e007986 */ /* 0x0101e8000c101504 */
[----:B--2---:R1:W-:Y:S04]  /*40980*/  STG.E.U16 [R28.64], R2 ;  /* 0x000000021c007986 */ /* 0x0043e8000c101504 */
[----:B0-----:R-:W2:Y:S04]  /*40990*/  LDL.LU R14, [R1+0x1190] ;  /* 0x00119000010e7983 */ /* 0x001ea80000300800 */
[----:B------:R-:W4:Y:S04]  /*409a0*/  LDL.LU R15, [R1+0x84] ;  /* 0x00008400010f7983 */ /* 0x000f280000300800 */
[----:B-1----:R-:W2:Y:S01]  /*409b0*/  LDL.LU.64 R28, [R1+0x1188] ;  /* 0x00118800011c7983 */ /* 0x002ea20000300a00 */
[----:B------:R-:W-:-:S03]  /*409c0*/  PRMT R24, R2, 0x7632, R24 ;  /* 0x0000763202187816 */ /* 0x000fc60000000018 */
[----:B------:R-:W3:Y:S04]  /*409d0*/  LDL.LU R2, [R1+0x1180] ;  /* 0x0011800001027983 */ /* 0x000ee80000300800 */
[----:B--2---:R0:W-:Y:S04]  /*409e0*/  STG.E.U16 [R28.64], R24 ;  /* 0x000000181c007986 */ /* 0x0041e8000c101504 */
[----:B0-----:R-:W2:Y:S01]  /*409f0*/  LDL.LU.64 R28, [R1+0x1178] ;  /* 0x00117800011c7983 */ /* 0x001ea20000300a00 */
[----:B------:R-:W-:-:S03]  /*40a00*/  PRMT R0, R14, 0x7632, R0 ;  /* 0x000076320e007816 */ /* 0x000fc60000000000 */
[----:B------:R-:W3:Y:S04]  /*40a10*/  LDL.LU R24, [R1+0x1170] ;  /* 0x0011700001187983 */ /* 0x000ee80000300800 */
[----:B--2---:R0:W-:Y:S04]  /*40a20*/  STG.E.U16 [R28.64], R14 ;  /* 0x0000000e1c007986 */ /* 0x0041e8000c101504 */
[----:B0-----:R-:W2:Y:S04]  /*40a30*/  LDL.LU.64 R28, [R1+0x1168] ;  /* 0x00116800011c7983 */ /* 0x001ea80000300a00 */
[----:B------:R-:W5:Y:S04]  /*40a40*/  LDL.LU R14, [R1+0x1160] ;  /* 0x00116000010e7983 */ /* 0x000f680000300800 */
[----:B--2---:R0:W-:Y:S01]  /*40a50*/  STG.E.U16 [R28.64], R0 ;  /* 0x000000001c007986 */ /* 0x0041e2000c101504 */
[----:B-----5:R-:W-:-:S03]  /*40a60*/  PRMT R14, R25, 0x7632, R14 ;  /* 0x00007632190e7816 */ /* 0x020fc6000000000e */
[----:B---3--:R1:W-:Y:S04]  /*40a70*/  STG.E.U16 [R26.64], R25 ;  /* 0x000000191a007986 */ /* 0x0083e8000c101504 */
[----:B------:R2:W-:Y:S04]  /*40a80*/  STG.E.U16 [R22.64], R14 ;  /* 0x0000000e16007986 */ /* 0x0005e8000c101504 */
[----:B0-----:R-:W3:Y:S04]  /*40a90*/  LDL.LU.64 R28, [R1+0x1158] ;  /* 0x00115800011c7983 */ /* 0x001ee80000300a00 */
[----:B-1----:R-:W5:Y:S01]  /*40aa0*/  LDL.LU.64 R26, [R1+0x1150] ;  /* 0x00115000011a7983 */ /* 0x002f620000300a00 */
[----:B------:R-:W-:-:S03]  /*40ab0*/  PRMT R0, R6, 0x7632, R0 ;  /* 0x0000763206007816 */ /* 0x000fc60000000000 */
[----:B------:R-:W3:Y:S04]  /*40ac0*/  LDL.LU R25, [R1+0x1148] ;  /* 0x0011480001197983 */ /* 0x000ee80000300800 */
[----:B--2---:R-:W2:Y:S04]  /*40ad0*/  LDL.LU.64 R22, [R1+0x1140] ;  /* 0x0011400001167983 */ /* 0x004ea80000300a00 */
[----:B------:R-:W2:Y:S04]  /*40ae0*/  LDL.LU R14, [R1+0x1138] ;  /* 0x00113800010e7983 */ /* 0x000ea80000300800 */
[----:B------:R0:W-:Y:S04]  /*40af0*/  STG.E.U16 [R20.64], R6 ;  /* 0x0000000614007986 */ /* 0x0001e8000c101504 */
[----:B0-----:R-:W2:Y:S04]  /*40b00*/  LDL.LU.64 R20, [R1+0x1130] ;  /* 0x0011300001147983 */ /* 0x001ea80000300a00 */
[----:B------:R-:W2:Y:S04]  /*40b10*/  LDL.LU R6, [R1+0x1128] ;  /* 0x0011280001067983 */ /* 0x000ea80000300800 */
[----:B------:R0:W-:Y:S04]  /*40b20*/  STG.E.U16 [R18.64], R0 ;  /* 0x0000000012007986 */ /* 0x0001e8000c101504 */
[----:B------:R1:W-:Y:S04]  /*40b30*/  STG.E.U16 [R16.64], R10 ;  /* 0x0000000a10007986 */ /* 0x0003e8000c101504 */
[----:B0-----:R-:W3:Y:S01]  /*40b40*/  LDL.LU.64 R18, [R1+0x1120] ;  /* 0x0011200001127983 */ /* 0x001ee20000300a00 */
[----:B------:R-:W-:-:S03]  /*40b50*/  PRMT R0, R7, 0x7632, R0 ;  /* 0x0000763207007816 */ /* 0x000fc60000000000 */
[----:B-1----:R-:W3:Y:S01]  /*40b60*/  LDL.LU.64 R16, [R1+0x1118] ;  /* 0x0011180001107983 */ /* 0x002ee20000300a00 */
[----:B--2---:R-:W-:-:S03]  /*40b70*/  PRMT R6, R10, 0x7632, R6 ;  /* 0x000076320a067816 */ /* 0x004fc60000000006 */
[----:B------:R-:W2:Y:S04]  /*40b80*/  LDL.LU R10, [R1+0x1110] ;  /* 0x00111000010a7983 */ /* 0x000ea80000300800 */
[----:B------:R0:W-:Y:S04]  /*40b90*/  STG.E.U16 [R12.64], R6 ;  /* 0x000000060c007986 */ /* 0x0001e8000c101504 */
[----:B------:R1:W-:Y:S04]  /*40ba0*/  STG.E.U16 [R8.64], R7 ;  /* 0x0000000708007986 */ /* 0x0003e8000c101504 */
[----:B------:R1:W-:Y:S04]  /*40bb0*/  STG.E.U16 [R4.64], R0 ;  /* 0x0000000004007986 */ /* 0x0003e8000c101504 */
[----:B0-----:R-:W2:Y:S04]  /*40bc0*/  LDL.LU.64 R12, [R1+0x1108] ;  /* 0x00110800010c7983 */ /* 0x001ea80000300a00 */
[----:B------:R-:W2:Y:S04]  /*40bd0*/  LDL.LU R6, [R1+0x1100] ;  /* 0x0011000001067983 */ /* 0x000ea80000300800 */
[----:B-1----:R-:W2:Y:S04]  /*40be0*/  LDL.LU.64 R8, [R1+0x10f8] ;  /* 0x0010f80001087983 */ /* 0x002ea80000300a00 */
[----:B------:R-:W2:Y:S04]  /*40bf0*/  LDL.LU R7, [R1+0x10f0] ;  /* 0x0010f00001077983 */ /* 0x000ea80000300800 */
[----:B------:R-:W2:Y:S01]  /*40c00*/  LDL.LU.64 R4, [R1+0x10e8] ;  /* 0x0010e80001047983 */ /* 0x000ea20000300a00 */
[----:B------:R-:W-:-:S02]  /*40c10*/  PRMT R2, R3, 0x7632, R2 ;  /* 0x0000763203027816 */ /* 0x000fc40000000002 */
[----:B------:R-:W-:Y:S01]  /*40c20*/  PRMT R0, R11, 0x7632, R0 ;  /* 0x000076320b007816 */ /* 0x000fe20000000000 */
[----:B--2---:R0:W-:Y:S04]  /*40c30*/  STG.E.U16 [R4.64], R3 ;  /* 0x0000000304007986 */ /* 0x0041e8000c101504 */
[----:B------:R1:W-:Y:S04]  /*40c40*/  STG.E.U16 [R6.64], R2 ;  /* 0x0000000206007986 */ /* 0x0003e8000c101504 */
[----:B------:R2:W-:Y:S04]  /*40c50*/  STG.E.U16 [R8.64], R11 ;  /* 0x0000000b08007986 */ /* 0x0005e8000c101504 */
[----:B0-----:R-:W3:Y:S04]  /*40c60*/  LDL.LU R5, [R1+0x74] ;  /* 0x0000740001057983 */ /* 0x001ee80000300800 */
[----:B-1----:R-:W3:Y:S04]  /*40c70*/  LDL.LU R7, [R1+0x54] ;  /* 0x0000540001077983 */ /* 0x002ee80000300800 */
[----:B------:R-:W3:Y:S04]  /*40c80*/  LDL.LU R6, [R1+0x88] ;  /* 0x0000880001067983 */ /* 0x000ee80000300800 */
[----:B------:R-:W3:Y:S04]  /*40c90*/  LDL.LU.64 R2, [R1+0x1a0] ;  /* 0x0001a00001027983 */ /* 0x000ee80000300a00 */
[----:B--2---:R-:W2:Y:S01]  /*40ca0*/  LDL.LU R11, [R1+0x10e4] ;  /* 0x0010e400010b7983 */ /* 0x004ea20000300800 */
[----:B----4-:R-:W-:-:S03]  /*40cb0*/  PRMT R4, R15, 0x7632, R4 ;  /* 0x000076320f047816 */ /* 0x010fc60000000004 */
[----:B------:R-:W4:Y:S04]  /*40cc0*/  LDL.LU R8, [R1+0x34] ;  /* 0x0000340001087983 */ /* 0x000f280000300800 */
[----:B------:R-:W3:Y:S04]  /*40cd0*/  LDL.LU R9, [R1+0x78] ;  /* 0x0000780001097983 */ /* 0x000ee80000300800 */
[----:B--2---:R0:W-:Y:S04]  /*40ce0*/  STG.E.U16 [R10.64], R0 ;  /* 0x000000000a007986 */ /* 0x0041e8000c101504 */
[----:B------:R1:W-:Y:S04]  /*40cf0*/  STG.E.U16 [R12.64], R15 ;  /* 0x0000000f0c007986 */ /* 0x0003e8000c101504 */
[----:B0-----:R-:W2:Y:S04]  /*40d00*/  LDL.LU.64 R10, [R1+0x198] ;  /* 0x00019800010a7983 */ /* 0x001ea80000300a00 */
[----:B-1----:R-:W2:Y:S01]  /*40d10*/  LDL.LU R15, [R1+0x10e0] ;  /* 0x0010e000010f7983 */ /* 0x002ea20000300800 */
[----:B---3--:R-:W-:-:S03]  /*40d20*/  PRMT R0, R5, 0x7632, R0 ;  /* 0x0000763205007816 */ /* 0x008fc60000000000 */
[----:B------:R-:W3:Y:S04]  /*40d30*/  LDL.LU R13, [R1+0x58] ;  /* 0x00005800010d7983 */ /* 0x000ee80000300800 */
[----:B--2---:R0:W-:Y:S04]  /*40d40*/  STG.E.U16 [R14.64], R4 ;  /* 0x000000040e007986 */ /* 0x0041e8000c101504 */
[----:B------:R-:W-:Y:S04]  /*40d50*/  STG.E.U16 [R16.64], R5 ;  /* 0x0000000510007986 */ /* 0x000fe8000c101504 */
[----:B------:R-:W-:Y:S01]  /*40d60*/  STG.E.U16 [R18.64], R0 ;  /* 0x0000000012007986 */ /* 0x000fe2000c101504 */
[----:B0-----:R-:W-:-:S03]  /*40d70*/  PRMT R4, R7, 0x7632, R4 ;  /* 0x0000763207047816 */ /* 0x001fc60000000004 */
[----:B------:R-:W-:Y:S04]  /*40d80*/  STG.E.U16 [R20.64], R7 ;  /* 0x0000000714007986 */ /* 0x000fe8000c101504 */
[----:B------:R-:W2:Y:S04]  /*40d90*/  LDL.LU.64 R14, [R1+0x1a8] ;  /* 0x0001a800010e7983 */ /* 0x000ea80000300a00 */
[----:B------:R0:W-:Y:S04]  /*40da0*/  STG.E.U16 [R22.64], R4 ;  /* 0x0000000416007986 */ /* 0x0001e8000c101504 */
[----:B----4-:R1:W-:Y:S04]  /*40db0*/  STG.E.U16 [R24.64], R8 ;  /* 0x0000000818007986 */ /* 0x0103e8000c101504 */
[----:B0-----:R-:W4:Y:S04]  /*40dc0*/  LDL.LU.64 R22, [R1+0x188] ;  /* 0x0001880001167983 */ /* 0x001f280000300a00 */
[----:B-1----:R-:W2:Y:S04]  /*40dd0*/  LDL.LU.64 R24, [R1+0x190] ;  /* 0x0001900001187983 */ /* 0x002ea80000300a00 */
[----:B------:R-:W0:Y:S01]  /*40de0*/  S2R R5, SR_TID.X ;  /* 0x0000000000057919 */ /* 0x000e220000002100 */
[----:B------:R-:W-:-:S05]  /*40df0*/  PRMT R0, R8, 0x7632, R0 ;  /* 0x0000763208007816 */ /* 0x000fca0000000000 */
[----:B-----5:R1:W-:Y:S01]  /*40e00*/  STG.E.U16 [R26.64], R0 ;  /* 0x000000001a007986 */ /* 0x0203e2000c101504 */
[C---:B0-----:R-:W-:Y:S02]  /*40e10*/  SHF.L.U32 R7, R5.reuse, 0xa, RZ ;  /* 0x0000000a05077819 */ /* 0x041fe400000006ff */
[----:B------:R-:W-:Y:S02]  /*40e20*/  LOP3.LUT R5, R5, 0x7f, RZ, 0xc0, !PT ;  /* 0x0000007f05057812 */ /* 0x000fe400078ec0ff */
[----:B------:R-:W-:-:S04]  /*40e30*/  LOP3.LUT R7, R7, 0x1800, RZ, 0xc0, !PT ;  /* 0x0000180007077812 */ /* 0x000fc800078ec0ff */
[----:B------:R-:W-:Y:S02]  /*40e40*/  LEA R7, R5, R7, 0x4 ;  /* 0x0000000705077211 */ /* 0x000fe400078e20ff */
[----:B------:R-:W0:Y:S01]  /*40e50*/  S2R R5, SR_TID.X ;  /* 0x0000000000057919 */ /* 0x000e220000002100 */
[----:B-1----:R-:W-:-:S03]  /*40e60*/  PRMT R0, R6, 0x7632, R0 ;  /* 0x0000763206007816 */ /* 0x002fc60000000000 */
[----:B------:R1:W-:Y:S04]  /*40e70*/  STG.E.U16 [R28.64], R6 ;  /* 0x000000061c007986 */ /* 0x0003e8000c101504 */
[----:B------:R0:W5:Y:S04]  /*40e80*/  LDS.128 R16, [R7] ;  /* 0x0000000007107984 */ /* 0x0001680000000c00 */
[----:B-1----:R-:W1:Y:S01]  /*40e90*/  S2R R6, SR_TID.X ;  /* 0x0000000000067919 */ /* 0x002e620000002100 */
[C---:B0-----:R-:W-:Y:S02]  /*40ea0*/  SHF.L.U32 R7, R5.reuse, 0xa, RZ ;  /* 0x0000000a05077819 */ /* 0x041fe400000006ff */
[----:B------:R-:W-:-:S02]  /*40eb0*/  LOP3.LUT R5, R5, 0x7f, RZ, 0xc0, !PT ;  /* 0x0000007f05057812 */ /* 0x000fc400078ec0ff */
[----:B------:R-:W-:-:S04]  /*40ec0*/  LOP3.LUT R7, R7, 0x1800, RZ, 0xc0, !PT ;  /* 0x0000180007077812 */ /* 0x000fc800078ec0ff */
[----:B------:R-:W-:Y:S01]  /*40ed0*/  LEA R5, R5, R7, 0x4 ;  /* 0x0000000705057211 */ /* 0x000fe200078e20ff */
[----:B-1----:R-:W-:-:S03]  /*40ee0*/  IMAD.SHL.U32 R7, R6, 0x400, RZ ;  /* 0x0000040006077824 */ /* 0x002fc600078e00ff */
[----:B------:R-:W-:Y:S02]  /*40ef0*/  LOP3.LUT R5, R5, 0x20, RZ, 0x3c, !PT ;  /* 0x0000002005057812 */ /* 0x000fe400078e3cff */
[----:B------:R-:W-:Y:S01]  /*40f00*/  LOP3.LUT R8, R7, 0x1800, RZ, 0xc0, !PT ;  /* 0x0000180007087812 */ /* 0x000fe200078ec0ff */
[----:B-----5:R-:W-:Y:S04]  /*40f10*/  STL.64 [R1+0x10a8], R16 ;  /* 0x0010a81001007387 */ /* 0x020fe80000100a00 */
[----:B------:R-:W-:Y:S04]  /*40f20*/  STL.64 [R1+0x1080], R18 ;  /* 0x0010801201007387 */ /* 0x000fe80000100a00 */
[----:B--2---:R0:W-:Y:S04]  /*40f30*/  STG.E.U16 [R24.64], R0 ;  /* 0x0000000018007986 */ /* 0x0041e8000c101504 */
[----:B----4-:R1:W-:Y:S01]  /*40f40*/  STG.E.U16 [R22.64], R9 ;  /* 0x0000000916007986 */ /* 0x0103e2000c101504 */
[----:B0-----:R-:W-:-:S02]  /*40f50*/  PRMT R0, R9, 0x7632, R0 ;  /* 0x0000763209007816 */ /* 0x001fc40000000000 */
[----:B-1----:R-:W-:Y:S02]  /*40f60*/  LOP3.LUT R9, R6, 0x7f, RZ, 0xc0, !PT ;  /* 0x0000007f06097812 */ /* 0x002fe400078ec0ff */
[----:B------:R-:W0:Y:S02]  /*40f70*/  LDS.128 R4, [R5] ;  /* 0x0000000005047984 */ /* 0x000e240000000c00 */
[----:B------:R-:W-:-:S04]  /*40f80*/  LEA R9, R9, R8, 0x4 ;  /* 0x0000000809097211 */ /* 0x000fc800078e20ff */
[----:B------:R-:W-:Y:S01]  /*40f90*/  LOP3.LUT R9, R9, 0x40, RZ, 0x3c, !PT ;  /* 0x0000004009097812 */ /* 0x000fe200078e3cff */
[----:B------:R-:W-:Y:S05]  /*40fa0*/  STG.E.U16 [R10.64], R0 ;  /* 0x000000000a007986 */ /* 0x000fea000c101504 */
[----:B------:R-:W1:Y:S04]  /*40fb0*/  LDS.128 R8, [R9] ;  /* 0x0000000009087984 */ /* 0x000e680000000c00 */
[----:B0-----:R-:W-:Y:S04]  /*40fc0*/  STL.64 [R1+0x1090], R4 ;  /* 0x0010900401007387 */ /* 0x001fe80000100a00 */
[----:B------:R-:W-:Y:S04]  /*40fd0*/  STL.64 [R1+0x1070], R6 ;  /* 0x0010700601007387 */ /* 0x000fe80000100a00 */
[----:B------:R-:W2:Y:S04]  /*40fe0*/  LDL.LU R25, [R1+0x38] ;  /* 0x0000380001197983 */ /* 0x000ea80000300800 */
[----:B------:R-:W4:Y:S04]  /*40ff0*/  LDL.LU R29, [R1+0x8c] ;  /* 0x00008c00011d7983 */ /* 0x000f280000300800 */
[----:B-1----:R-:W-:Y:S04]  /*41000*/  STL.64 [R1+0x1088], R8 ;  /* 0x0010880801007387 */ /* 0x002fe80000100a00 */
[----:B------:R0:W-:Y:S04]  /*41010*/  STL.64 [R1+0x1068], R10 ;  /* 0x0010680a01007387 */ /* 0x0001e80000100a00 */
[----:B0-----:R-:W5:Y:S04]  /*41020*/  LDL.LU.64 R10, [R1+0x280] ;  /* 0x00028000010a7983 */ /* 0x001f680000300a00 */
[----:B------:R-:W2:Y:S04]  /*41030*/  LDL.LU.64 R22, [R1+0x278] ;  /* 0x0002780001167983 */ /* 0x000ea80000300a00 */
[----:B------:R-:W2:Y:S04]  /*41040*/  LDL.LU.64 R6, [R1+0x270] ;  /* 0x0002700001067983 */ /* 0x000ea80000300a00 */
[----:B------:R-:W2:Y:S04]  /*41050*/  LDL.LU.64 R26, [R1+0x268] ;  /* 0x00026800011a7983 */ /* 0x000ea80000300a00 */
[----:B------:R-:W2:Y:S04]  /*41060*/  LDL.LU R21, [R1+0x3c] ;  /* 0x00003c0001157983 */ /* 0x000ea80000300800 */
[----:B--2---:R0:W-:Y:S04]  /*41070*/  STL [R1+0x10b8], R21 ;  /* 0x0010b81501007387 */ /* 0x0041e80000100800 */
[----:B0-----:R-:W2:Y:S04]  /*41080*/  LDL.LU R21, [R1+0x5c] ;  /* 0x00005c0001157983 */ /* 0x001ea80000300800 */
[----:B--2---:R0:W-:Y:S04]  /*41090*/  STL [R1+0x10d0], R21 ;  /* 0x0010d01501007387 */ /* 0x0041e80000100800 */
[----:B0-----:R-:W2:Y:S04]  /*410a0*/  LDL.LU R21, [R1+0x7c] ;  /* 0x00007c0001157983 */ /* 0x001ea80000300800 */
[----:B------:R-:W2:Y:S04]  /*410b0*/  LDL.LU.64 R16, [R1+0x240] ;  /* 0x0002400001107983 */ /* 0x000ea80000300a00 */
[----:B--2---:R0:W-:Y:S04]  /*410c0*/  STL.64 [R1+0x10b0], R16 ;  /* 0x0010b01001007387 */ /* 0x0041e80000100a00 */
[----:B0-----:R-:W2:Y:S04]  /*410d0*/  LDL.LU.64 R16, [R1+0x248] ;  /* 0x0002480001107983 */ /* 0x001ea80000300a00 */
[----:B--2---:R0:W-:Y:S04]  /*410e0*/  STL.64 [R1+0x10c0], R16 ;  /* 0x0010c01001007387 */ /* 0x0041e80000100a00 */
[----:B0-----:R-:W2:Y:S04]  /*410f0*/  LDL.LU.64 R16, [R1+0x250] ;  /* 0x0002500001107983 */ /* 0x001ea80000300a00 */
[----:B--2---:R0:W-:Y:S04]  /*41100*/  STL.64 [R1+0x10c8], R16 ;  /* 0x0010c81001007387 */ /* 0x0041e80000100a00 */
[----:B0-----:R-:W2:Y:S04]  /*41110*/  LDL.LU.64 R16, [R1+0x258] ;  /* 0x0002580001107983 */ /* 0x001ea80000300a00 */
[----:B--2---:R0:W-:Y:S04]  /*41120*/  STL.64 [R1+0x10d8], R16 ;  /* 0x0010d81001007387 */ /* 0x0041e80000100a00 */
[----:B0-----:R-:W2:Y:S04]  /*41130*/  LDL.LU.64 R16, [R1+0x260] ;  /* 0x0002600001107983 */ /* 0x001ea80000300a00 */
[----:B------:R-:W2:Y:S01]  /*41140*/  LDL.LU.64 R4, [R1+0x228] ;  /* 0x0002280001047983 */ /* 0x000ea20000300a00 */
[----:B---3--:R-:W-:-:S03]  /*41150*/  PRMT R0, R13, 0x7632, R0 ;  /* 0x000076320d007816 */ /* 0x008fc60000000000 */
[----:B------:R-:W-:Y:S04]  /*41160*/  STG.E.U16 [R14.64], R13 ;  /* 0x0000000d0e007986 */ /* 0x000fe8000c101504 */
[----:B------:R0:W-:Y:S04]  /*41170*/  STG.E.U16 [R2.64], R0 ;  /* 0x0000000002007986 */ /* 0x0001e8000c101504 */
[----:B0-----:R-:W0:Y:S02]  /*41180*/  S2R R2, SR_TID.X ;  /* 0x0000000000027919 */ /* 0x001e240000002100 */
[----:B0-----:R-:W-:-:S02]  /*41190*/  SHF.L.U32 R3, R2, 0xa, RZ ;  /* 0x0000000a02037819 */ /* 0x001fc400000006ff */
[----:B------:R-:W-:Y:S01]  /*411a0*/  LOP3.LUT R2, R2, 0x7f, RZ, 0xc0, !PT ;  /* 0x0000007f02027812 */ /* 0x000fe200078ec0ff */
[----:B--2---:R0:W-:Y:S04]  /*411b0*/  STL.64 [R1+0x1098], R4 ;  /* 0x0010980401007387 */ /* 0x0041e80000100a00 */
[----:B0-----:R-:W2:Y:S01]  /*411c0*/  LDL.LU.64 R4, [R1+0x230] ;  /* 0x0002300001047983 */ /* 0x001ea20000300a00 */
[----:B------:R-:W-:-:S04]  /*411d0*/  LOP3.LUT R3, R3, 0x1800, RZ, 0xc0, !PT ;  /* 0x0000180003037812 */ /* 0x000fc800078ec0ff */
[----:B------:R-:W-:-:S04]  /*411e0*/  LEA R3, R2, R3, 0x4 ;  /* 0x0000000302037211 */ /* 0x000fc800078e20ff */
[----:B------:R-:W-:-:S05]  /*411f0*/  LOP3.LUT R3, R3, 0x60, RZ, 0x3c, !PT ;  /* 0x0000006003037812 */ /* 0x000fca00078e3cff */
[----:B------:R-:W0:Y:S01]  /*41200*/  LDS.128 R12, [R3] ;  /* 0x00000000030c7984 */ /* 0x000e220000000c00 */
[----:B------:R-:W-:Y:S02]  /*41210*/  PRMT R20, R25, 0x7632, R20 ;  /* 0x0000763219147816 */ /* 0x000fe40000000014 */
[----:B----4-:R-:W-:Y:S01]  /*41220*/  PRMT R0, R29, 0x7632, R0 ;  /* 0x000076321d007816 */ /* 0x010fe20000000000 */
[----:B-----5:R-:W-:Y:S04]  /*41230*/  STG.E.U16 [R10.64], R25 ;  /* 0x000000190a007986 */ /* 0x020fe8000c101504 */
[----:B------:R-:W-:Y:S04]  /*41240*/  STG.E.U16 [R22.64], R20 ;  /* 0x0000001416007986 */ /* 0x000fe8000c101504 */
[----:B------:R-:W-:Y:S04]  /*41250*/  STG.E.U16 [R6.64], R29 ;  /* 0x0000001d06007986 */ /* 0x000fe8000c101504 */
[----:B------:R-:W-:Y:S04]  /*41260*/  STG.E.U16 [R26.64], R0 ;  /* 0x000000001a007986 */ /* 0x000fe8000c101504 */
[----:B------:R-:W-:Y:S04]  /*41270*/  STG.E.U16 [R16.64], R21 ;  /* 0x0000001510007986 */ /* 0x000fe8000c101504 */
[----:B--2---:R1:W-:Y:S04]  /*41280*/  STL.64 [R1+0x10a0], R4 ;  /* 0x0010a00401007387 */ /* 0x0043e80000100a00 */
[----:B-1----:R-:W2:Y:S04]  /*41290*/  LDL.LU.64 R4, [R1+0x238] ;  /* 0x0002380001047983 */ /* 0x002ea80000300a00 */
[----:B------:R-:W3:Y:S04]  /*412a0*/  LDL.LU.64 R8, [R1+0x220] ;  /* 0x0002200001087983 */ /* 0x000ee80000300a00 */
[----:B------:R-:W4:Y:S04]  /*412b0*/  LDL.LU.64 R18, [R1+0x218] ;  /* 0x0002180001127983 */ /* 0x000f280000300a00 */
[----:B------:R-:W5:Y:S04]  /*412c0*/  LDL.LU.64 R2, [R1+0x208] ;  /* 0x0002080001027983 */ /* 0x000f680000300a00 */
[----:B0-----:R0:W-:Y:S04]  /*412d0*/  STL.64 [R1+0x1050], R14 ;  /* 0x0010500e01007387 */ /* 0x0011e80000100a00 */
[----:B------:R-:W2:Y:S04]  /*412e0*/  LDL.LU.64 R24, [R1+0x200] ;  /* 0x0002000001187983 */ /* 0x000ea80000300a00 */
[----:B0-----:R-:W2:Y:S04]  /*412f0*/  LDL.LU.64 R14, [R1+0x1f8] ;  /* 0x0001f800010e7983 */ /* 0x001ea80000300a00 */
[----:B------:R-:W2:Y:S04]  /*41300*/  LDL.LU.64 R10, [R1+0x1f0] ;  /* 0x0001f000010a7983 */ /* 0x000ea80000300a00 */
[----:B------:R-:W2:Y:S04]  /*41310*/  LDL.LU.64 R22, [R1+0x1e8] ;  /* 0x0001e80001167983 */ /* 0x000ea80000300a00 */
[----:B------:R-:W2:Y:S04]  /*41320*/  LDL.LU.64 R6, [R1+0x288] ;  /* 0x0002880001067983 */ /* 0x000ea80000300a00 */
[----:B------:R-:W2:Y:S04]  /*41330*/  LDL.LU.64 R28, [R1+0x2a8] ;  /* 0x0002a800011c7983 */ /* 0x000ea80000300a00 */
[----:B------:R-:W2:Y:S04]  /*41340*/  LDL.LU.64 R26, [R1+0x2a0] ;  /* 0x0002a000011a7983 */ /* 0x000ea80000300a00 */
[----:B------:R-:W2:Y:S01]  /*41350*/  LDL.LU.64 R16, [R1+0x10d8] ;  /* 0x0010d80001107983 */ /* 0x000ea20000300a00 */
[----:B------:R-:W-:-:S03]  /*41360*/  PRMT R20, R21, 0x7632, R20 ;  /* 0x0000763215147816 */ /* 0x000fc60000000014 */
[----:B------:R-:W3:Y:S04]  /*41370*/  LDL.LU R21, [R1+0x10d0] ;  /* 0x0010d00001157983 */ /* 0x000ee80000300800 */
[----:B--2---:R0:W-:Y:S04]  /*41380*/  STG.E.U16 [R16.64], R20 ;  /* 0x0000001410007986 */ /* 0x0041e8000c101504 */
[----:B0-----:R-:W2:Y:S01]  /*41390*/  LDL.LU.64 R16, [R1+0x10c8] ;  /* 0x0010c80001107983 */ /* 0x001ea20000300a00 */
[----:B---3--:R-:W-:-:S03]  /*413a0*/  PRMT R0, R21, 0x7632, R0 ;  /* 0x0000763215007816 */ /* 0x008fc60000000000 */
[----:B--2---:R0:W-:Y:S04]  /*413b0*/  STG.E.U16 [R16.64], R21 ;  /* 0x0000001510007986 */ /* 0x0041e8000c101504 */
[----:B0-----:R-:W2:Y:S04]  /*413c0*/  LDL.LU.64 R16, [R1+0x10c0] ;  /* 0x0010c00001107983 */ /* 0x001ea80000300a00 */
[----:B------:R-:W3:Y:S04]  /*413d0*/  LDL.LU R21, [R1+0x10b8] ;  /* 0x0010b80001157983 */ /* 0x000ee80000300800 */
[----:B--2---:R0:W-:Y:S04]  /*413e0*/  STG.E.U16 [R16.64], R0 ;  /* 0x0000000010007986 */ /* 0x0041e8000c101504 */
[----:B0-----:R-:W2:Y:S01]  /*413f0*/  LDL.LU.64 R16, [R1+0x10b0] ;  /* 0x0010b00001107983 */ /* 0x001ea20000300a00 */
[----:B---3--:R-:W-:-:S03]  /*41400*/  PRMT R20, R21, 0x7632, R20 ;  /* 0x0000763215147816 */ /* 0x008fc60000000014 */
[----:B--2---:R0:W-:Y:S04]  /*41410*/  STG.E.U16 [R16.64], R21 ;  /* 0x0000001510007986 */ /* 0x0041e8000c101504 */
[----:B------:R1:W-:Y:S04]  /*41420*/  STG.E.U16 [R4.64], R20 ;  /* 0x0000001404007986 */ /* 0x0003e8000c101504 */
[----:B0-----:R-:W2:Y:S04]  /*41430*/  LDL.LU.64 R16, [R1+0x10a8] ;  /* 0x0010a80001107983 */ /* 0x001ea80000300a00 */
[----:B-1----:R-:W2:Y:S04]  /*41440*/  LDL.LU.64 R4, [R1+0x10a0] ;  /* 0x0010a00001047983 */ /* 0x002ea80000300a00 */
[----:B------:R-:W3:Y:S04]  /*41450*/  LDL.LU.64 R20, [R1+0x210] ;  /* 0x0002100001147983 */ /* 0x000ee80000300a00 */
[----:B--2---:R0:W-:Y:S04]  /*41460*/  STG.E.U16 [R4.64], R16 ;  /* 0x0000001004007986 */ /* 0x0041e8000c101504 */
[----:B0-----:R-:W2:Y:S01]  /*41470*/  LDL.LU.64 R4, [R1+0x1098] ;  /* 0x0010980001047983 */ /* 0x001ea20000300a00 */
[----:B------:R-:W-:-:S05]  /*41480*/  PRMT R0, R16, 0x7632, R0 ;  /* 0x0000763210007816 */ /* 0x000fca0000000000 */
[----:B--2---:R0:W-:Y:S04]  /*41490*/  STG.E.U16 [R4.64], R0 ;  /* 0x0000000004007986 */ /* 0x0041e8000c101504 */
[----:B0-----:R-:W2:Y:S04]  /*414a0*/  LDL.LU.64 R4, [R1+0x1090] ;  /* 0x0010900001047983 */ /* 0x001ea80000300a00 */
[----:B--2---:R0:W-:Y:S04]  /*414b0*/  STG.E.U16 [R8.64], R4 ;  /* 0x0000000408007986 */ /* 0x0041e8000c101504 */
[----:B0-----:R-:W2:Y:S01]  /*414c0*/  LDL.LU.64 R8, [R1+0x1088] ;  /* 0x0010880001087983 */ /* 0x001ea20000300a00 */
[----:B------:R-:W-:-:S02]  /*414d0*/  PRMT R16, R4, 0x7632, R16 ;  /* 0x0000763204107816 */ /* 0x000fc40000000010 */
[----:B------:R-:W-:-:S03]  /*414e0*/  PRMT R4, R12, 0x7632, R4 ;  /* 0x000076320c047816 */ /* 0x000fc60000000004 */
[----:B----4-:R0:W-:Y:S04]  /*414f0*/  STG.E.U16 [R18.64], R16 ;  /* 0x0000001012007986 */ /* 0x0101e8000c101504 */
[----:B0-----:R-:W4:Y:S01]  /*41500*/  LDL.LU.64 R18, [R1+0x1080] ;  /* 0x0010800001127983 */ /* 0x001f220000300a00 */
[----:B--2---:R-:W-:-:S03]  /*41510*/  PRMT R0, R8, 0x7632, R0 ;  /* 0x0000763208007816 */ /* 0x004fc60000000000 */
[----:B---3--:R-:W-:Y:S04]  /*41520*/  STG.E.U16 [R20.64], R8 ;  /* 0x0000000814007986 */ /* 0x008fe8000c101504 */
[----:B-----5:R0:W-:Y:S04]  /*41530*/  STG.E.U16 [R2.64], R0 ;  /* 0x0000000002007986 */ /* 0x0201e8000c101504 */
[----:B------:R1:W-:Y:S04]  /*41540*/  STG.E.U16 [R24.64], R12 ;  /* 0x0000000c18007986 */ /* 0x0003e8000c101504 */
[----:B------:R-:W-:Y:S01]  /*41550*/  STG.E.U16 [R14.64], R4 ;  /* 0x000000040e007986 */ /* 0x000fe2000c101504 */
[----:B0-----:R-:W-:-:S03]  /*41560*/  PRMT R0, R17, 0x7632, R0 ;  /* 0x0000763211007816 */ /* 0x001fc60000000000 */
[----:B------:R-:W2:Y:S04]  /*41570*/  LDL.LU.64 R2, [R1+0x298] ;  /* 0x0002980001027983 */ /* 0x000ea80000300a00 */
[----:B------:R-:W-:Y:S04]  /*41580*/  STG.E.U16 [R10.64], R17 ;  /* 0x000000110a007986 */ /* 0x000fe8000c101504 */
[----:B-1----:R-:W3:Y:S04]  /*41590*/  LDL.LU.64 R24, [R1+0x2b0] ;  /* 0x0002b00001187983 */ /* 0x002ee80000300a00 */
[----:B------:R0:W-:Y:S04]  /*415a0*/  STG.E.U16 [R22.64], R0 ;  /* 0x0000000016007986 */ /* 0x0001e8000c101504 */
[----:B------:R1:W-:Y:S04]  /*415b0*/  STG.E.U16 [R6.64], R5 ;  /* 0x0000000506007986 */ /* 0x0003e8000c101504 */
[----:B0-----:R-:W5:Y:S04]  /*415c0*/  LDL.LU.64 R22, [R1+0x2d0] ;  /* 0x0002d00001167983 */ /* 0x001f680000300a00 */
[----:B-1----:R-:W2:Y:S04]  /*415d0*/  LDL.LU.64 R6, [R1+0x2c0] ;  /* 0x0002c00001067983 */ /* 0x002ea80000300a00 */
[----:B--2---:R0:W-:Y:S04]  /*415e0*/  STL.64 [R1+0x1078], R6 ;  /* 0x0010780601007387 */ /* 0x0041e80000100a00 */
[----:B0-----:R-:W4:Y:S04]  /*415f0*/  LDL.LU.64 R6, [R1+0x2c8] ;  /* 0x0002c80001067983 */ /* 0x001f280000300a00 */
[----:B------:R-:W2:Y:S04]  /*41600*/  LDL.LU.64 R10, [R1+0x2d8] ;  /* 0x0002d800010a7983 */ /* 0x000ea80000300a00 */
[----:B------:R-:W2:Y:S01]  /*41610*/  LDL.LU.64 R14, [R1+0x2e0] ;  /* 0x0002e000010e7983 */ /* 0x000ea20000300a00 */
[----:B------:R-:W-:-:S03]  /*41620*/  PRMT R0, R5, 0x7632, R0 ;  /* 0x0000763205007816 */ /* 0x000fc60000000000 */
[----:B--2---:R0:W-:Y:S04]  /*41630*/  STL.64 [R1+0x1058], R14 ;  /* 0x0010580e01007387 */ /* 0x0041e80000100a00 */
[----:B0-----:R-:W2:Y:S01]  /*41640*/  LDL.LU.64 R14, [R1+0x2e8] ;  /* 0x0002e800010e7983 */ /* 0x001ea20000300a00 */
[----:B------:R-:W-:-:S03]  /*41650*/  PRMT R4, R9, 0x7632, R4 ;  /* 0x0000763209047816 */ /* 0x000fc60000000004 */
[----:B------:R-:W-:Y:S04]  /*41660*/  STG.E.U16 [R28.64], R0 ;  /* 0x000000001c007986 */ /* 0x000fe8000c101504 */
[----:B------:R-:W-:Y:S04]  /*41670*/  STG.E.U16 [R26.64], R9 ;  /* 0x000000091a007986 */ /* 0x000fe8000c101504 */
[----:B--2---:R0:W-:Y:S04]  /*41680*/  STL.64 [R1+0x1060], R14 ;  /* 0x0010600e01007387 */ /* 0x0041e80000100a00 */
[----:B0-----:R-:W2:Y:S04]  /*41690*/  LDL.LU.64 R14, [R1+0x2f0] ;  /* 0x0002f000010e7983 */ /* 0x001ea80000300a00 */
[----:B------:R0:W-:Y:S04]  /*416a0*/  STL [R1+0x1030], R9 ;  /* 0x0010300901007387 */ /* 0x0001e80000100800 */
[----:B0-----:R-:W2:Y:S04]  /*416b0*/  LDL.LU.64 R8, [R1+0x1d8] ;  /* 0x0001d80001087983 */ /* 0x001ea80000300a00 */
[----:B--2---:R0:W-:Y:S04]  /*416c0*/  STL.64 [R1+0x1038], R8 ;  /* 0x0010380801007387 */ /* 0x0041e80000100a00 */
[----:B0-----:R-:W2:Y:S04]  /*416d0*/  LDL.LU.64 R8, [R1+0x1e0] ;  /* 0x0001e00001087983 */ /* 0x001ea80000300a00 */
[----:B--2---:R0:W-:Y:S04]  /*416e0*/  STL.64 [R1+0x1040], R8 ;  /* 0x0010400801007387 */ /* 0x0041e80000100a00 */
[----:B0-----:R-:W2:Y:S01]  /*416f0*/  LDL.LU.64 R8, [R1+0x290] ;  /* 0x0002900001087983 */ /* 0x001ea20000300a00 */
[----:B------:R-:W-:-:S03]  /*41700*/  PRMT R0, R13, 0x7632, R0 ;  /* 0x000076320d007816 */ /* 0x000fc60000000000 */
[----:B------:R-:W-:Y:S04]  /*41710*/  STG.E.U16 [R2.64], R4 ;  /* 0x0000000402007986 */ /* 0x000fe8000c101504 */
[----:B---3--:R-:W-:Y:S04]  /*41720*/  STG.E.U16 [R24.64], R13 ;  /* 0x0000000d18007986 */ /* 0x008fe8000c101504 */
[----:B-----5:R-:W-:Y:S04]  /*41730*/  STG.E.U16 [R22.64], R0 ;  /* 0x0000000016007986 */ /* 0x020fe8000c101504 */
[----:B----4-:R-:W-:Y:S04]  /*41740*/  STG.E.U16 [R6.64], R18 ;  /* 0x0000001206007986 */ /* 0x010fe8000c101504 */
[----:B--2---:R0:W-:Y:S04]  /*41750*/  STL.64 [R1+0x1048], R8 ;  /* 0x0010480801007387 */ /* 0x0041e80000100a00 */
[----:B0-----:R-:W2:Y:S04]  /*41760*/  LDL.LU.64 R8, [R1+0x2b8] ;  /* 0x0002b80001087983 */ /* 0x001ea80000300a00 */
[----:B------:R-:W3:Y:S04]  /*41770*/  LDL.LU.64 R2, [R1+0x1d0] ;  /* 0x0001d00001027983 */ /* 0x000ee80000300a00 */
[----:B------:R-:W4:Y:S04]  /*41780*/  LDL.LU.64 R16, [R1+0x1b8] ;  /* 0x0001b80001107983 */ /* 0x000f280000300a00 */
[----:B------:R-:W5:Y:S04]  /*41790*/  LDL.LU R20, [R1+0x308] ;  /* 0x0003080001147983 */ /* 0x000f680000300800 */
[----:B------:R-:W2:Y:S04]  /*417a0*/  LDL.LU R26, [R1+0x304] ;  /* 0x00030400011a7983 */ /* 0x000ea80000300800 */
[----:B------:R-:W2:Y:S04]  /*417b0*/  LDL.LU R24, [R1+0x300] ;  /* 0x0003000001187983 */ /* 0x000ea80000300800 */
[----:B------:R-:W2:Y:S04]  /*417c0*/  LDL.LU.64 R28, [R1+0x1b0] ;  /* 0x0001b000011c7983 */ /* 0x000ea80000300a00 */
[----:B------:R-:W2:Y:S04]  /*417d0*/  LDL.LU R27, [R1+0x2fc] ;  /* 0x0002fc00011b7983 */ /* 0x000ea80000300800 */
[----:B------:R-:W2:Y:S04]  /*417e0*/  LDL.LU R25, [R1+0x318] ;  /* 0x0003180001197983 */ /* 0x000ea80000300800 */
[----:B------:R-:W2:Y:S04]  /*417f0*/  LDL.LU R22, [R1+0x31c] ;  /* 0x00031c0001167983 */ /* 0x000ea80000300800 */
[----:B------:R-:W2:Y:S04]  /*41800*/  LDL.LU R23, [R1+0x320] ;  /* 0x0003200001177983 */ /* 0x000ea80000300800 */
[----:B------:R-:W2:Y:S01]  /*41810*/  LDL.LU.64 R6, [R1+0x1078] ;  /* 0x0010780001067983 */ /* 0x000ea20000300a00 */
[----:B------:R-:W-:-:S03]  /*41820*/  PRMT R4, R18, 0x7632, R4 ;  /* 0x0000763212047816 */ /* 0x000fc60000000004 */
[----:B------:R-:W3:Y:S04]  /*41830*/  LDL.LU R21, [R1+0x324] ;  /* 0x0003240001157983 */ /* 0x000ee80000300800 */
[----:B--2---:R0:W-:Y:S04]  /*41840*/  STG.E.U16 [R6.64], R4 ;  /* 0x0000000406007986 */ /* 0x0041e8000c101504 */
[----:B0-----:R-:W2:Y:S02]  /*41850*/  LDL.LU.64 R6, [R1+0x1070] ;  /* 0x0010700001067983 */ /* 0x001ea40000300a00 */
[----:B--2---:R-:W-:-:S02]  /*41860*/  PRMT R0, R6, 0x7632, R0 ;  /* 0x0000763206007816 */ /* 0x004fc40000000000 */
[----:B------:R0:W-:Y:S04]  /*41870*/  STG.E.U16 [R10.64], R6 ;  /* 0x000000060a007986 */ /* 0x0001e8000c101504 */
[----:B------:R1:W-:Y:S04]  /*41880*/  STG.E.U16 [R14.64], R0 ;  /* 0x000000000e007986 */ /* 0x0003e8000c101504 */
[----:B0-----:R-:W2:Y:S04]  /*41890*/  LDL.LU.64 R10, [R1+0x1068] ;  /* 0x00106800010a7983 */ /* 0x001ea80000300a00 */
[----:B-1----:R-:W2:Y:S04]  /*418a0*/  LDL.LU.64 R14, [R1+0x1060] ;  /* 0x00106000010e7983 */ /* 0x002ea80000300a00 */
[----:B--2---:R0:W-:Y:S04]  /*418b0*/  STG.E.U16 [R14.64], R10 ;  /* 0x0000000a0e007986 */ /* 0x0041e8000c101504 */
[----:B0-----:R-:W2:Y:S01]  /*418c0*/  LDL.LU.64 R14, [R1+0x1058] ;  /* 0x00105800010e7983 */ /* 0x001ea20000300a00 */
[----:B------:R-:W-:-:S05]  /*418d0*/  PRMT R4, R10, 0x7632, R4 ;  /* 0x000076320a047816 */ /* 0x000fca0000000004 */
[----:B--2---:R0:W-:Y:S04]  /*418e0*/  STG.E.U16 [R14.64], R4 ;  /* 0x000000040e007986 */ /* 0x0041e8000c101504 */
[----:B0-----:R-:W2:Y:S04]  /*418f0*/  LDL.LU.64 R14, [R1+0x1050] ;  /* 0x00105000010e7983 */ /* 0x001ea80000300a00 */
[----:B--2---:R0:W-:Y:S04]  /*41900*/  STG.E.U16 [R8.64], R14 ;  /* 0x0000000e08007986 */ /* 0x0041e8000c101504 */
[----:B0-----:R-:W2:Y:S01]  /*41910*/  LDL.LU.64 R8, [R1+0x1048] ;  /* 0x0010480001087983 */ /* 0x001ea20000300a00 */
[----:B------:R-:W-:-:S05]  /*41920*/  PRMT R0, R14, 0x7632, R0 ;  /* 0x000076320e007816 */ /* 0x000fca0000000000 */
[----:B--2---:R0:W-:Y:S04]  /*41930*/  STG.E.U16 [R8.64], R0 ;  /* 0x0000000008007986 */ /* 0x0041e8000c101504 */
[----:B0-----:R-:W2:Y:S01]  /*41940*/  LDL.LU.64 R8, [R1+0x1040] ;  /* 0x0010400001087983 */ /* 0x001ea20000300a00 */
[----:B------:R-:W-:-:S03]  /*41950*/  PRMT R4, R19, 0x7632, R4 ;  /* 0x0000763213047816 */ /* 0x000fc60000000004 */
[----:B--2---:R0:W-:Y:S04]  /*41960*/  STG.E.U16 [R8.64], R19 ;  /* 0x0000001308007986 */ /* 0x0041e8000c101504 */
[----:B0-----:R-:W2:Y:S04]  /*41970*/  LDL.LU.64 R8, [R1+0x1038] ;  /* 0x0010380001087983 */ /* 0x001ea80000300a00 */
[----:B------:R-:W3:Y:S04]  /*41980*/  LDL.LU.64 R18, [R1+0x1c0] ;  /* 0x0001c00001127983 */ /* 0x000ee80000300a00 */
[----:B--2---:R0:W-:Y:S04]  /*41990*/  STG.E.U16 [R8.64], R4 ;  /* 0x0000000408007986 */ /* 0x0041e8000c101504 */
[----:B0-----:R-:W2:Y:S04]  /*419a0*/  LDL.LU R9, [R1+0x1030] ;  /* 0x0010300001097983 */ /* 0x001ea80000300800 */
[----:B------:R-:W4:Y:S04]  /*419b0*/  LDL.LU.64 R4, [R1+0x1c8] ;  /* 0x0001c80001047983 */ /* 0x000f280000300a00 */
[----:B---3--:R0:W-:Y:S04]  /*419c0*/  STG.E.U16 [R2.64], R7 ;  /* 0x0000000702007986 */ /* 0x0081e8000c101504 */
[----:B0-----:R-:W3:Y:S01]  /*419d0*/  LDL.LU.64 R2, [R1+0x1028] ;  /* 0x0010280001027983 */ /* 0x001ee20000300a00 */
[----:B-----5:R-:W-:-:S02]  /*419e0*/  FSEL R6, R20, -INF , P3 ;  /* 0xff80000014067808 */ /* 0x020fc40001800000 */
[----:B------:R-:W-:Y:S02]  /*419f0*/  FSEL R0, R24, -INF , P1 ;  /* 0xff80000018007808 */ /* 0x000fe40000800000 */
[----:B------:R-:W0:Y:S01]  /*41a00*/  S2R R24, SR_TID.X ;  /* 0x0000000000187919 */ /* 0x000e220000002100 */
[----:B------:R-:W-:Y:S02]  /*41a10*/  PRMT R12, R11, 0x7632, R12 ;  /* 0x000076320b0c7816 */ /* 0x000fe4000000000c */
[----:B------:R-:W-:Y:S02]  /*41a20*/  PRMT R14, R15, 0x7632, R14 ;  /* 0x000076320f0e7816 */ /* 0x000fe4000000000e */
[----:B------:R-:W-:Y:S02]  /*41a30*/  FSEL R8, R27, -INF , P0 ;  /* 0xff8000001b087808 */ /* 0x000fe40000000000 */
[----:B0-----:R-:W-:-:S04]  /*41a40*/  SHF.L.U32 R10, R24, 0x1, RZ ;  /* 0x00000001180a7819 */ /* 0x001fc800000006ff */
[----:B------:R-:W-:Y:S02]  /*41a50*/  LOP3.LUT R10, R10, 0xf8, RZ, 0xc0, !PT ;  /* 0x000000f80a0a7812 */ /* 0x000fe400078ec0ff */
[----:B--2---:R-:W-:-:S05]  /*41a60*/  PRMT R9, R7, 0x7632, R9 ;  /* 0x0000763207097816 */ /* 0x004fca0000000009 */
[----:B----4-:R0:W-:Y:S04]  /*41a70*/  STG.E.U16 [R4.64], R9 ;  /* 0x0000000904007986 */ /* 0x0101e8000c101504 */
[----:B------:R1:W-:Y:S01]  /*41a80*/  STG.E.U16 [R18.64], R11 ;  /* 0x0000000b12007986 */ /* 0x0003e2000c101504 */
[----:B0-----:R-:W-:Y:S02]  /*41a90*/  FFMA R4, R6, 0.69314718246459960938, R25 ;  /* 0x3f31721806047823 */ /* 0x001fe40000000019 */
[----:B------:R-:W-:Y:S02]  /*41aa0*/  FFMA R6, R0, 0.69314718246459960938, R23 ;  /* 0x3f31721800067823 */ /* 0x000fe40000000017 */
[----:B------:R-:W0:Y:S04]  /*41ab0*/  S2R R23, SR_TID.X ;  /* 0x0000000000177919 */ /* 0x000e280000002100 */
[----:B------:R-:W-:Y:S04]  /*41ac0*/  STG.E.U16 [R16.64], R12 ;  /* 0x0000000c10007986 */ /* 0x000fe8000c101504 */
[----:B------:R-:W-:Y:S04]  /*41ad0*/  STG.E.U16 [R28.64], R15 ;  /* 0x0000000f1c007986 */ /* 0x000fe8000c101504 */
[----:B---3--:R2:W-:Y:S01]  /*41ae0*/  STG.E.U16 [R2.64], R14 ;  /* 0x0000000e02007986 */ /* 0x0085e2000c101504 */
[----:B------:R-:W-:Y:S01]  /*41af0*/  FSEL R5, R26, -INF , P2 ;  /* 0xff8000001a057808 */ /* 0x000fe20001000000 */
[----:B------:R-:W-:-:S02]  /*41b00*/  FFMA R7, R8, 0.69314718246459960938, R21 ;  /* 0x3f31721808077823 */ /* 0x000fc40000000015 */
[----:B------:R-:W-:Y:S02]  /*41b10*/  BAR.SYNC.DEFER_BLOCKING 0x0 ;  /* 0x0000000000007b1d */ /* 0x000fe40000010000 */
[----:B------:R-:W-:Y:S01]  /*41b20*/  FFMA R5, R5, 0.69314718246459960938, R22 ;  /* 0x3f31721805057823 */ /* 0x000fe20000000016 */
[----:B0-----:R-:W-:Y:S01]  /*41b30*/  SHF.R.U32.HI R21, RZ, 0x1, R23 ;  /* 0x00000001ff157819 */ /* 0x001fe20000011617 */
[C---:B------:R-:W-:Y:S01]  /*41b40*/  IMAD.SHL.U32 R22, R23.reuse, 0x8, RZ ;  /* 0x0000000817167824 */ /* 0x040fe200078e00ff */
[----:B------:R-:W-:Y:S02]  /*41b50*/  SHF.L.U32 R25, R23, 0x2, RZ ;  /* 0x0000000217197819 */ /* 0x000fe400000006ff */
[----:B------:R-:W-:Y:S02]  /*41b60*/  LOP3.LUT R23, R21, 0x4, RZ, 0xc0, !PT ;  /* 0x0000000415177812 */ /* 0x000fe400078ec0ff */
[----:B------:R-:W0:Y:S04]  /*41b70*/  S2R R21, SR_TID.X ;  /* 0x0000000000157919 */ /* 0x000e280000002100 */
[----:B------:R-:W-:Y:S04]  /*41b80*/  STS.64 [R10], R4 ;  /* 0x000000040a007388 */ /* 0x000fe80000000a00 */
[----:B------:R-:W-:Y:S01]  /*41b90*/  STS.64 [R10+0x100], R6 ;  /* 0x000100060a007388 */ /* 0x000fe20000000a00 */
[----:B------:R-:W-:-:S02]  /*41ba0*/  LOP3.LUT R22, R22, 0x38, RZ, 0xc0, !PT ;  /* 0x0000003816167812 */ /* 0x000fc400078ec0ff */
[----:B------:R-:W-:-:S04]  /*41bb0*/  LOP3.LUT R24, R25, 0x1c0, RZ, 0xc0, !PT ;  /* 0x000001c019187812 */ /* 0x000fc800078ec0ff */
[----:B------:R-:W-:Y:S01]  /*41bc0*/  IADD3 R22, R23, R22, R24 ;  /* 0x0000001617167210 */ /* 0x000fe20007ffe018 */
[----:B------:R-:W-:Y:S01]  /*41bd0*/  BAR.SYNC.DEFER_BLOCKING 0x0 ;  /* 0x0000000000007b1d */ /* 0x000fe20000010000 */
[----:B0-----:R-:W-:-:S05]  /*41be0*/  LOP3.LUT R25, R21, 0x7f, RZ, 0xc0, !PT ;  /* 0x0000007f15197812 */ /* 0x001fca00078ec0ff */
[----:B------:R-:W0:Y:S04]  /*41bf0*/  S2R R23, SR_CTAID.Y ;  /* 0x0000000000177919 */ /* 0x000e280000002600 */
[----:B------:R-:W3:Y:S04]  /*41c00*/  S2R R21, SR_CTAID.X ;  /* 0x0000000000157919 */ /* 0x000ee80000002500 */
[----:B------:R-:W4:Y:S01]  /*41c10*/  LDS R13, [R22] ;  /* 0x00000000160d7984 */ /* 0x000f220000000800 */
[----:B0-----:R-:W-:Y:S01]  /*41c20*/  IMAD R0, R23, c[0x0][0x1cc], RZ ;  /* 0x0000730017007a24 */ /* 0x001fe200078e02ff */
[----:B---3--:R-:W-:-:S04]  /*41c30*/  LEA R21, R21, R25, 0x7 ;  /* 0x0000001915157211 */ /* 0x008fc800078e38ff */
[----:B------:R-:W-:Y:S02]  /*41c40*/  SHF.L.U32 R8, R0, 0x2, RZ ;  /* 0x0000000200087819 */ /* 0x000fe400000006ff */
[C---:B------:R-:W-:Y:S01]  /*41c50*/  SHF.L.U32 R9, R21.reuse, 0x2, RZ ;  /* 0x0000000215097819 */ /* 0x040fe200000006ff */
[----:B-1----:R-:W-:-:S03]  /*41c60*/  IMAD.HI R11, R21, 0x4, RZ ;  /* 0x00000004150b7827 */ /* 0x002fc600078e02ff */
[----:B--2---:R-:W-:Y:S01]  /*41c70*/  IADD3 R2, P0, P1, R9, c[0x0][0x180], R8 ;  /* 0x0000600009027a10 */ /* 0x004fe2000791e008 */
[----:B------:R-:W-:-:S05]  /*41c80*/  IMAD.HI R0, R0, 0x4, RZ ;  /* 0x0000000400007827 */ /* 0x000fca00078e02ff */
[----:B------:R-:W-:-:S05]  /*41c90*/  IADD3.X R3, R11, c[0x0][0x184], R0, P0, P1 ;  /* 0x000061000b037a10 */ /* 0x000fca00007e2400 */
[----:B----4-:R-:W-:Y:S01]  /*41ca0*/  STG.E [R2.64], R13 ;  /* 0x0000000d02007986 */ /* 0x010fe2000c101904 */
[----:B------:R-:W-:Y:S05]  /*41cb0*/  EXIT ;  /* 0x000000000000794d */ /* 0x000fea0003800000 */
.L_x_3:
[----:B------:R-:W-:-:S00]  /*41cc0*/  BRA `(.L_x_3) ;  /* 0xfffffff000007947 */ /* 0x000fc0000383ffff */
[----:B------:R-:W-:-:S00]  /*41cd0*/  NOP ;  /* 0x0000000000007918 */ /* 0x000fc00000000000 */
        /* <DEDUP_REMOVED lines=10> */
.L_x_4:


//--------------------- .nv.global.init           --------------------------
	.section	.nv.global.init,"aw",@progbits
.nv.global.init:
	.type		_$_str,@object
	.size		_$_str,(.L_0 - _$_str)
_$_str:
        /*0000*/ 	.byte	0x5f, 0x5f, 0x43, 0x55, 0x44, 0x41, 0x5f, 0x46, 0x54, 0x5a, 0x00
.L_0:


//--------------------- .nv.shared.attn_fwd       --------------------------
	.section	.nv.shared.attn_fwd,"aw",@nobits
	.sectionflags	@""
	.align	16
